//
// Generated by NVIDIA NVVM Compiler
//
// Compiler Build ID: CL-36424714
// Cuda compilation tools, release 13.0, V13.0.88
// Based on NVVM 20.0.0
//

.version 9.0
.target sm_100
.address_size 64

	// .globl	_Z18bucket_sort_kernelPfPiii
// _ZZN3cub18CUB_300001_SM_10006detail10radix_sort31DeviceRadixSortSingleTileKernelINS1_5radix10policy_hubIfNS0_8NullTypeEyE10Policy1000ELNS0_9SortOrderE0EfS6_yNS1_21identity_decomposer_tEEEvPKT1_PSB_PKT2_PSF_T3_iiT4_E12temp_storage has been demoted
// _ZZN3cub18CUB_300001_SM_10006detail10radix_sort30DeviceRadixSortHistogramKernelINS1_5radix10policy_hubIfNS0_8NullTypeEyE10Policy1000ELNS0_9SortOrderE0EfyNS1_21identity_decomposer_tEEEvPT2_PKT1_SB_iiT3_E12temp_storage has been demoted
// _ZZN3cub18CUB_300001_SM_10006detail10radix_sort33DeviceRadixSortExclusiveSumKernelINS1_5radix10policy_hubIfNS0_8NullTypeEyE10Policy1000EyEEvPT0_E12temp_storage has been demoted
// _ZZN3cub18CUB_300001_SM_10006detail10radix_sort29DeviceRadixSortOnesweepKernelINS1_5radix10policy_hubIfNS0_8NullTypeEyE10Policy1000ELNS0_9SortOrderE0EfS6_yiiNS1_21identity_decomposer_tEEEvPT5_SC_PT3_PKSD_PT1_PKSH_PT2_PKSL_T4_iiT6_E1s has been demoted
.global .align 1 .b8 _ZN34_INTERNAL_741ff7a7_4_k_cu_18c685454cuda3std3__45__cpo5beginE[1];
.global .align 1 .b8 _ZN34_INTERNAL_741ff7a7_4_k_cu_18c685454cuda3std3__45__cpo3endE[1];
.global .align 1 .b8 _ZN34_INTERNAL_741ff7a7_4_k_cu_18c685454cuda3std3__45__cpo6cbeginE[1];
.global .align 1 .b8 _ZN34_INTERNAL_741ff7a7_4_k_cu_18c685454cuda3std3__45__cpo4cendE[1];
.global .align 1 .b8 _ZN34_INTERNAL_741ff7a7_4_k_cu_18c685454cuda3std3__45__cpo6rbeginE[1];
.global .align 1 .b8 _ZN34_INTERNAL_741ff7a7_4_k_cu_18c685454cuda3std3__45__cpo4rendE[1];
.global .align 1 .b8 _ZN34_INTERNAL_741ff7a7_4_k_cu_18c685454cuda3std3__45__cpo7crbeginE[1];
.global .align 1 .b8 _ZN34_INTERNAL_741ff7a7_4_k_cu_18c685454cuda3std3__45__cpo5crendE[1];
.global .align 1 .b8 _ZN34_INTERNAL_741ff7a7_4_k_cu_18c685454cuda3std3__436_GLOBAL__N__741ff7a7_4_k_cu_18c685456ignoreE[1];
.global .align 1 .b8 _ZN34_INTERNAL_741ff7a7_4_k_cu_18c685454cuda3std3__419piecewise_constructE[1];
.global .align 1 .b8 _ZN34_INTERNAL_741ff7a7_4_k_cu_18c685454cuda3std3__48in_placeE[1];
.global .align 1 .b8 _ZN34_INTERNAL_741ff7a7_4_k_cu_18c685454cuda3std3__420unreachable_sentinelE[1];
.global .align 1 .b8 _ZN34_INTERNAL_741ff7a7_4_k_cu_18c685454cuda3std3__47nulloptE[1];
.global .align 1 .b8 _ZN34_INTERNAL_741ff7a7_4_k_cu_18c685454cuda3std3__48unexpectE[1];
.global .align 1 .b8 _ZN34_INTERNAL_741ff7a7_4_k_cu_18c685454cuda3std6ranges3__45__cpo4swapE[1];
.global .align 1 .b8 _ZN34_INTERNAL_741ff7a7_4_k_cu_18c685454cuda3std6ranges3__45__cpo9iter_moveE[1];
.global .align 1 .b8 _ZN34_INTERNAL_741ff7a7_4_k_cu_18c685454cuda3std6ranges3__45__cpo5beginE[1];
.global .align 1 .b8 _ZN34_INTERNAL_741ff7a7_4_k_cu_18c685454cuda3std6ranges3__45__cpo3endE[1];
.global .align 1 .b8 _ZN34_INTERNAL_741ff7a7_4_k_cu_18c685454cuda3std6ranges3__45__cpo6cbeginE[1];
.global .align 1 .b8 _ZN34_INTERNAL_741ff7a7_4_k_cu_18c685454cuda3std6ranges3__45__cpo4cendE[1];
.global .align 1 .b8 _ZN34_INTERNAL_741ff7a7_4_k_cu_18c685454cuda3std6ranges3__45__cpo7advanceE[1];
.global .align 1 .b8 _ZN34_INTERNAL_741ff7a7_4_k_cu_18c685454cuda3std6ranges3__45__cpo9iter_swapE[1];
.global .align 1 .b8 _ZN34_INTERNAL_741ff7a7_4_k_cu_18c685454cuda3std6ranges3__45__cpo4nextE[1];
.global .align 1 .b8 _ZN34_INTERNAL_741ff7a7_4_k_cu_18c685454cuda3std6ranges3__45__cpo4prevE[1];
.global .align 1 .b8 _ZN34_INTERNAL_741ff7a7_4_k_cu_18c685454cuda3std6ranges3__45__cpo4dataE[1];
.global .align 1 .b8 _ZN34_INTERNAL_741ff7a7_4_k_cu_18c685454cuda3std6ranges3__45__cpo5cdataE[1];
.global .align 1 .b8 _ZN34_INTERNAL_741ff7a7_4_k_cu_18c685454cuda3std6ranges3__45__cpo4sizeE[1];
.global .align 1 .b8 _ZN34_INTERNAL_741ff7a7_4_k_cu_18c685454cuda3std6ranges3__45__cpo5ssizeE[1];
.global .align 1 .b8 _ZN34_INTERNAL_741ff7a7_4_k_cu_18c685454cuda3std6ranges3__45__cpo8distanceE[1];
.global .align 1 .b8 _ZN34_INTERNAL_741ff7a7_4_k_cu_18c685456thrust24THRUST_300001_SM_1000_NS8cuda_cub3parE[1];
.global .align 1 .b8 _ZN34_INTERNAL_741ff7a7_4_k_cu_18c685456thrust24THRUST_300001_SM_1000_NS8cuda_cub10par_nosyncE[1];
.global .align 1 .b8 _ZN34_INTERNAL_741ff7a7_4_k_cu_18c685456thrust24THRUST_300001_SM_1000_NS6system6detail10sequential3seqE[1];
.global .align 1 .b8 _ZN34_INTERNAL_741ff7a7_4_k_cu_18c685456thrust24THRUST_300001_SM_1000_NS6system3cpp3parE[1];
.global .align 1 .b8 _ZN34_INTERNAL_741ff7a7_4_k_cu_18c685456thrust24THRUST_300001_SM_1000_NS12placeholders2_1E[1];
.global .align 1 .b8 _ZN34_INTERNAL_741ff7a7_4_k_cu_18c685456thrust24THRUST_300001_SM_1000_NS12placeholders2_2E[1];
.global .align 1 .b8 _ZN34_INTERNAL_741ff7a7_4_k_cu_18c685456thrust24THRUST_300001_SM_1000_NS12placeholders2_3E[1];
.global .align 1 .b8 _ZN34_INTERNAL_741ff7a7_4_k_cu_18c685456thrust24THRUST_300001_SM_1000_NS12placeholders2_4E[1];
.global .align 1 .b8 _ZN34_INTERNAL_741ff7a7_4_k_cu_18c685456thrust24THRUST_300001_SM_1000_NS12placeholders2_5E[1];
.global .align 1 .b8 _ZN34_INTERNAL_741ff7a7_4_k_cu_18c685456thrust24THRUST_300001_SM_1000_NS12placeholders2_6E[1];
.global .align 1 .b8 _ZN34_INTERNAL_741ff7a7_4_k_cu_18c685456thrust24THRUST_300001_SM_1000_NS12placeholders2_7E[1];
.global .align 1 .b8 _ZN34_INTERNAL_741ff7a7_4_k_cu_18c685456thrust24THRUST_300001_SM_1000_NS12placeholders2_8E[1];
.global .align 1 .b8 _ZN34_INTERNAL_741ff7a7_4_k_cu_18c685456thrust24THRUST_300001_SM_1000_NS12placeholders2_9E[1];
.global .align 1 .b8 _ZN34_INTERNAL_741ff7a7_4_k_cu_18c685456thrust24THRUST_300001_SM_1000_NS12placeholders3_10E[1];
.global .align 1 .b8 _ZN34_INTERNAL_741ff7a7_4_k_cu_18c685456thrust24THRUST_300001_SM_1000_NS3seqE[1];
.global .align 1 .b8 _ZN34_INTERNAL_741ff7a7_4_k_cu_18c685456thrust24THRUST_300001_SM_1000_NS6deviceE[1];

.visible .entry _Z18bucket_sort_kernelPfPiii(
	.param .u64 .ptr .align 1 _Z18bucket_sort_kernelPfPiii_param_0,
	.param .u64 .ptr .align 1 _Z18bucket_sort_kernelPfPiii_param_1,
	.param .u32 _Z18bucket_sort_kernelPfPiii_param_2,
	.param .u32 _Z18bucket_sort_kernelPfPiii_param_3
)
{
	.reg .pred 	%p<3>;
	.reg .b32 	%r<11>;
	.reg .b32 	%f<6>;
	.reg .b64 	%rd<9>;

	ld.param.u64 	%rd1, [_Z18bucket_sort_kernelPfPiii_param_0];
	ld.param.u64 	%rd2, [_Z18bucket_sort_kernelPfPiii_param_1];
	ld.param.u32 	%r2, [_Z18bucket_sort_kernelPfPiii_param_2];
	ld.param.u32 	%r3, [_Z18bucket_sort_kernelPfPiii_param_3];
	mov.u32 	%r4, %ctaid.x;
	mov.u32 	%r5, %ntid.x;
	mov.u32 	%r6, %tid.x;
	mad.lo.s32 	%r1, %r4, %r5, %r6;
	setp.ge.s32 	%p1, %r1, %r2;
	@%p1 bra 	$L__BB0_2;
	cvta.to.global.u64 	%rd3, %rd1;
	cvta.to.global.u64 	%rd4, %rd2;
	mul.wide.s32 	%rd5, %r1, 4;
	add.s64 	%rd6, %rd3, %rd5;
	ld.global.f32 	%f1, [%rd6];
	cvt.rn.f32.s32 	%f2, %r3;
	div.rn.f32 	%f3, %f1, %f2;
	cvt.rn.f32.s32 	%f4, %r2;
	mul.f32 	%f5, %f3, %f4;
	cvt.rzi.s32.f32 	%r7, %f5;
	setp.lt.s32 	%p2, %r7, %r3;
	add.s32 	%r8, %r3, -1;
	selp.b32 	%r9, %r7, %r8, %p2;
	mul.wide.s32 	%rd7, %r9, 4;
	add.s64 	%rd8, %rd4, %rd7;
	atom.global.add.u32 	%r10, [%rd8], 1;
$L__BB0_2:
	ret;

}
	// .globl	_ZN3cub18CUB_300001_SM_10006detail11EmptyKernelIvEEvv
.visible .entry _ZN3cub18CUB_300001_SM_10006detail11EmptyKernelIvEEvv()
{


	ret;

}
	// .globl	_ZN3cub18CUB_300001_SM_10006detail10radix_sort31DeviceRadixSortSingleTileKernelINS1_5radix10policy_hubIfNS0_8NullTypeEyE10Policy1000ELNS0_9SortOrderE0EfS6_yNS1_21identity_decomposer_tEEEvPKT1_PSB_PKT2_PSF_T3_iiT4_
.visible .entry _ZN3cub18CUB_300001_SM_10006detail10radix_sort31DeviceRadixSortSingleTileKernelINS1_5radix10policy_hubIfNS0_8NullTypeEyE10Policy1000ELNS0_9SortOrderE0EfS6_yNS1_21identity_decomposer_tEEEvPKT1_PSB_PKT2_PSF_T3_iiT4_(
	.param .u64 .ptr .align 1 _ZN3cub18CUB_300001_SM_10006detail10radix_sort31DeviceRadixSortSingleTileKernelINS1_5radix10policy_hubIfNS0_8NullTypeEyE10Policy1000ELNS0_9SortOrderE0EfS6_yNS1_21identity_decomposer_tEEEvPKT1_PSB_PKT2_PSF_T3_iiT4__param_0,
	.param .u64 .ptr .align 1 _ZN3cub18CUB_300001_SM_10006detail10radix_sort31DeviceRadixSortSingleTileKernelINS1_5radix10policy_hubIfNS0_8NullTypeEyE10Policy1000ELNS0_9SortOrderE0EfS6_yNS1_21identity_decomposer_tEEEvPKT1_PSB_PKT2_PSF_T3_iiT4__param_1,
	.param .u64 .ptr .align 1 _ZN3cub18CUB_300001_SM_10006detail10radix_sort31DeviceRadixSortSingleTileKernelINS1_5radix10policy_hubIfNS0_8NullTypeEyE10Policy1000ELNS0_9SortOrderE0EfS6_yNS1_21identity_decomposer_tEEEvPKT1_PSB_PKT2_PSF_T3_iiT4__param_2,
	.param .u64 .ptr .align 1 _ZN3cub18CUB_300001_SM_10006detail10radix_sort31DeviceRadixSortSingleTileKernelINS1_5radix10policy_hubIfNS0_8NullTypeEyE10Policy1000ELNS0_9SortOrderE0EfS6_yNS1_21identity_decomposer_tEEEvPKT1_PSB_PKT2_PSF_T3_iiT4__param_3,
	.param .u64 _ZN3cub18CUB_300001_SM_10006detail10radix_sort31DeviceRadixSortSingleTileKernelINS1_5radix10policy_hubIfNS0_8NullTypeEyE10Policy1000ELNS0_9SortOrderE0EfS6_yNS1_21identity_decomposer_tEEEvPKT1_PSB_PKT2_PSF_T3_iiT4__param_4,
	.param .u32 _ZN3cub18CUB_300001_SM_10006detail10radix_sort31DeviceRadixSortSingleTileKernelINS1_5radix10policy_hubIfNS0_8NullTypeEyE10Policy1000ELNS0_9SortOrderE0EfS6_yNS1_21identity_decomposer_tEEEvPKT1_PSB_PKT2_PSF_T3_iiT4__param_5,
	.param .u32 _ZN3cub18CUB_300001_SM_10006detail10radix_sort31DeviceRadixSortSingleTileKernelINS1_5radix10policy_hubIfNS0_8NullTypeEyE10Policy1000ELNS0_9SortOrderE0EfS6_yNS1_21identity_decomposer_tEEEvPKT1_PSB_PKT2_PSF_T3_iiT4__param_6,
	.param .align 1 .b8 _ZN3cub18CUB_300001_SM_10006detail10radix_sort31DeviceRadixSortSingleTileKernelINS1_5radix10policy_hubIfNS0_8NullTypeEyE10Policy1000ELNS0_9SortOrderE0EfS6_yNS1_21identity_decomposer_tEEEvPKT1_PSB_PKT2_PSF_T3_iiT4__param_7[1]
)
.maxntid 256
.minnctapersm 1
{
	.reg .pred 	%p<109>;
	.reg .b16 	%rs<39>;
	.reg .b32 	%r<782>;
	.reg .b64 	%rd<29>;
	// demoted variable
	.shared .align 16 .b8 _ZZN3cub18CUB_300001_SM_10006detail10radix_sort31DeviceRadixSortSingleTileKernelINS1_5radix10policy_hubIfNS0_8NullTypeEyE10Policy1000ELNS0_9SortOrderE0EfS6_yNS1_21identity_decomposer_tEEEvPKT1_PSB_PKT2_PSF_T3_iiT4_E12temp_storage[33856];
	ld.param.u64 	%rd5, [_ZN3cub18CUB_300001_SM_10006detail10radix_sort31DeviceRadixSortSingleTileKernelINS1_5radix10policy_hubIfNS0_8NullTypeEyE10Policy1000ELNS0_9SortOrderE0EfS6_yNS1_21identity_decomposer_tEEEvPKT1_PSB_PKT2_PSF_T3_iiT4__param_0];
	ld.param.u64 	%rd3, [_ZN3cub18CUB_300001_SM_10006detail10radix_sort31DeviceRadixSortSingleTileKernelINS1_5radix10policy_hubIfNS0_8NullTypeEyE10Policy1000ELNS0_9SortOrderE0EfS6_yNS1_21identity_decomposer_tEEEvPKT1_PSB_PKT2_PSF_T3_iiT4__param_1];
	ld.param.u64 	%rd4, [_ZN3cub18CUB_300001_SM_10006detail10radix_sort31DeviceRadixSortSingleTileKernelINS1_5radix10policy_hubIfNS0_8NullTypeEyE10Policy1000ELNS0_9SortOrderE0EfS6_yNS1_21identity_decomposer_tEEEvPKT1_PSB_PKT2_PSF_T3_iiT4__param_4];
	ld.param.u32 	%r208, [_ZN3cub18CUB_300001_SM_10006detail10radix_sort31DeviceRadixSortSingleTileKernelINS1_5radix10policy_hubIfNS0_8NullTypeEyE10Policy1000ELNS0_9SortOrderE0EfS6_yNS1_21identity_decomposer_tEEEvPKT1_PSB_PKT2_PSF_T3_iiT4__param_5];
	ld.param.u32 	%r209, [_ZN3cub18CUB_300001_SM_10006detail10radix_sort31DeviceRadixSortSingleTileKernelINS1_5radix10policy_hubIfNS0_8NullTypeEyE10Policy1000ELNS0_9SortOrderE0EfS6_yNS1_21identity_decomposer_tEEEvPKT1_PSB_PKT2_PSF_T3_iiT4__param_6];
	cvta.to.global.u64 	%rd6, %rd5;
	cvt.u32.u64 	%r1, %rd4;
	mov.u32 	%r2, %tid.x;
	mul.lo.s32 	%r3, %r2, 19;
	setp.ge.s32 	%p1, %r3, %r1;
	mul.wide.u32 	%rd7, %r3, 4;
	add.s64 	%rd1, %rd6, %rd7;
	mov.b32 	%r740, 2147483647;
	@%p1 bra 	$L__BB2_2;
	ld.global.u32 	%r740, [%rd1];
$L__BB2_2:
	add.s32 	%r212, %r3, 1;
	setp.ge.s32 	%p2, %r212, %r1;
	mov.b32 	%r741, 2147483647;
	@%p2 bra 	$L__BB2_4;
	ld.global.u32 	%r741, [%rd1+4];
$L__BB2_4:
	add.s32 	%r214, %r3, 2;
	setp.ge.s32 	%p3, %r214, %r1;
	mov.b32 	%r742, 2147483647;
	@%p3 bra 	$L__BB2_6;
	ld.global.u32 	%r742, [%rd1+8];
$L__BB2_6:
	add.s32 	%r216, %r3, 3;
	setp.ge.s32 	%p4, %r216, %r1;
	mov.b32 	%r743, 2147483647;
	@%p4 bra 	$L__BB2_8;
	ld.global.u32 	%r743, [%rd1+12];
$L__BB2_8:
	add.s32 	%r218, %r3, 4;
	setp.ge.s32 	%p5, %r218, %r1;
	mov.b32 	%r744, 2147483647;
	@%p5 bra 	$L__BB2_10;
	ld.global.u32 	%r744, [%rd1+16];
$L__BB2_10:
	add.s32 	%r220, %r3, 5;
	setp.ge.s32 	%p6, %r220, %r1;
	mov.b32 	%r745, 2147483647;
	@%p6 bra 	$L__BB2_12;
	ld.global.u32 	%r745, [%rd1+20];
$L__BB2_12:
	add.s32 	%r222, %r3, 6;
	setp.ge.s32 	%p7, %r222, %r1;
	mov.b32 	%r746, 2147483647;
	@%p7 bra 	$L__BB2_14;
	ld.global.u32 	%r746, [%rd1+24];
$L__BB2_14:
	add.s32 	%r224, %r3, 7;
	setp.ge.s32 	%p8, %r224, %r1;
	mov.b32 	%r747, 2147483647;
	@%p8 bra 	$L__BB2_16;
	ld.global.u32 	%r747, [%rd1+28];
$L__BB2_16:
	add.s32 	%r226, %r3, 8;
	setp.ge.s32 	%p9, %r226, %r1;
	mov.b32 	%r748, 2147483647;
	@%p9 bra 	$L__BB2_18;
	ld.global.u32 	%r748, [%rd1+32];
$L__BB2_18:
	add.s32 	%r228, %r3, 9;
	setp.ge.s32 	%p10, %r228, %r1;
	mov.b32 	%r749, 2147483647;
	@%p10 bra 	$L__BB2_20;
	ld.global.u32 	%r749, [%rd1+36];
$L__BB2_20:
	add.s32 	%r230, %r3, 10;
	setp.ge.s32 	%p11, %r230, %r1;
	mov.b32 	%r750, 2147483647;
	@%p11 bra 	$L__BB2_22;
	ld.global.u32 	%r750, [%rd1+40];
$L__BB2_22:
	add.s32 	%r232, %r3, 11;
	setp.ge.s32 	%p12, %r232, %r1;
	mov.b32 	%r751, 2147483647;
	@%p12 bra 	$L__BB2_24;
	ld.global.u32 	%r751, [%rd1+44];
$L__BB2_24:
	add.s32 	%r234, %r3, 12;
	setp.ge.s32 	%p13, %r234, %r1;
	mov.b32 	%r752, 2147483647;
	@%p13 bra 	$L__BB2_26;
	ld.global.u32 	%r752, [%rd1+48];
$L__BB2_26:
	add.s32 	%r236, %r3, 13;
	setp.ge.s32 	%p14, %r236, %r1;
	mov.b32 	%r753, 2147483647;
	@%p14 bra 	$L__BB2_28;
	ld.global.u32 	%r753, [%rd1+52];
$L__BB2_28:
	add.s32 	%r238, %r3, 14;
	setp.ge.s32 	%p15, %r238, %r1;
	mov.b32 	%r754, 2147483647;
	@%p15 bra 	$L__BB2_30;
	ld.global.u32 	%r754, [%rd1+56];
$L__BB2_30:
	add.s32 	%r240, %r3, 15;
	setp.ge.s32 	%p16, %r240, %r1;
	mov.b32 	%r755, 2147483647;
	@%p16 bra 	$L__BB2_32;
	ld.global.u32 	%r755, [%rd1+60];
$L__BB2_32:
	add.s32 	%r242, %r3, 16;
	setp.ge.s32 	%p17, %r242, %r1;
	mov.b32 	%r756, 2147483647;
	@%p17 bra 	$L__BB2_34;
	ld.global.u32 	%r756, [%rd1+64];
$L__BB2_34:
	add.s32 	%r244, %r3, 17;
	setp.ge.s32 	%p18, %r244, %r1;
	mov.b32 	%r757, 2147483647;
	@%p18 bra 	$L__BB2_36;
	ld.global.u32 	%r757, [%rd1+68];
$L__BB2_36:
	add.s32 	%r246, %r3, 18;
	setp.ge.s32 	%p19, %r246, %r1;
	mov.b32 	%r758, 2147483647;
	@%p19 bra 	$L__BB2_38;
	ld.global.u32 	%r758, [%rd1+72];
$L__BB2_38:
	bar.sync 	0;
	setp.gt.s32 	%p20, %r740, -1;
	selp.b32 	%r248, -2147483648, -1, %p20;
	xor.b32  	%r779, %r248, %r740;
	setp.gt.s32 	%p21, %r741, -1;
	selp.b32 	%r249, -2147483648, -1, %p21;
	xor.b32  	%r778, %r249, %r741;
	setp.gt.s32 	%p22, %r742, -1;
	selp.b32 	%r250, -2147483648, -1, %p22;
	xor.b32  	%r777, %r250, %r742;
	setp.gt.s32 	%p23, %r743, -1;
	selp.b32 	%r251, -2147483648, -1, %p23;
	xor.b32  	%r776, %r251, %r743;
	setp.gt.s32 	%p24, %r744, -1;
	selp.b32 	%r252, -2147483648, -1, %p24;
	xor.b32  	%r775, %r252, %r744;
	setp.gt.s32 	%p25, %r745, -1;
	selp.b32 	%r253, -2147483648, -1, %p25;
	xor.b32  	%r774, %r253, %r745;
	setp.gt.s32 	%p26, %r746, -1;
	selp.b32 	%r254, -2147483648, -1, %p26;
	xor.b32  	%r773, %r254, %r746;
	setp.gt.s32 	%p27, %r747, -1;
	selp.b32 	%r255, -2147483648, -1, %p27;
	xor.b32  	%r772, %r255, %r747;
	setp.gt.s32 	%p28, %r748, -1;
	selp.b32 	%r256, -2147483648, -1, %p28;
	xor.b32  	%r771, %r256, %r748;
	setp.gt.s32 	%p29, %r749, -1;
	selp.b32 	%r257, -2147483648, -1, %p29;
	xor.b32  	%r770, %r257, %r749;
	setp.gt.s32 	%p30, %r750, -1;
	selp.b32 	%r258, -2147483648, -1, %p30;
	xor.b32  	%r769, %r258, %r750;
	setp.gt.s32 	%p31, %r751, -1;
	selp.b32 	%r259, -2147483648, -1, %p31;
	xor.b32  	%r768, %r259, %r751;
	setp.gt.s32 	%p32, %r752, -1;
	selp.b32 	%r260, -2147483648, -1, %p32;
	xor.b32  	%r767, %r260, %r752;
	setp.gt.s32 	%p33, %r753, -1;
	selp.b32 	%r261, -2147483648, -1, %p33;
	xor.b32  	%r766, %r261, %r753;
	setp.gt.s32 	%p34, %r754, -1;
	selp.b32 	%r262, -2147483648, -1, %p34;
	xor.b32  	%r765, %r262, %r754;
	setp.gt.s32 	%p35, %r755, -1;
	selp.b32 	%r263, -2147483648, -1, %p35;
	xor.b32  	%r764, %r263, %r755;
	setp.gt.s32 	%p36, %r756, -1;
	selp.b32 	%r264, -2147483648, -1, %p36;
	xor.b32  	%r763, %r264, %r756;
	setp.gt.s32 	%p37, %r757, -1;
	selp.b32 	%r265, -2147483648, -1, %p37;
	xor.b32  	%r762, %r265, %r757;
	setp.gt.s32 	%p38, %r758, -1;
	selp.b32 	%r266, -2147483648, -1, %p38;
	xor.b32  	%r761, %r266, %r758;
	shr.u32 	%r61, %r2, 5;
	shl.b32 	%r267, %r2, 2;
	mov.u32 	%r268, _ZZN3cub18CUB_300001_SM_10006detail10radix_sort31DeviceRadixSortSingleTileKernelINS1_5radix10policy_hubIfNS0_8NullTypeEyE10Policy1000ELNS0_9SortOrderE0EfS6_yNS1_21identity_decomposer_tEEEvPKT1_PSB_PKT2_PSF_T3_iiT4_E12temp_storage;
	add.s32 	%r62, %r268, %r267;
	shl.b32 	%r269, %r2, 7;
	add.s32 	%r63, %r62, %r269;
	shl.b32 	%r270, %r61, 2;
	add.s32 	%r271, %r268, %r270;
	add.s32 	%r64, %r271, 33792;
	mad.lo.s32 	%r65, %r2, -56, %r63;
	add.s32 	%r760, %r208, 6;
	sub.s32 	%r759, %r209, %r208;
$L__BB2_39:
	add.s32 	%r331, %r760, -6;
	min.s32 	%r274, %r759, 6;
	mov.b32 	%r360, 0;
	st.shared.u32 	[%r62], %r360;
	st.shared.u32 	[%r62+1024], %r360;
	st.shared.u32 	[%r62+2048], %r360;
	st.shared.u32 	[%r62+3072], %r360;
	st.shared.u32 	[%r62+4096], %r360;
	st.shared.u32 	[%r62+5120], %r360;
	st.shared.u32 	[%r62+6144], %r360;
	st.shared.u32 	[%r62+7168], %r360;
	st.shared.u32 	[%r62+8192], %r360;
	st.shared.u32 	[%r62+9216], %r360;
	st.shared.u32 	[%r62+10240], %r360;
	st.shared.u32 	[%r62+11264], %r360;
	st.shared.u32 	[%r62+12288], %r360;
	st.shared.u32 	[%r62+13312], %r360;
	st.shared.u32 	[%r62+14336], %r360;
	st.shared.u32 	[%r62+15360], %r360;
	st.shared.u32 	[%r62+16384], %r360;
	st.shared.u32 	[%r62+17408], %r360;
	st.shared.u32 	[%r62+18432], %r360;
	st.shared.u32 	[%r62+19456], %r360;
	st.shared.u32 	[%r62+20480], %r360;
	st.shared.u32 	[%r62+21504], %r360;
	st.shared.u32 	[%r62+22528], %r360;
	st.shared.u32 	[%r62+23552], %r360;
	st.shared.u32 	[%r62+24576], %r360;
	st.shared.u32 	[%r62+25600], %r360;
	st.shared.u32 	[%r62+26624], %r360;
	st.shared.u32 	[%r62+27648], %r360;
	st.shared.u32 	[%r62+28672], %r360;
	st.shared.u32 	[%r62+29696], %r360;
	st.shared.u32 	[%r62+30720], %r360;
	st.shared.u32 	[%r62+31744], %r360;
	st.shared.u32 	[%r62+32768], %r360;
	// begin inline asm
	bmsk.clamp.b32 %r272, %r360, %r274;
	// end inline asm
	setp.eq.s32 	%p39, %r779, 2147483647;
	selp.b32 	%r276, -2147483648, %r779, %p39;
	// begin inline asm
	shr.b32 %r275, %r276, %r331;
	// end inline asm
	and.b32  	%r363, %r272, %r275;
	shl.b32 	%r364, %r363, 10;
	and.b32  	%r365, %r364, 31744;
	add.s32 	%r366, %r62, %r365;
	shr.u32 	%r367, %r363, 4;
	and.b32  	%r368, %r367, 268435454;
	add.s32 	%r90, %r366, %r368;
	ld.shared.u16 	%rs1, [%r90];
	add.s16 	%rs20, %rs1, 1;
	st.shared.u16 	[%r90], %rs20;
	setp.eq.s32 	%p40, %r778, 2147483647;
	selp.b32 	%r279, -2147483648, %r778, %p40;
	// begin inline asm
	shr.b32 %r278, %r279, %r331;
	// end inline asm
	and.b32  	%r369, %r272, %r278;
	shl.b32 	%r370, %r369, 10;
	and.b32  	%r371, %r370, 31744;
	add.s32 	%r372, %r62, %r371;
	shr.u32 	%r373, %r369, 4;
	and.b32  	%r374, %r373, 268435454;
	add.s32 	%r91, %r372, %r374;
	ld.shared.u16 	%rs2, [%r91];
	add.s16 	%rs21, %rs2, 1;
	st.shared.u16 	[%r91], %rs21;
	setp.eq.s32 	%p41, %r777, 2147483647;
	selp.b32 	%r282, -2147483648, %r777, %p41;
	// begin inline asm
	shr.b32 %r281, %r282, %r331;
	// end inline asm
	and.b32  	%r375, %r272, %r281;
	shl.b32 	%r376, %r375, 10;
	and.b32  	%r377, %r376, 31744;
	add.s32 	%r378, %r62, %r377;
	shr.u32 	%r379, %r375, 4;
	and.b32  	%r380, %r379, 268435454;
	add.s32 	%r92, %r378, %r380;
	ld.shared.u16 	%rs3, [%r92];
	add.s16 	%rs22, %rs3, 1;
	st.shared.u16 	[%r92], %rs22;
	setp.eq.s32 	%p42, %r776, 2147483647;
	selp.b32 	%r285, -2147483648, %r776, %p42;
	// begin inline asm
	shr.b32 %r284, %r285, %r331;
	// end inline asm
	and.b32  	%r381, %r272, %r284;
	shl.b32 	%r382, %r381, 10;
	and.b32  	%r383, %r382, 31744;
	add.s32 	%r384, %r62, %r383;
	shr.u32 	%r385, %r381, 4;
	and.b32  	%r386, %r385, 268435454;
	add.s32 	%r93, %r384, %r386;
	ld.shared.u16 	%rs4, [%r93];
	add.s16 	%rs23, %rs4, 1;
	st.shared.u16 	[%r93], %rs23;
	setp.eq.s32 	%p43, %r775, 2147483647;
	selp.b32 	%r288, -2147483648, %r775, %p43;
	// begin inline asm
	shr.b32 %r287, %r288, %r331;
	// end inline asm
	and.b32  	%r387, %r272, %r287;
	shl.b32 	%r388, %r387, 10;
	and.b32  	%r389, %r388, 31744;
	add.s32 	%r390, %r62, %r389;
	shr.u32 	%r391, %r387, 4;
	and.b32  	%r392, %r391, 268435454;
	add.s32 	%r94, %r390, %r392;
	ld.shared.u16 	%rs5, [%r94];
	add.s16 	%rs24, %rs5, 1;
	st.shared.u16 	[%r94], %rs24;
	setp.eq.s32 	%p44, %r774, 2147483647;
	selp.b32 	%r291, -2147483648, %r774, %p44;
	// begin inline asm
	shr.b32 %r290, %r291, %r331;
	// end inline asm
	and.b32  	%r393, %r272, %r290;
	shl.b32 	%r394, %r393, 10;
	and.b32  	%r395, %r394, 31744;
	add.s32 	%r396, %r62, %r395;
	shr.u32 	%r397, %r393, 4;
	and.b32  	%r398, %r397, 268435454;
	add.s32 	%r95, %r396, %r398;
	ld.shared.u16 	%rs6, [%r95];
	add.s16 	%rs25, %rs6, 1;
	st.shared.u16 	[%r95], %rs25;
	setp.eq.s32 	%p45, %r773, 2147483647;
	selp.b32 	%r294, -2147483648, %r773, %p45;
	// begin inline asm
	shr.b32 %r293, %r294, %r331;
	// end inline asm
	and.b32  	%r399, %r272, %r293;
	shl.b32 	%r400, %r399, 10;
	and.b32  	%r401, %r400, 31744;
	add.s32 	%r402, %r62, %r401;
	shr.u32 	%r403, %r399, 4;
	and.b32  	%r404, %r403, 268435454;
	add.s32 	%r96, %r402, %r404;
	ld.shared.u16 	%rs7, [%r96];
	add.s16 	%rs26, %rs7, 1;
	st.shared.u16 	[%r96], %rs26;
	setp.eq.s32 	%p46, %r772, 2147483647;
	selp.b32 	%r297, -2147483648, %r772, %p46;
	// begin inline asm
	shr.b32 %r296, %r297, %r331;
	// end inline asm
	and.b32  	%r405, %r272, %r296;
	shl.b32 	%r406, %r405, 10;
	and.b32  	%r407, %r406, 31744;
	add.s32 	%r408, %r62, %r407;
	shr.u32 	%r409, %r405, 4;
	and.b32  	%r410, %r409, 268435454;
	add.s32 	%r97, %r408, %r410;
	ld.shared.u16 	%rs8, [%r97];
	add.s16 	%rs27, %rs8, 1;
	st.shared.u16 	[%r97], %rs27;
	setp.eq.s32 	%p47, %r771, 2147483647;
	selp.b32 	%r300, -2147483648, %r771, %p47;
	// begin inline asm
	shr.b32 %r299, %r300, %r331;
	// end inline asm
	and.b32  	%r411, %r272, %r299;
	shl.b32 	%r412, %r411, 10;
	and.b32  	%r413, %r412, 31744;
	add.s32 	%r414, %r62, %r413;
	shr.u32 	%r415, %r411, 4;
	and.b32  	%r416, %r415, 268435454;
	add.s32 	%r98, %r414, %r416;
	ld.shared.u16 	%rs9, [%r98];
	add.s16 	%rs28, %rs9, 1;
	st.shared.u16 	[%r98], %rs28;
	setp.eq.s32 	%p48, %r770, 2147483647;
	selp.b32 	%r303, -2147483648, %r770, %p48;
	// begin inline asm
	shr.b32 %r302, %r303, %r331;
	// end inline asm
	and.b32  	%r417, %r272, %r302;
	shl.b32 	%r418, %r417, 10;
	and.b32  	%r419, %r418, 31744;
	add.s32 	%r420, %r62, %r419;
	shr.u32 	%r421, %r417, 4;
	and.b32  	%r422, %r421, 268435454;
	add.s32 	%r99, %r420, %r422;
	ld.shared.u16 	%rs10, [%r99];
	add.s16 	%rs29, %rs10, 1;
	st.shared.u16 	[%r99], %rs29;
	setp.eq.s32 	%p49, %r769, 2147483647;
	selp.b32 	%r306, -2147483648, %r769, %p49;
	// begin inline asm
	shr.b32 %r305, %r306, %r331;
	// end inline asm
	and.b32  	%r423, %r272, %r305;
	shl.b32 	%r424, %r423, 10;
	and.b32  	%r425, %r424, 31744;
	add.s32 	%r426, %r62, %r425;
	shr.u32 	%r427, %r423, 4;
	and.b32  	%r428, %r427, 268435454;
	add.s32 	%r100, %r426, %r428;
	ld.shared.u16 	%rs11, [%r100];
	add.s16 	%rs30, %rs11, 1;
	st.shared.u16 	[%r100], %rs30;
	setp.eq.s32 	%p50, %r768, 2147483647;
	selp.b32 	%r309, -2147483648, %r768, %p50;
	// begin inline asm
	shr.b32 %r308, %r309, %r331;
	// end inline asm
	and.b32  	%r429, %r272, %r308;
	shl.b32 	%r430, %r429, 10;
	and.b32  	%r431, %r430, 31744;
	add.s32 	%r432, %r62, %r431;
	shr.u32 	%r433, %r429, 4;
	and.b32  	%r434, %r433, 268435454;
	add.s32 	%r101, %r432, %r434;
	ld.shared.u16 	%rs12, [%r101];
	add.s16 	%rs31, %rs12, 1;
	st.shared.u16 	[%r101], %rs31;
	setp.eq.s32 	%p51, %r767, 2147483647;
	selp.b32 	%r312, -2147483648, %r767, %p51;
	// begin inline asm
	shr.b32 %r311, %r312, %r331;
	// end inline asm
	and.b32  	%r435, %r272, %r311;
	shl.b32 	%r436, %r435, 10;
	and.b32  	%r437, %r436, 31744;
	add.s32 	%r438, %r62, %r437;
	shr.u32 	%r439, %r435, 4;
	and.b32  	%r440, %r439, 268435454;
	add.s32 	%r102, %r438, %r440;
	ld.shared.u16 	%rs13, [%r102];
	add.s16 	%rs32, %rs13, 1;
	st.shared.u16 	[%r102], %rs32;
	setp.eq.s32 	%p52, %r766, 2147483647;
	selp.b32 	%r315, -2147483648, %r766, %p52;
	// begin inline asm
	shr.b32 %r314, %r315, %r331;
	// end inline asm
	and.b32  	%r441, %r272, %r314;
	shl.b32 	%r442, %r441, 10;
	and.b32  	%r443, %r442, 31744;
	add.s32 	%r444, %r62, %r443;
	shr.u32 	%r445, %r441, 4;
	and.b32  	%r446, %r445, 268435454;
	add.s32 	%r103, %r444, %r446;
	ld.shared.u16 	%rs14, [%r103];
	add.s16 	%rs33, %rs14, 1;
	st.shared.u16 	[%r103], %rs33;
	setp.eq.s32 	%p53, %r765, 2147483647;
	selp.b32 	%r318, -2147483648, %r765, %p53;
	// begin inline asm
	shr.b32 %r317, %r318, %r331;
	// end inline asm
	and.b32  	%r447, %r272, %r317;
	shl.b32 	%r448, %r447, 10;
	and.b32  	%r449, %r448, 31744;
	add.s32 	%r450, %r62, %r449;
	shr.u32 	%r451, %r447, 4;
	and.b32  	%r452, %r451, 268435454;
	add.s32 	%r104, %r450, %r452;
	ld.shared.u16 	%rs15, [%r104];
	add.s16 	%rs34, %rs15, 1;
	st.shared.u16 	[%r104], %rs34;
	setp.eq.s32 	%p54, %r764, 2147483647;
	selp.b32 	%r321, -2147483648, %r764, %p54;
	// begin inline asm
	shr.b32 %r320, %r321, %r331;
	// end inline asm
	and.b32  	%r453, %r272, %r320;
	shl.b32 	%r454, %r453, 10;
	and.b32  	%r455, %r454, 31744;
	add.s32 	%r456, %r62, %r455;
	shr.u32 	%r457, %r453, 4;
	and.b32  	%r458, %r457, 268435454;
	add.s32 	%r105, %r456, %r458;
	ld.shared.u16 	%rs16, [%r105];
	add.s16 	%rs35, %rs16, 1;
	st.shared.u16 	[%r105], %rs35;
	setp.eq.s32 	%p55, %r763, 2147483647;
	selp.b32 	%r324, -2147483648, %r763, %p55;
	// begin inline asm
	shr.b32 %r323, %r324, %r331;
	// end inline asm
	and.b32  	%r459, %r272, %r323;
	shl.b32 	%r460, %r459, 10;
	and.b32  	%r461, %r460, 31744;
	add.s32 	%r462, %r62, %r461;
	shr.u32 	%r463, %r459, 4;
	and.b32  	%r464, %r463, 268435454;
	add.s32 	%r106, %r462, %r464;
	ld.shared.u16 	%rs17, [%r106];
	add.s16 	%rs36, %rs17, 1;
	st.shared.u16 	[%r106], %rs36;
	setp.eq.s32 	%p56, %r762, 2147483647;
	selp.b32 	%r327, -2147483648, %r762, %p56;
	// begin inline asm
	shr.b32 %r326, %r327, %r331;
	// end inline asm
	and.b32  	%r465, %r272, %r326;
	shl.b32 	%r466, %r465, 10;
	and.b32  	%r467, %r466, 31744;
	add.s32 	%r468, %r62, %r467;
	shr.u32 	%r469, %r465, 4;
	and.b32  	%r470, %r469, 268435454;
	add.s32 	%r107, %r468, %r470;
	ld.shared.u16 	%rs18, [%r107];
	add.s16 	%rs37, %rs18, 1;
	st.shared.u16 	[%r107], %rs37;
	setp.eq.s32 	%p57, %r761, 2147483647;
	selp.b32 	%r330, -2147483648, %r761, %p57;
	// begin inline asm
	shr.b32 %r329, %r330, %r331;
	// end inline asm
	and.b32  	%r471, %r272, %r329;
	shl.b32 	%r472, %r471, 10;
	and.b32  	%r473, %r472, 31744;
	add.s32 	%r474, %r62, %r473;
	shr.u32 	%r475, %r471, 4;
	and.b32  	%r476, %r475, 268435454;
	add.s32 	%r108, %r474, %r476;
	ld.shared.u16 	%rs19, [%r108];
	add.s16 	%rs38, %rs19, 1;
	st.shared.u16 	[%r108], %rs38;
	bar.sync 	0;
	ld.shared.u32 	%r109, [%r63];
	ld.shared.u32 	%r477, [%r63+4];
	ld.shared.u32 	%r478, [%r63+8];
	ld.shared.u32 	%r479, [%r63+12];
	ld.shared.u32 	%r480, [%r63+16];
	ld.shared.u32 	%r481, [%r63+20];
	ld.shared.u32 	%r482, [%r63+24];
	ld.shared.u32 	%r483, [%r63+28];
	ld.shared.u32 	%r484, [%r63+32];
	ld.shared.u32 	%r485, [%r63+36];
	ld.shared.u32 	%r486, [%r63+40];
	ld.shared.u32 	%r487, [%r63+44];
	ld.shared.u32 	%r488, [%r63+48];
	ld.shared.u32 	%r489, [%r63+52];
	ld.shared.u32 	%r490, [%r63+56];
	ld.shared.u32 	%r491, [%r63+60];
	ld.shared.u32 	%r492, [%r63+64];
	ld.shared.u32 	%r493, [%r63+68];
	ld.shared.u32 	%r494, [%r63+72];
	ld.shared.u32 	%r495, [%r63+76];
	ld.shared.u32 	%r496, [%r63+80];
	ld.shared.u32 	%r497, [%r63+84];
	ld.shared.u32 	%r498, [%r63+88];
	ld.shared.u32 	%r499, [%r63+92];
	ld.shared.u32 	%r500, [%r63+96];
	ld.shared.u32 	%r501, [%r63+100];
	ld.shared.u32 	%r502, [%r63+104];
	ld.shared.u32 	%r503, [%r63+108];
	ld.shared.u32 	%r504, [%r63+112];
	ld.shared.u32 	%r505, [%r63+116];
	ld.shared.u32 	%r506, [%r63+120];
	ld.shared.u32 	%r507, [%r63+124];
	ld.shared.u32 	%r508, [%r63+128];
	add.s32 	%r110, %r477, %r109;
	add.s32 	%r111, %r478, %r110;
	add.s32 	%r112, %r479, %r111;
	add.s32 	%r113, %r480, %r112;
	add.s32 	%r114, %r481, %r113;
	add.s32 	%r115, %r482, %r114;
	add.s32 	%r116, %r483, %r115;
	add.s32 	%r117, %r484, %r116;
	add.s32 	%r118, %r485, %r117;
	add.s32 	%r119, %r486, %r118;
	add.s32 	%r120, %r487, %r119;
	add.s32 	%r121, %r488, %r120;
	add.s32 	%r122, %r489, %r121;
	add.s32 	%r123, %r490, %r122;
	add.s32 	%r124, %r491, %r123;
	add.s32 	%r125, %r492, %r124;
	add.s32 	%r126, %r493, %r125;
	add.s32 	%r127, %r494, %r126;
	add.s32 	%r128, %r495, %r127;
	add.s32 	%r129, %r496, %r128;
	add.s32 	%r130, %r497, %r129;
	add.s32 	%r131, %r498, %r130;
	add.s32 	%r132, %r499, %r131;
	add.s32 	%r133, %r500, %r132;
	add.s32 	%r134, %r501, %r133;
	add.s32 	%r135, %r502, %r134;
	add.s32 	%r136, %r503, %r135;
	add.s32 	%r137, %r504, %r136;
	add.s32 	%r138, %r505, %r137;
	add.s32 	%r139, %r506, %r138;
	add.s32 	%r140, %r507, %r139;
	add.s32 	%r337, %r508, %r140;
	// begin inline asm
	mov.u32 %r332, %laneid;
	// end inline asm
	mov.b32 	%r335, 1;
	mov.b32 	%r362, -1;
	// begin inline asm
	{  .reg .u32 r0;  .reg .pred p;  shfl.sync.up.b32 r0|p, %r337, %r335, %r360, %r362;  @p add.u32 r0, r0, %r337;  mov.u32 %r333, r0;}
	// end inline asm
	mov.b32 	%r341, 2;
	// begin inline asm
	{  .reg .u32 r0;  .reg .pred p;  shfl.sync.up.b32 r0|p, %r333, %r341, %r360, %r362;  @p add.u32 r0, r0, %r333;  mov.u32 %r339, r0;}
	// end inline asm
	mov.b32 	%r347, 4;
	// begin inline asm
	{  .reg .u32 r0;  .reg .pred p;  shfl.sync.up.b32 r0|p, %r339, %r347, %r360, %r362;  @p add.u32 r0, r0, %r339;  mov.u32 %r345, r0;}
	// end inline asm
	mov.b32 	%r353, 8;
	// begin inline asm
	{  .reg .u32 r0;  .reg .pred p;  shfl.sync.up.b32 r0|p, %r345, %r353, %r360, %r362;  @p add.u32 r0, r0, %r345;  mov.u32 %r351, r0;}
	// end inline asm
	mov.b32 	%r359, 16;
	// begin inline asm
	{  .reg .u32 r0;  .reg .pred p;  shfl.sync.up.b32 r0|p, %r351, %r359, %r360, %r362;  @p add.u32 r0, r0, %r351;  mov.u32 %r357, r0;}
	// end inline asm
	setp.ne.s32 	%p58, %r332, 31;
	@%p58 bra 	$L__BB2_41;
	st.shared.u32 	[%r64], %r357;
$L__BB2_41:
	sub.s32 	%r509, %r357, %r337;
	setp.gt.u32 	%p59, %r2, 31;
	setp.eq.s32 	%p60, %r61, 7;
	setp.eq.s32 	%p61, %r61, 6;
	setp.eq.s32 	%p62, %r61, 5;
	setp.eq.s32 	%p63, %r61, 4;
	setp.eq.s32 	%p64, %r61, 3;
	setp.eq.s32 	%p65, %r61, 2;
	setp.eq.s32 	%p66, %r61, 1;
	bar.sync 	0;
	ld.shared.v4.u32 	{%r510, %r511, %r512, %r513}, [_ZZN3cub18CUB_300001_SM_10006detail10radix_sort31DeviceRadixSortSingleTileKernelINS1_5radix10policy_hubIfNS0_8NullTypeEyE10Policy1000ELNS0_9SortOrderE0EfS6_yNS1_21identity_decomposer_tEEEvPKT1_PSB_PKT2_PSF_T3_iiT4_E12temp_storage+33792];
	selp.b32 	%r514, %r510, %r780, %p66;
	add.s32 	%r515, %r511, %r510;
	selp.b32 	%r516, %r515, %r514, %p65;
	add.s32 	%r517, %r515, %r512;
	selp.b32 	%r518, %r517, %r516, %p64;
	add.s32 	%r519, %r517, %r513;
	selp.b32 	%r520, %r519, %r518, %p63;
	ld.shared.v4.u32 	{%r521, %r522, %r523, %r524}, [_ZZN3cub18CUB_300001_SM_10006detail10radix_sort31DeviceRadixSortSingleTileKernelINS1_5radix10policy_hubIfNS0_8NullTypeEyE10Policy1000ELNS0_9SortOrderE0EfS6_yNS1_21identity_decomposer_tEEEvPKT1_PSB_PKT2_PSF_T3_iiT4_E12temp_storage+33808];
	add.s32 	%r525, %r519, %r521;
	selp.b32 	%r526, %r525, %r520, %p62;
	add.s32 	%r527, %r525, %r522;
	selp.b32 	%r528, %r527, %r526, %p61;
	add.s32 	%r529, %r527, %r523;
	selp.b32 	%r780, %r529, %r528, %p60;
	add.s32 	%r145, %r529, %r524;
	setp.ne.s32 	%p67, %r332, 0;
	selp.b32 	%r530, %r509, 0, %p67;
	add.s32 	%r531, %r780, %r530;
	or.pred  	%p68, %p59, %p67;
	selp.b32 	%r781, %r531, %r509, %p59;
	@%p68 bra 	$L__BB2_43;
	shl.b32 	%r781, %r145, 16;
	st.shared.u32 	[_ZZN3cub18CUB_300001_SM_10006detail10radix_sort31DeviceRadixSortSingleTileKernelINS1_5radix10policy_hubIfNS0_8NullTypeEyE10Policy1000ELNS0_9SortOrderE0EfS6_yNS1_21identity_decomposer_tEEEvPKT1_PSB_PKT2_PSF_T3_iiT4_E12temp_storage+33832], %r781;
$L__BB2_43:
	setp.eq.s32 	%p69, %r2, 0;
	bar.sync 	0;
	ld.shared.u32 	%r532, [_ZZN3cub18CUB_300001_SM_10006detail10radix_sort31DeviceRadixSortSingleTileKernelINS1_5radix10policy_hubIfNS0_8NullTypeEyE10Policy1000ELNS0_9SortOrderE0EfS6_yNS1_21identity_decomposer_tEEEvPKT1_PSB_PKT2_PSF_T3_iiT4_E12temp_storage+33832];
	selp.b32 	%r533, 0, %r532, %p69;
	add.s32 	%r534, %r781, %r533;
	add.s32 	%r535, %r109, %r534;
	add.s32 	%r536, %r110, %r534;
	add.s32 	%r537, %r111, %r534;
	add.s32 	%r538, %r112, %r534;
	add.s32 	%r539, %r113, %r534;
	add.s32 	%r540, %r114, %r534;
	add.s32 	%r541, %r115, %r534;
	add.s32 	%r542, %r116, %r534;
	add.s32 	%r543, %r117, %r534;
	add.s32 	%r544, %r118, %r534;
	add.s32 	%r545, %r119, %r534;
	add.s32 	%r546, %r120, %r534;
	add.s32 	%r547, %r121, %r534;
	add.s32 	%r548, %r122, %r534;
	add.s32 	%r549, %r123, %r534;
	add.s32 	%r550, %r124, %r534;
	add.s32 	%r551, %r125, %r534;
	add.s32 	%r552, %r126, %r534;
	add.s32 	%r553, %r127, %r534;
	add.s32 	%r554, %r128, %r534;
	add.s32 	%r555, %r129, %r534;
	add.s32 	%r556, %r130, %r534;
	add.s32 	%r557, %r131, %r534;
	add.s32 	%r558, %r132, %r534;
	add.s32 	%r559, %r133, %r534;
	add.s32 	%r560, %r134, %r534;
	add.s32 	%r561, %r135, %r534;
	add.s32 	%r562, %r136, %r534;
	add.s32 	%r563, %r137, %r534;
	add.s32 	%r564, %r138, %r534;
	add.s32 	%r565, %r139, %r534;
	add.s32 	%r566, %r140, %r534;
	st.shared.u32 	[%r63], %r534;
	st.shared.u32 	[%r63+4], %r535;
	st.shared.u32 	[%r63+8], %r536;
	st.shared.u32 	[%r63+12], %r537;
	st.shared.u32 	[%r63+16], %r538;
	st.shared.u32 	[%r63+20], %r539;
	st.shared.u32 	[%r63+24], %r540;
	st.shared.u32 	[%r63+28], %r541;
	st.shared.u32 	[%r63+32], %r542;
	st.shared.u32 	[%r63+36], %r543;
	st.shared.u32 	[%r63+40], %r544;
	st.shared.u32 	[%r63+44], %r545;
	st.shared.u32 	[%r63+48], %r546;
	st.shared.u32 	[%r63+52], %r547;
	st.shared.u32 	[%r63+56], %r548;
	st.shared.u32 	[%r63+60], %r549;
	st.shared.u32 	[%r63+64], %r550;
	st.shared.u32 	[%r63+68], %r551;
	st.shared.u32 	[%r63+72], %r552;
	st.shared.u32 	[%r63+76], %r553;
	st.shared.u32 	[%r63+80], %r554;
	st.shared.u32 	[%r63+84], %r555;
	st.shared.u32 	[%r63+88], %r556;
	st.shared.u32 	[%r63+92], %r557;
	st.shared.u32 	[%r63+96], %r558;
	st.shared.u32 	[%r63+100], %r559;
	st.shared.u32 	[%r63+104], %r560;
	st.shared.u32 	[%r63+108], %r561;
	st.shared.u32 	[%r63+112], %r562;
	st.shared.u32 	[%r63+116], %r563;
	st.shared.u32 	[%r63+120], %r564;
	st.shared.u32 	[%r63+124], %r565;
	st.shared.u32 	[%r63+128], %r566;
	bar.sync 	0;
	cvt.u32.u16 	%r567, %rs1;
	ld.shared.u16 	%r568, [%r90];
	add.s32 	%r149, %r568, %r567;
	cvt.u32.u16 	%r569, %rs2;
	ld.shared.u16 	%r570, [%r91];
	add.s32 	%r150, %r570, %r569;
	cvt.u32.u16 	%r571, %rs3;
	ld.shared.u16 	%r572, [%r92];
	add.s32 	%r151, %r572, %r571;
	cvt.u32.u16 	%r573, %rs4;
	ld.shared.u16 	%r574, [%r93];
	add.s32 	%r152, %r574, %r573;
	cvt.u32.u16 	%r575, %rs5;
	ld.shared.u16 	%r576, [%r94];
	add.s32 	%r153, %r576, %r575;
	cvt.u32.u16 	%r577, %rs6;
	ld.shared.u16 	%r578, [%r95];
	add.s32 	%r154, %r578, %r577;
	cvt.u32.u16 	%r579, %rs7;
	ld.shared.u16 	%r580, [%r96];
	add.s32 	%r155, %r580, %r579;
	cvt.u32.u16 	%r581, %rs8;
	ld.shared.u16 	%r582, [%r97];
	add.s32 	%r156, %r582, %r581;
	cvt.u32.u16 	%r583, %rs9;
	ld.shared.u16 	%r584, [%r98];
	add.s32 	%r157, %r584, %r583;
	cvt.u32.u16 	%r585, %rs10;
	ld.shared.u16 	%r586, [%r99];
	add.s32 	%r158, %r586, %r585;
	cvt.u32.u16 	%r587, %rs11;
	ld.shared.u16 	%r588, [%r100];
	add.s32 	%r159, %r588, %r587;
	cvt.u32.u16 	%r589, %rs12;
	ld.shared.u16 	%r590, [%r101];
	add.s32 	%r160, %r590, %r589;
	cvt.u32.u16 	%r591, %rs13;
	ld.shared.u16 	%r592, [%r102];
	add.s32 	%r161, %r592, %r591;
	cvt.u32.u16 	%r593, %rs14;
	ld.shared.u16 	%r594, [%r103];
	add.s32 	%r162, %r594, %r593;
	cvt.u32.u16 	%r595, %rs15;
	ld.shared.u16 	%r596, [%r104];
	add.s32 	%r163, %r596, %r595;
	cvt.u32.u16 	%r597, %rs16;
	ld.shared.u16 	%r598, [%r105];
	add.s32 	%r164, %r598, %r597;
	cvt.u32.u16 	%r599, %rs17;
	ld.shared.u16 	%r600, [%r106];
	add.s32 	%r165, %r600, %r599;
	cvt.u32.u16 	%r601, %rs18;
	ld.shared.u16 	%r602, [%r107];
	add.s32 	%r166, %r602, %r601;
	cvt.u32.u16 	%r603, %rs19;
	ld.shared.u16 	%r604, [%r108];
	add.s32 	%r167, %r604, %r603;
	bar.sync 	0;
	setp.lt.s32 	%p70, %r760, %r209;
	@%p70 bra 	$L__BB2_83;
	cvt.u64.u32 	%rd8, %r2;
	shl.b32 	%r605, %r149, 2;
	mov.u32 	%r606, _ZZN3cub18CUB_300001_SM_10006detail10radix_sort31DeviceRadixSortSingleTileKernelINS1_5radix10policy_hubIfNS0_8NullTypeEyE10Policy1000ELNS0_9SortOrderE0EfS6_yNS1_21identity_decomposer_tEEEvPKT1_PSB_PKT2_PSF_T3_iiT4_E12temp_storage;
	add.s32 	%r607, %r606, %r605;
	st.shared.u32 	[%r607], %r779;
	shl.b32 	%r608, %r150, 2;
	add.s32 	%r609, %r606, %r608;
	st.shared.u32 	[%r609], %r778;
	shl.b32 	%r610, %r151, 2;
	add.s32 	%r611, %r606, %r610;
	st.shared.u32 	[%r611], %r777;
	shl.b32 	%r612, %r152, 2;
	add.s32 	%r613, %r606, %r612;
	st.shared.u32 	[%r613], %r776;
	shl.b32 	%r614, %r153, 2;
	add.s32 	%r615, %r606, %r614;
	st.shared.u32 	[%r615], %r775;
	shl.b32 	%r616, %r154, 2;
	add.s32 	%r617, %r606, %r616;
	st.shared.u32 	[%r617], %r774;
	shl.b32 	%r618, %r155, 2;
	add.s32 	%r619, %r606, %r618;
	st.shared.u32 	[%r619], %r773;
	shl.b32 	%r620, %r156, 2;
	add.s32 	%r621, %r606, %r620;
	st.shared.u32 	[%r621], %r772;
	shl.b32 	%r622, %r157, 2;
	add.s32 	%r623, %r606, %r622;
	st.shared.u32 	[%r623], %r771;
	shl.b32 	%r624, %r158, 2;
	add.s32 	%r625, %r606, %r624;
	st.shared.u32 	[%r625], %r770;
	shl.b32 	%r626, %r159, 2;
	add.s32 	%r627, %r606, %r626;
	st.shared.u32 	[%r627], %r769;
	shl.b32 	%r628, %r160, 2;
	add.s32 	%r629, %r606, %r628;
	st.shared.u32 	[%r629], %r768;
	shl.b32 	%r630, %r161, 2;
	add.s32 	%r631, %r606, %r630;
	st.shared.u32 	[%r631], %r767;
	shl.b32 	%r632, %r162, 2;
	add.s32 	%r633, %r606, %r632;
	st.shared.u32 	[%r633], %r766;
	shl.b32 	%r634, %r163, 2;
	add.s32 	%r635, %r606, %r634;
	st.shared.u32 	[%r635], %r765;
	shl.b32 	%r636, %r164, 2;
	add.s32 	%r637, %r606, %r636;
	st.shared.u32 	[%r637], %r764;
	shl.b32 	%r638, %r165, 2;
	add.s32 	%r639, %r606, %r638;
	st.shared.u32 	[%r639], %r763;
	shl.b32 	%r640, %r166, 2;
	add.s32 	%r641, %r606, %r640;
	st.shared.u32 	[%r641], %r762;
	shl.b32 	%r642, %r167, 2;
	add.s32 	%r643, %r606, %r642;
	st.shared.u32 	[%r643], %r761;
	bar.sync 	0;
	mad.lo.s32 	%r644, %r2, -72, %r65;
	ld.shared.u32 	%r168, [%r644];
	ld.shared.u32 	%r169, [%r644+1024];
	ld.shared.u32 	%r170, [%r644+2048];
	ld.shared.u32 	%r171, [%r644+3072];
	ld.shared.u32 	%r172, [%r644+4096];
	ld.shared.u32 	%r173, [%r644+5120];
	ld.shared.u32 	%r174, [%r644+6144];
	ld.shared.u32 	%r175, [%r644+7168];
	ld.shared.u32 	%r176, [%r644+8192];
	ld.shared.u32 	%r177, [%r644+9216];
	ld.shared.u32 	%r178, [%r644+10240];
	ld.shared.u32 	%r179, [%r644+11264];
	ld.shared.u32 	%r180, [%r644+12288];
	ld.shared.u32 	%r181, [%r644+13312];
	ld.shared.u32 	%r182, [%r644+14336];
	ld.shared.u32 	%r183, [%r644+15360];
	ld.shared.u32 	%r184, [%r644+16384];
	ld.shared.u32 	%r185, [%r644+17408];
	ld.shared.u32 	%r186, [%r644+18432];
	setp.gt.u64 	%p71, %rd4, %rd8;
	cvta.to.global.u64 	%rd9, %rd3;
	mul.wide.u32 	%rd10, %r2, 4;
	add.s64 	%rd2, %rd9, %rd10;
	@%p71 bra 	$L__BB2_45;
	bra.uni 	$L__BB2_46;
$L__BB2_45:
	setp.gt.s32 	%p72, %r168, -1;
	selp.b32 	%r645, -1, -2147483648, %p72;
	xor.b32  	%r646, %r645, %r168;
	st.global.u32 	[%rd2], %r646;
$L__BB2_46:
	add.s32 	%r647, %r2, 256;
	cvt.u64.u32 	%rd11, %r647;
	setp.le.u64 	%p73, %rd4, %rd11;
	@%p73 bra 	$L__BB2_48;
	setp.gt.s32 	%p74, %r169, -1;
	selp.b32 	%r648, -1, -2147483648, %p74;
	xor.b32  	%r649, %r648, %r169;
	st.global.u32 	[%rd2+1024], %r649;
$L__BB2_48:
	add.s32 	%r650, %r2, 512;
	cvt.u64.u32 	%rd12, %r650;
	setp.le.u64 	%p75, %rd4, %rd12;
	@%p75 bra 	$L__BB2_50;
	setp.gt.s32 	%p76, %r170, -1;
	selp.b32 	%r651, -1, -2147483648, %p76;
	xor.b32  	%r652, %r651, %r170;
	st.global.u32 	[%rd2+2048], %r652;
$L__BB2_50:
	add.s32 	%r653, %r2, 768;
	cvt.u64.u32 	%rd13, %r653;
	setp.le.u64 	%p77, %rd4, %rd13;
	@%p77 bra 	$L__BB2_52;
	setp.gt.s32 	%p78, %r171, -1;
	selp.b32 	%r654, -1, -2147483648, %p78;
	xor.b32  	%r655, %r654, %r171;
	st.global.u32 	[%rd2+3072], %r655;
$L__BB2_52:
	or.b32  	%r656, %r2, 1024;
	cvt.u64.u32 	%rd14, %r656;
	setp.le.u64 	%p79, %rd4, %rd14;
	@%p79 bra 	$L__BB2_54;
	setp.gt.s32 	%p80, %r172, -1;
	selp.b32 	%r657, -1, -2147483648, %p80;
	xor.b32  	%r658, %r657, %r172;
	st.global.u32 	[%rd2+4096], %r658;
$L__BB2_54:
	add.s32 	%r659, %r2, 1280;
	cvt.u64.u32 	%rd15, %r659;
	setp.le.u64 	%p81, %rd4, %rd15;
	@%p81 bra 	$L__BB2_56;
	setp.gt.s32 	%p82, %r173, -1;
	selp.b32 	%r660, -1, -2147483648, %p82;
	xor.b32  	%r661, %r660, %r173;
	st.global.u32 	[%rd2+5120], %r661;
$L__BB2_56:
	add.s32 	%r662, %r2, 1536;
	cvt.u64.u32 	%rd16, %r662;
	setp.le.u64 	%p83, %rd4, %rd16;
	@%p83 bra 	$L__BB2_58;
	setp.gt.s32 	%p84, %r174, -1;
	selp.b32 	%r663, -1, -2147483648, %p84;
	xor.b32  	%r664, %r663, %r174;
	st.global.u32 	[%rd2+6144], %r664;
$L__BB2_58:
	add.s32 	%r665, %r2, 1792;
	cvt.u64.u32 	%rd17, %r665;
	setp.le.u64 	%p85, %rd4, %rd17;
	@%p85 bra 	$L__BB2_60;
	setp.gt.s32 	%p86, %r175, -1;
	selp.b32 	%r666, -1, -2147483648, %p86;
	xor.b32  	%r667, %r666, %r175;
	st.global.u32 	[%rd2+7168], %r667;
$L__BB2_60:
	or.b32  	%r668, %r2, 2048;
	cvt.u64.u32 	%rd18, %r668;
	setp.le.u64 	%p87, %rd4, %rd18;
	@%p87 bra 	$L__BB2_62;
	setp.gt.s32 	%p88, %r176, -1;
	selp.b32 	%r669, -1, -2147483648, %p88;
	xor.b32  	%r670, %r669, %r176;
	st.global.u32 	[%rd2+8192], %r670;
$L__BB2_62:
	add.s32 	%r671, %r2, 2304;
	cvt.u64.u32 	%rd19, %r671;
	setp.le.u64 	%p89, %rd4, %rd19;
	@%p89 bra 	$L__BB2_64;
	setp.gt.s32 	%p90, %r177, -1;
	selp.b32 	%r672, -1, -2147483648, %p90;
	xor.b32  	%r673, %r672, %r177;
	st.global.u32 	[%rd2+9216], %r673;
$L__BB2_64:
	add.s32 	%r674, %r2, 2560;
	cvt.u64.u32 	%rd20, %r674;
	setp.le.u64 	%p91, %rd4, %rd20;
	@%p91 bra 	$L__BB2_66;
	setp.gt.s32 	%p92, %r178, -1;
	selp.b32 	%r675, -1, -2147483648, %p92;
	xor.b32  	%r676, %r675, %r178;
	st.global.u32 	[%rd2+10240], %r676;
$L__BB2_66:
	add.s32 	%r677, %r2, 2816;
	cvt.u64.u32 	%rd21, %r677;
	setp.le.u64 	%p93, %rd4, %rd21;
	@%p93 bra 	$L__BB2_68;
	setp.gt.s32 	%p94, %r179, -1;
	selp.b32 	%r678, -1, -2147483648, %p94;
	xor.b32  	%r679, %r678, %r179;
	st.global.u32 	[%rd2+11264], %r679;
$L__BB2_68:
	or.b32  	%r680, %r2, 3072;
	cvt.u64.u32 	%rd22, %r680;
	setp.le.u64 	%p95, %rd4, %rd22;
	@%p95 bra 	$L__BB2_70;
	setp.gt.s32 	%p96, %r180, -1;
	selp.b32 	%r681, -1, -2147483648, %p96;
	xor.b32  	%r682, %r681, %r180;
	st.global.u32 	[%rd2+12288], %r682;
$L__BB2_70:
	add.s32 	%r683, %r2, 3328;
	cvt.u64.u32 	%rd23, %r683;
	setp.le.u64 	%p97, %rd4, %rd23;
	@%p97 bra 	$L__BB2_72;
	setp.gt.s32 	%p98, %r181, -1;
	selp.b32 	%r684, -1, -2147483648, %p98;
	xor.b32  	%r685, %r684, %r181;
	st.global.u32 	[%rd2+13312], %r685;
$L__BB2_72:
	add.s32 	%r686, %r2, 3584;
	cvt.u64.u32 	%rd24, %r686;
	setp.le.u64 	%p99, %rd4, %rd24;
	@%p99 bra 	$L__BB2_74;
	setp.gt.s32 	%p100, %r182, -1;
	selp.b32 	%r687, -1, -2147483648, %p100;
	xor.b32  	%r688, %r687, %r182;
	st.global.u32 	[%rd2+14336], %r688;
$L__BB2_74:
	add.s32 	%r689, %r2, 3840;
	cvt.u64.u32 	%rd25, %r689;
	setp.le.u64 	%p101, %rd4, %rd25;
	@%p101 bra 	$L__BB2_76;
	setp.gt.s32 	%p102, %r183, -1;
	selp.b32 	%r690, -1, -2147483648, %p102;
	xor.b32  	%r691, %r690, %r183;
	st.global.u32 	[%rd2+15360], %r691;
$L__BB2_76:
	or.b32  	%r692, %r2, 4096;
	cvt.u64.u32 	%rd26, %r692;
	setp.le.u64 	%p103, %rd4, %rd26;
	@%p103 bra 	$L__BB2_78;
	setp.gt.s32 	%p104, %r184, -1;
	selp.b32 	%r693, -1, -2147483648, %p104;
	xor.b32  	%r694, %r693, %r184;
	st.global.u32 	[%rd2+16384], %r694;
$L__BB2_78:
	add.s32 	%r695, %r2, 4352;
	cvt.u64.u32 	%rd27, %r695;
	setp.le.u64 	%p105, %rd4, %rd27;
	@%p105 bra 	$L__BB2_80;
	setp.gt.s32 	%p106, %r185, -1;
	selp.b32 	%r696, -1, -2147483648, %p106;
	xor.b32  	%r697, %r696, %r185;
	st.global.u32 	[%rd2+17408], %r697;
$L__BB2_80:
	add.s32 	%r698, %r2, 4608;
	cvt.u64.u32 	%rd28, %r698;
	setp.le.u64 	%p107, %rd4, %rd28;
	@%p107 bra 	$L__BB2_82;
	setp.gt.s32 	%p108, %r186, -1;
	selp.b32 	%r699, -1, -2147483648, %p108;
	xor.b32  	%r700, %r699, %r186;
	st.global.u32 	[%rd2+18432], %r700;
$L__BB2_82:
	ret;
$L__BB2_83:
	shl.b32 	%r701, %r149, 2;
	mov.u32 	%r702, _ZZN3cub18CUB_300001_SM_10006detail10radix_sort31DeviceRadixSortSingleTileKernelINS1_5radix10policy_hubIfNS0_8NullTypeEyE10Policy1000ELNS0_9SortOrderE0EfS6_yNS1_21identity_decomposer_tEEEvPKT1_PSB_PKT2_PSF_T3_iiT4_E12temp_storage;
	add.s32 	%r703, %r702, %r701;
	st.shared.u32 	[%r703], %r779;
	shl.b32 	%r704, %r150, 2;
	add.s32 	%r705, %r702, %r704;
	st.shared.u32 	[%r705], %r778;
	shl.b32 	%r706, %r151, 2;
	add.s32 	%r707, %r702, %r706;
	st.shared.u32 	[%r707], %r777;
	shl.b32 	%r708, %r152, 2;
	add.s32 	%r709, %r702, %r708;
	st.shared.u32 	[%r709], %r776;
	shl.b32 	%r710, %r153, 2;
	add.s32 	%r711, %r702, %r710;
	st.shared.u32 	[%r711], %r775;
	shl.b32 	%r712, %r154, 2;
	add.s32 	%r713, %r702, %r712;
	st.shared.u32 	[%r713], %r774;
	shl.b32 	%r714, %r155, 2;
	add.s32 	%r715, %r702, %r714;
	st.shared.u32 	[%r715], %r773;
	shl.b32 	%r716, %r156, 2;
	add.s32 	%r717, %r702, %r716;
	st.shared.u32 	[%r717], %r772;
	shl.b32 	%r718, %r157, 2;
	add.s32 	%r719, %r702, %r718;
	st.shared.u32 	[%r719], %r771;
	shl.b32 	%r720, %r158, 2;
	add.s32 	%r721, %r702, %r720;
	st.shared.u32 	[%r721], %r770;
	shl.b32 	%r722, %r159, 2;
	add.s32 	%r723, %r702, %r722;
	st.shared.u32 	[%r723], %r769;
	shl.b32 	%r724, %r160, 2;
	add.s32 	%r725, %r702, %r724;
	st.shared.u32 	[%r725], %r768;
	shl.b32 	%r726, %r161, 2;
	add.s32 	%r727, %r702, %r726;
	st.shared.u32 	[%r727], %r767;
	shl.b32 	%r728, %r162, 2;
	add.s32 	%r729, %r702, %r728;
	st.shared.u32 	[%r729], %r766;
	shl.b32 	%r730, %r163, 2;
	add.s32 	%r731, %r702, %r730;
	st.shared.u32 	[%r731], %r765;
	shl.b32 	%r732, %r164, 2;
	add.s32 	%r733, %r702, %r732;
	st.shared.u32 	[%r733], %r764;
	shl.b32 	%r734, %r165, 2;
	add.s32 	%r735, %r702, %r734;
	st.shared.u32 	[%r735], %r763;
	shl.b32 	%r736, %r166, 2;
	add.s32 	%r737, %r702, %r736;
	st.shared.u32 	[%r737], %r762;
	shl.b32 	%r738, %r167, 2;
	add.s32 	%r739, %r702, %r738;
	st.shared.u32 	[%r739], %r761;
	bar.sync 	0;
	ld.shared.u32 	%r779, [%r65];
	ld.shared.u32 	%r778, [%r65+4];
	ld.shared.u32 	%r777, [%r65+8];
	ld.shared.u32 	%r776, [%r65+12];
	ld.shared.u32 	%r775, [%r65+16];
	ld.shared.u32 	%r774, [%r65+20];
	ld.shared.u32 	%r773, [%r65+24];
	ld.shared.u32 	%r772, [%r65+28];
	ld.shared.u32 	%r771, [%r65+32];
	ld.shared.u32 	%r770, [%r65+36];
	ld.shared.u32 	%r769, [%r65+40];
	ld.shared.u32 	%r768, [%r65+44];
	ld.shared.u32 	%r767, [%r65+48];
	ld.shared.u32 	%r766, [%r65+52];
	ld.shared.u32 	%r765, [%r65+56];
	ld.shared.u32 	%r764, [%r65+60];
	ld.shared.u32 	%r763, [%r65+64];
	ld.shared.u32 	%r762, [%r65+68];
	ld.shared.u32 	%r761, [%r65+72];
	bar.sync 	0;
	add.s32 	%r760, %r760, 6;
	add.s32 	%r759, %r759, -6;
	bra.uni 	$L__BB2_39;

}
	// .globl	_ZN3cub18CUB_300001_SM_10006detail10radix_sort30DeviceRadixSortHistogramKernelINS1_5radix10policy_hubIfNS0_8NullTypeEyE10Policy1000ELNS0_9SortOrderE0EfyNS1_21identity_decomposer_tEEEvPT2_PKT1_SB_iiT3_
.visible .entry _ZN3cub18CUB_300001_SM_10006detail10radix_sort30DeviceRadixSortHistogramKernelINS1_5radix10policy_hubIfNS0_8NullTypeEyE10Policy1000ELNS0_9SortOrderE0EfyNS1_21identity_decomposer_tEEEvPT2_PKT1_SB_iiT3_(
	.param .u64 .ptr .align 1 _ZN3cub18CUB_300001_SM_10006detail10radix_sort30DeviceRadixSortHistogramKernelINS1_5radix10policy_hubIfNS0_8NullTypeEyE10Policy1000ELNS0_9SortOrderE0EfyNS1_21identity_decomposer_tEEEvPT2_PKT1_SB_iiT3__param_0,
	.param .u64 .ptr .align 1 _ZN3cub18CUB_300001_SM_10006detail10radix_sort30DeviceRadixSortHistogramKernelINS1_5radix10policy_hubIfNS0_8NullTypeEyE10Policy1000ELNS0_9SortOrderE0EfyNS1_21identity_decomposer_tEEEvPT2_PKT1_SB_iiT3__param_1,
	.param .u64 _ZN3cub18CUB_300001_SM_10006detail10radix_sort30DeviceRadixSortHistogramKernelINS1_5radix10policy_hubIfNS0_8NullTypeEyE10Policy1000ELNS0_9SortOrderE0EfyNS1_21identity_decomposer_tEEEvPT2_PKT1_SB_iiT3__param_2,
	.param .u32 _ZN3cub18CUB_300001_SM_10006detail10radix_sort30DeviceRadixSortHistogramKernelINS1_5radix10policy_hubIfNS0_8NullTypeEyE10Policy1000ELNS0_9SortOrderE0EfyNS1_21identity_decomposer_tEEEvPT2_PKT1_SB_iiT3__param_3,
	.param .u32 _ZN3cub18CUB_300001_SM_10006detail10radix_sort30DeviceRadixSortHistogramKernelINS1_5radix10policy_hubIfNS0_8NullTypeEyE10Policy1000ELNS0_9SortOrderE0EfyNS1_21identity_decomposer_tEEEvPT2_PKT1_SB_iiT3__param_4,
	.param .align 1 .b8 _ZN3cub18CUB_300001_SM_10006detail10radix_sort30DeviceRadixSortHistogramKernelINS1_5radix10policy_hubIfNS0_8NullTypeEyE10Policy1000ELNS0_9SortOrderE0EfyNS1_21identity_decomposer_tEEEvPT2_PKT1_SB_iiT3__param_5[1]
)
.maxntid 128
{
	.reg .pred 	%p<123>;
	.reg .b32 	%r<518>;
	.reg .b64 	%rd<137>;
	// demoted variable
	.shared .align 4 .b8 _ZZN3cub18CUB_300001_SM_10006detail10radix_sort30DeviceRadixSortHistogramKernelINS1_5radix10policy_hubIfNS0_8NullTypeEyE10Policy1000ELNS0_9SortOrderE0EfyNS1_21identity_decomposer_tEEEvPT2_PKT1_SB_iiT3_E12temp_storage[4096];
	ld.param.u64 	%rd18, [_ZN3cub18CUB_300001_SM_10006detail10radix_sort30DeviceRadixSortHistogramKernelINS1_5radix10policy_hubIfNS0_8NullTypeEyE10Policy1000ELNS0_9SortOrderE0EfyNS1_21identity_decomposer_tEEEvPT2_PKT1_SB_iiT3__param_0];
	ld.param.u64 	%rd19, [_ZN3cub18CUB_300001_SM_10006detail10radix_sort30DeviceRadixSortHistogramKernelINS1_5radix10policy_hubIfNS0_8NullTypeEyE10Policy1000ELNS0_9SortOrderE0EfyNS1_21identity_decomposer_tEEEvPT2_PKT1_SB_iiT3__param_1];
	ld.param.u64 	%rd17, [_ZN3cub18CUB_300001_SM_10006detail10radix_sort30DeviceRadixSortHistogramKernelINS1_5radix10policy_hubIfNS0_8NullTypeEyE10Policy1000ELNS0_9SortOrderE0EfyNS1_21identity_decomposer_tEEEvPT2_PKT1_SB_iiT3__param_2];
	ld.param.u32 	%r174, [_ZN3cub18CUB_300001_SM_10006detail10radix_sort30DeviceRadixSortHistogramKernelINS1_5radix10policy_hubIfNS0_8NullTypeEyE10Policy1000ELNS0_9SortOrderE0EfyNS1_21identity_decomposer_tEEEvPT2_PKT1_SB_iiT3__param_3];
	ld.param.u32 	%r175, [_ZN3cub18CUB_300001_SM_10006detail10radix_sort30DeviceRadixSortHistogramKernelINS1_5radix10policy_hubIfNS0_8NullTypeEyE10Policy1000ELNS0_9SortOrderE0EfyNS1_21identity_decomposer_tEEEvPT2_PKT1_SB_iiT3__param_4];
	cvta.to.global.u64 	%rd1, %rd19;
	cvta.to.global.u64 	%rd2, %rd18;
	setp.eq.s64 	%p2, %rd17, 0;
	@%p2 bra 	$L__BB3_153;
	sub.s32 	%r176, %r175, %r174;
	add.s32 	%r177, %r176, 7;
	shr.s32 	%r178, %r177, 31;
	shr.u32 	%r179, %r178, 29;
	add.s32 	%r180, %r177, %r179;
	shr.s32 	%r181, %r180, 3;
	mov.u32 	%r182, %tid.x;
	setp.gt.u32 	%p3, %r182, 255;
	setp.lt.s32 	%p4, %r177, 8;
	mov.u32 	%r183, %ctaid.x;
	shl.b32 	%r184, %r183, 11;
	cvt.u64.u32 	%rd3, %r184;
	mov.u32 	%r185, %nctaid.x;
	shl.b32 	%r186, %r185, 11;
	cvt.u64.u32 	%rd4, %r186;
	add.s32 	%r1, %r181, -1;
	and.b32  	%r2, %r181, 15;
	and.b32  	%r3, %r181, 7;
	add.s32 	%r4, %r3, -1;
	and.b32  	%r5, %r181, 3;
	or.pred  	%p1, %p3, %p4;
	shl.b32 	%r187, %r182, 2;
	mov.u32 	%r188, _ZZN3cub18CUB_300001_SM_10006detail10radix_sort30DeviceRadixSortHistogramKernelINS1_5radix10policy_hubIfNS0_8NullTypeEyE10Policy1000ELNS0_9SortOrderE0EfyNS1_21identity_decomposer_tEEEvPT2_PKT1_SB_iiT3_E12temp_storage;
	add.s32 	%r6, %r188, %r187;
	and.b32  	%r7, %r181, 268435440;
	cvt.u64.u32 	%rd5, %r182;
	add.s32 	%r8, %r182, 128;
	add.s32 	%r9, %r182, 256;
	add.s32 	%r10, %r182, 384;
	add.s32 	%r11, %r182, 512;
	add.s32 	%r12, %r182, 640;
	add.s32 	%r13, %r182, 768;
	or.b32  	%r14, %r182, 1024;
	add.s32 	%r15, %r182, 1920;
	and.b32  	%r16, %r181, 268435448;
	and.b32  	%r17, %r181, 1;
	neg.s32 	%r18, %r7;
	add.s32 	%r19, %r6, 8192;
	add.s64 	%rd21, %rd17, -1;
	shr.u64 	%rd22, %rd21, 30;
	add.s64 	%rd23, %rd22, 1;
	min.u64 	%rd6, %rd23, %rd17;
	mov.b64 	%rd135, 0;
$L__BB3_2:
	@%p1 bra 	$L__BB3_30;
	setp.lt.u32 	%p5, %r1, 15;
	mov.b32 	%r471, 0;
	@%p5 bra 	$L__BB3_6;
	mov.u32 	%r468, %r19;
	mov.u32 	%r469, %r18;
$L__BB3_5:
	.pragma "nounroll";
	mov.b32 	%r190, 0;
	st.shared.u32 	[%r468+-8192], %r190;
	st.shared.u32 	[%r468+-7168], %r190;
	st.shared.u32 	[%r468+-6144], %r190;
	st.shared.u32 	[%r468+-5120], %r190;
	st.shared.u32 	[%r468+-4096], %r190;
	st.shared.u32 	[%r468+-3072], %r190;
	st.shared.u32 	[%r468+-2048], %r190;
	st.shared.u32 	[%r468+-1024], %r190;
	st.shared.u32 	[%r468], %r190;
	st.shared.u32 	[%r468+1024], %r190;
	st.shared.u32 	[%r468+2048], %r190;
	st.shared.u32 	[%r468+3072], %r190;
	st.shared.u32 	[%r468+4096], %r190;
	st.shared.u32 	[%r468+5120], %r190;
	st.shared.u32 	[%r468+6144], %r190;
	st.shared.u32 	[%r468+7168], %r190;
	add.s32 	%r469, %r469, 16;
	add.s32 	%r468, %r468, 16384;
	setp.ne.s32 	%p6, %r469, 0;
	mov.u32 	%r471, %r7;
	@%p6 bra 	$L__BB3_5;
$L__BB3_6:
	add.s32 	%r25, %r2, -1;
	setp.eq.s32 	%p7, %r2, 0;
	@%p7 bra 	$L__BB3_16;
	setp.lt.u32 	%p8, %r25, 7;
	@%p8 bra 	$L__BB3_9;
	shl.b32 	%r191, %r471, 10;
	add.s32 	%r192, %r6, %r191;
	mov.b32 	%r193, 0;
	st.shared.u32 	[%r192], %r193;
	st.shared.u32 	[%r192+1024], %r193;
	st.shared.u32 	[%r192+2048], %r193;
	st.shared.u32 	[%r192+3072], %r193;
	st.shared.u32 	[%r192+4096], %r193;
	st.shared.u32 	[%r192+5120], %r193;
	st.shared.u32 	[%r192+6144], %r193;
	st.shared.u32 	[%r192+7168], %r193;
	add.s32 	%r471, %r471, 8;
$L__BB3_9:
	setp.eq.s32 	%p9, %r3, 0;
	@%p9 bra 	$L__BB3_16;
	setp.lt.u32 	%p10, %r4, 3;
	@%p10 bra 	$L__BB3_12;
	shl.b32 	%r194, %r471, 10;
	add.s32 	%r195, %r6, %r194;
	mov.b32 	%r196, 0;
	st.shared.u32 	[%r195], %r196;
	st.shared.u32 	[%r195+1024], %r196;
	st.shared.u32 	[%r195+2048], %r196;
	st.shared.u32 	[%r195+3072], %r196;
	add.s32 	%r471, %r471, 4;
$L__BB3_12:
	setp.eq.s32 	%p11, %r5, 0;
	@%p11 bra 	$L__BB3_16;
	setp.eq.s32 	%p12, %r5, 1;
	shl.b32 	%r197, %r471, 10;
	add.s32 	%r30, %r6, %r197;
	mov.b32 	%r198, 0;
	st.shared.u32 	[%r30], %r198;
	@%p12 bra 	$L__BB3_16;
	setp.eq.s32 	%p13, %r5, 2;
	mov.b32 	%r199, 0;
	st.shared.u32 	[%r30+1024], %r199;
	@%p13 bra 	$L__BB3_16;
	mov.b32 	%r200, 0;
	st.shared.u32 	[%r30+2048], %r200;
$L__BB3_16:
	cvt.u32.u64 	%r201, %rd5;
	setp.gt.u32 	%p14, %r201, 127;
	@%p14 bra 	$L__BB3_30;
	setp.lt.u32 	%p15, %r1, 15;
	mov.b32 	%r475, 0;
	@%p15 bra 	$L__BB3_20;
	mov.b32 	%r473, 0;
$L__BB3_19:
	.pragma "nounroll";
	shl.b32 	%r204, %r473, 10;
	add.s32 	%r205, %r6, %r204;
	mov.b32 	%r206, 0;
	st.shared.u32 	[%r205+512], %r206;
	st.shared.u32 	[%r205+1536], %r206;
	st.shared.u32 	[%r205+2560], %r206;
	st.shared.u32 	[%r205+3584], %r206;
	st.shared.u32 	[%r205+4608], %r206;
	st.shared.u32 	[%r205+5632], %r206;
	st.shared.u32 	[%r205+6656], %r206;
	st.shared.u32 	[%r205+7680], %r206;
	st.shared.u32 	[%r205+8704], %r206;
	st.shared.u32 	[%r205+9728], %r206;
	st.shared.u32 	[%r205+10752], %r206;
	st.shared.u32 	[%r205+11776], %r206;
	st.shared.u32 	[%r205+12800], %r206;
	st.shared.u32 	[%r205+13824], %r206;
	st.shared.u32 	[%r205+14848], %r206;
	st.shared.u32 	[%r205+15872], %r206;
	add.s32 	%r473, %r473, 16;
	setp.ne.s32 	%p16, %r473, %r7;
	mov.u32 	%r475, %r7;
	@%p16 bra 	$L__BB3_19;
$L__BB3_20:
	setp.eq.s32 	%p17, %r2, 0;
	@%p17 bra 	$L__BB3_30;
	setp.lt.u32 	%p18, %r25, 7;
	@%p18 bra 	$L__BB3_23;
	shl.b32 	%r207, %r475, 10;
	add.s32 	%r208, %r6, %r207;
	mov.b32 	%r209, 0;
	st.shared.u32 	[%r208+512], %r209;
	st.shared.u32 	[%r208+1536], %r209;
	st.shared.u32 	[%r208+2560], %r209;
	st.shared.u32 	[%r208+3584], %r209;
	st.shared.u32 	[%r208+4608], %r209;
	st.shared.u32 	[%r208+5632], %r209;
	st.shared.u32 	[%r208+6656], %r209;
	st.shared.u32 	[%r208+7680], %r209;
	add.s32 	%r475, %r475, 8;
$L__BB3_23:
	setp.eq.s32 	%p19, %r3, 0;
	@%p19 bra 	$L__BB3_30;
	setp.lt.u32 	%p20, %r4, 3;
	@%p20 bra 	$L__BB3_26;
	shl.b32 	%r210, %r475, 10;
	add.s32 	%r211, %r6, %r210;
	mov.b32 	%r212, 0;
	st.shared.u32 	[%r211+512], %r212;
	st.shared.u32 	[%r211+1536], %r212;
	st.shared.u32 	[%r211+2560], %r212;
	st.shared.u32 	[%r211+3584], %r212;
	add.s32 	%r475, %r475, 4;
$L__BB3_26:
	setp.eq.s32 	%p21, %r5, 0;
	@%p21 bra 	$L__BB3_30;
	setp.eq.s32 	%p22, %r5, 1;
	shl.b32 	%r213, %r475, 10;
	add.s32 	%r38, %r6, %r213;
	mov.b32 	%r214, 0;
	st.shared.u32 	[%r38+512], %r214;
	@%p22 bra 	$L__BB3_30;
	setp.eq.s32 	%p23, %r5, 2;
	mov.b32 	%r215, 0;
	st.shared.u32 	[%r38+1536], %r215;
	@%p23 bra 	$L__BB3_30;
	mov.b32 	%r216, 0;
	st.shared.u32 	[%r38+2560], %r216;
$L__BB3_30:
	bar.sync 	0;
	bar.sync 	0;
	shl.b64 	%rd8, %rd135, 30;
	sub.s64 	%rd24, %rd17, %rd8;
	min.u64 	%rd9, %rd24, 1073741824;
	setp.le.u64 	%p24, %rd9, %rd3;
	@%p24 bra 	$L__BB3_70;
	mov.u64 	%rd136, %rd3;
$L__BB3_32:
	add.s64 	%rd11, %rd136, %rd8;
	sub.s64 	%rd12, %rd17, %rd11;
	setp.lt.u64 	%p25, %rd12, 2048;
	@%p25 bra 	$L__BB3_34;
	add.s64 	%rd27, %rd11, %rd5;
	shl.b64 	%rd28, %rd27, 2;
	add.s64 	%rd29, %rd1, %rd28;
	ld.global.u32 	%r507, [%rd29];
	ld.global.u32 	%r506, [%rd29+512];
	ld.global.u32 	%r505, [%rd29+1024];
	ld.global.u32 	%r504, [%rd29+1536];
	ld.global.u32 	%r503, [%rd29+2048];
	ld.global.u32 	%r502, [%rd29+2560];
	ld.global.u32 	%r501, [%rd29+3072];
	ld.global.u32 	%r500, [%rd29+3584];
	ld.global.u32 	%r499, [%rd29+4096];
	ld.global.u32 	%r498, [%rd29+4608];
	ld.global.u32 	%r497, [%rd29+5120];
	ld.global.u32 	%r496, [%rd29+5632];
	ld.global.u32 	%r495, [%rd29+6144];
	ld.global.u32 	%r494, [%rd29+6656];
	ld.global.u32 	%r493, [%rd29+7168];
	ld.global.u32 	%r492, [%rd29+7680];
	bra.uni 	$L__BB3_66;
$L__BB3_34:
	cvt.u32.u64 	%r218, %rd5;
	cvt.u32.u64 	%r55, %rd12;
	setp.ge.s32 	%p26, %r218, %r55;
	add.s64 	%rd25, %rd11, %rd5;
	shl.b64 	%rd26, %rd25, 2;
	add.s64 	%rd13, %rd1, %rd26;
	mov.b32 	%r507, 2147483647;
	@%p26 bra 	$L__BB3_36;
	ld.global.u32 	%r507, [%rd13];
$L__BB3_36:
	setp.ge.s32 	%p27, %r8, %r55;
	mov.b32 	%r506, 2147483647;
	@%p27 bra 	$L__BB3_38;
	ld.global.u32 	%r506, [%rd13+512];
$L__BB3_38:
	setp.ge.s32 	%p28, %r9, %r55;
	mov.b32 	%r505, 2147483647;
	@%p28 bra 	$L__BB3_40;
	ld.global.u32 	%r505, [%rd13+1024];
$L__BB3_40:
	setp.ge.s32 	%p29, %r10, %r55;
	mov.b32 	%r504, 2147483647;
	@%p29 bra 	$L__BB3_42;
	ld.global.u32 	%r504, [%rd13+1536];
$L__BB3_42:
	setp.ge.s32 	%p30, %r11, %r55;
	mov.b32 	%r503, 2147483647;
	@%p30 bra 	$L__BB3_44;
	ld.global.u32 	%r503, [%rd13+2048];
$L__BB3_44:
	setp.ge.s32 	%p31, %r12, %r55;
	mov.b32 	%r502, 2147483647;
	@%p31 bra 	$L__BB3_46;
	ld.global.u32 	%r502, [%rd13+2560];
$L__BB3_46:
	setp.ge.s32 	%p32, %r13, %r55;
	mov.b32 	%r501, 2147483647;
	@%p32 bra 	$L__BB3_48;
	ld.global.u32 	%r501, [%rd13+3072];
$L__BB3_48:
	mov.u32 	%r226, %tid.x;
	add.s32 	%r227, %r226, 896;
	setp.ge.s32 	%p33, %r227, %r55;
	mov.b32 	%r500, 2147483647;
	@%p33 bra 	$L__BB3_50;
	ld.global.u32 	%r500, [%rd13+3584];
$L__BB3_50:
	setp.ge.s32 	%p34, %r14, %r55;
	mov.b32 	%r499, 2147483647;
	@%p34 bra 	$L__BB3_52;
	ld.global.u32 	%r499, [%rd13+4096];
$L__BB3_52:
	add.s32 	%r231, %r226, 1152;
	setp.ge.s32 	%p35, %r231, %r55;
	mov.b32 	%r498, 2147483647;
	@%p35 bra 	$L__BB3_54;
	ld.global.u32 	%r498, [%rd13+4608];
$L__BB3_54:
	add.s32 	%r234, %r226, 1280;
	setp.ge.s32 	%p36, %r234, %r55;
	mov.b32 	%r497, 2147483647;
	@%p36 bra 	$L__BB3_56;
	ld.global.u32 	%r497, [%rd13+5120];
$L__BB3_56:
	add.s32 	%r237, %r226, 1408;
	setp.ge.s32 	%p37, %r237, %r55;
	mov.b32 	%r496, 2147483647;
	@%p37 bra 	$L__BB3_58;
	ld.global.u32 	%r496, [%rd13+5632];
$L__BB3_58:
	add.s32 	%r240, %r226, 1536;
	setp.ge.s32 	%p38, %r240, %r55;
	mov.b32 	%r495, 2147483647;
	@%p38 bra 	$L__BB3_60;
	ld.global.u32 	%r495, [%rd13+6144];
$L__BB3_60:
	add.s32 	%r243, %r226, 1664;
	setp.ge.s32 	%p39, %r243, %r55;
	mov.b32 	%r494, 2147483647;
	@%p39 bra 	$L__BB3_62;
	ld.global.u32 	%r494, [%rd13+6656];
$L__BB3_62:
	add.s32 	%r246, %r226, 1792;
	setp.ge.s32 	%p40, %r246, %r55;
	mov.b32 	%r493, 2147483647;
	@%p40 bra 	$L__BB3_64;
	ld.global.u32 	%r493, [%rd13+7168];
$L__BB3_64:
	setp.ge.s32 	%p41, %r15, %r55;
	mov.b32 	%r492, 2147483647;
	@%p41 bra 	$L__BB3_66;
	ld.global.u32 	%r492, [%rd13+7680];
$L__BB3_66:
	setp.le.s32 	%p42, %r175, %r174;
	@%p42 bra 	$L__BB3_69;
	setp.gt.s32 	%p43, %r507, -1;
	selp.b32 	%r249, -2147483648, -1, %p43;
	xor.b32  	%r250, %r249, %r507;
	setp.gt.s32 	%p44, %r506, -1;
	selp.b32 	%r251, -2147483648, -1, %p44;
	xor.b32  	%r252, %r251, %r506;
	setp.gt.s32 	%p45, %r505, -1;
	selp.b32 	%r253, -2147483648, -1, %p45;
	xor.b32  	%r254, %r253, %r505;
	setp.gt.s32 	%p46, %r504, -1;
	selp.b32 	%r255, -2147483648, -1, %p46;
	xor.b32  	%r256, %r255, %r504;
	setp.gt.s32 	%p47, %r503, -1;
	selp.b32 	%r257, -2147483648, -1, %p47;
	xor.b32  	%r258, %r257, %r503;
	setp.gt.s32 	%p48, %r502, -1;
	selp.b32 	%r259, -2147483648, -1, %p48;
	xor.b32  	%r260, %r259, %r502;
	setp.gt.s32 	%p49, %r501, -1;
	selp.b32 	%r261, -2147483648, -1, %p49;
	xor.b32  	%r262, %r261, %r501;
	setp.gt.s32 	%p50, %r500, -1;
	selp.b32 	%r263, -2147483648, -1, %p50;
	xor.b32  	%r264, %r263, %r500;
	setp.gt.s32 	%p51, %r499, -1;
	selp.b32 	%r265, -2147483648, -1, %p51;
	xor.b32  	%r266, %r265, %r499;
	setp.gt.s32 	%p52, %r498, -1;
	selp.b32 	%r267, -2147483648, -1, %p52;
	xor.b32  	%r268, %r267, %r498;
	setp.gt.s32 	%p53, %r497, -1;
	selp.b32 	%r269, -2147483648, -1, %p53;
	xor.b32  	%r270, %r269, %r497;
	setp.gt.s32 	%p54, %r496, -1;
	selp.b32 	%r271, -2147483648, -1, %p54;
	xor.b32  	%r272, %r271, %r496;
	setp.gt.s32 	%p55, %r495, -1;
	selp.b32 	%r273, -2147483648, -1, %p55;
	xor.b32  	%r274, %r273, %r495;
	setp.gt.s32 	%p56, %r494, -1;
	selp.b32 	%r275, -2147483648, -1, %p56;
	xor.b32  	%r276, %r275, %r494;
	setp.gt.s32 	%p57, %r493, -1;
	selp.b32 	%r277, -2147483648, -1, %p57;
	xor.b32  	%r278, %r277, %r493;
	setp.gt.s32 	%p58, %r492, -1;
	selp.b32 	%r279, -2147483648, -1, %p58;
	xor.b32  	%r280, %r279, %r492;
	setp.eq.s32 	%p59, %r250, 2147483647;
	selp.b32 	%r103, -2147483648, %r250, %p59;
	setp.eq.s32 	%p60, %r252, 2147483647;
	selp.b32 	%r104, -2147483648, %r252, %p60;
	setp.eq.s32 	%p61, %r254, 2147483647;
	selp.b32 	%r105, -2147483648, %r254, %p61;
	setp.eq.s32 	%p62, %r256, 2147483647;
	selp.b32 	%r106, -2147483648, %r256, %p62;
	setp.eq.s32 	%p63, %r258, 2147483647;
	selp.b32 	%r107, -2147483648, %r258, %p63;
	setp.eq.s32 	%p64, %r260, 2147483647;
	selp.b32 	%r108, -2147483648, %r260, %p64;
	setp.eq.s32 	%p65, %r262, 2147483647;
	selp.b32 	%r109, -2147483648, %r262, %p65;
	setp.eq.s32 	%p66, %r264, 2147483647;
	selp.b32 	%r110, -2147483648, %r264, %p66;
	setp.eq.s32 	%p67, %r266, 2147483647;
	selp.b32 	%r111, -2147483648, %r266, %p67;
	setp.eq.s32 	%p68, %r268, 2147483647;
	selp.b32 	%r112, -2147483648, %r268, %p68;
	setp.eq.s32 	%p69, %r270, 2147483647;
	selp.b32 	%r113, -2147483648, %r270, %p69;
	setp.eq.s32 	%p70, %r272, 2147483647;
	selp.b32 	%r114, -2147483648, %r272, %p70;
	setp.eq.s32 	%p71, %r274, 2147483647;
	selp.b32 	%r115, -2147483648, %r274, %p71;
	setp.eq.s32 	%p72, %r276, 2147483647;
	selp.b32 	%r116, -2147483648, %r276, %p72;
	setp.eq.s32 	%p73, %r278, 2147483647;
	selp.b32 	%r117, -2147483648, %r278, %p73;
	setp.eq.s32 	%p74, %r280, 2147483647;
	selp.b32 	%r118, -2147483648, %r280, %p74;
	mov.b32 	%r508, 0;
	mov.u32 	%r509, %r174;
$L__BB3_68:
	sub.s32 	%r281, %r175, %r509;
	shl.b32 	%r282, %r508, 10;
	mov.u32 	%r283, _ZZN3cub18CUB_300001_SM_10006detail10radix_sort30DeviceRadixSortHistogramKernelINS1_5radix10policy_hubIfNS0_8NullTypeEyE10Policy1000ELNS0_9SortOrderE0EfyNS1_21identity_decomposer_tEEEvPT2_PKT1_SB_iiT3_E12temp_storage;
	add.s32 	%r284, %r283, %r282;
	min.s32 	%r285, %r281, 8;
	mov.b32 	%r286, -1;
	shl.b32 	%r287, %r286, %r285;
	not.b32 	%r288, %r287;
	shr.u32 	%r289, %r103, %r509;
	and.b32  	%r290, %r289, %r288;
	shl.b32 	%r291, %r290, 2;
	add.s32 	%r292, %r284, %r291;
	atom.shared.add.u32 	%r293, [%r292], 1;
	shr.u32 	%r294, %r104, %r509;
	and.b32  	%r295, %r294, %r288;
	shl.b32 	%r296, %r295, 2;
	add.s32 	%r297, %r284, %r296;
	atom.shared.add.u32 	%r298, [%r297], 1;
	shr.u32 	%r299, %r105, %r509;
	and.b32  	%r300, %r299, %r288;
	shl.b32 	%r301, %r300, 2;
	add.s32 	%r302, %r284, %r301;
	atom.shared.add.u32 	%r303, [%r302], 1;
	shr.u32 	%r304, %r106, %r509;
	and.b32  	%r305, %r304, %r288;
	shl.b32 	%r306, %r305, 2;
	add.s32 	%r307, %r284, %r306;
	atom.shared.add.u32 	%r308, [%r307], 1;
	shr.u32 	%r309, %r107, %r509;
	and.b32  	%r310, %r309, %r288;
	shl.b32 	%r311, %r310, 2;
	add.s32 	%r312, %r284, %r311;
	atom.shared.add.u32 	%r313, [%r312], 1;
	shr.u32 	%r314, %r108, %r509;
	and.b32  	%r315, %r314, %r288;
	shl.b32 	%r316, %r315, 2;
	add.s32 	%r317, %r284, %r316;
	atom.shared.add.u32 	%r318, [%r317], 1;
	shr.u32 	%r319, %r109, %r509;
	and.b32  	%r320, %r319, %r288;
	shl.b32 	%r321, %r320, 2;
	add.s32 	%r322, %r284, %r321;
	atom.shared.add.u32 	%r323, [%r322], 1;
	shr.u32 	%r324, %r110, %r509;
	and.b32  	%r325, %r324, %r288;
	shl.b32 	%r326, %r325, 2;
	add.s32 	%r327, %r284, %r326;
	atom.shared.add.u32 	%r328, [%r327], 1;
	shr.u32 	%r329, %r111, %r509;
	and.b32  	%r330, %r329, %r288;
	shl.b32 	%r331, %r330, 2;
	add.s32 	%r332, %r284, %r331;
	atom.shared.add.u32 	%r333, [%r332], 1;
	shr.u32 	%r334, %r112, %r509;
	and.b32  	%r335, %r334, %r288;
	shl.b32 	%r336, %r335, 2;
	add.s32 	%r337, %r284, %r336;
	atom.shared.add.u32 	%r338, [%r337], 1;
	shr.u32 	%r339, %r113, %r509;
	and.b32  	%r340, %r339, %r288;
	shl.b32 	%r341, %r340, 2;
	add.s32 	%r342, %r284, %r341;
	atom.shared.add.u32 	%r343, [%r342], 1;
	shr.u32 	%r344, %r114, %r509;
	and.b32  	%r345, %r344, %r288;
	shl.b32 	%r346, %r345, 2;
	add.s32 	%r347, %r284, %r346;
	atom.shared.add.u32 	%r348, [%r347], 1;
	shr.u32 	%r349, %r115, %r509;
	and.b32  	%r350, %r349, %r288;
	shl.b32 	%r351, %r350, 2;
	add.s32 	%r352, %r284, %r351;
	atom.shared.add.u32 	%r353, [%r352], 1;
	shr.u32 	%r354, %r116, %r509;
	and.b32  	%r355, %r354, %r288;
	shl.b32 	%r356, %r355, 2;
	add.s32 	%r357, %r284, %r356;
	atom.shared.add.u32 	%r358, [%r357], 1;
	shr.u32 	%r359, %r117, %r509;
	and.b32  	%r360, %r359, %r288;
	shl.b32 	%r361, %r360, 2;
	add.s32 	%r362, %r284, %r361;
	atom.shared.add.u32 	%r363, [%r362], 1;
	shr.u32 	%r364, %r118, %r509;
	and.b32  	%r365, %r364, %r288;
	shl.b32 	%r366, %r365, 2;
	add.s32 	%r367, %r284, %r366;
	atom.shared.add.u32 	%r368, [%r367], 1;
	add.s32 	%r509, %r509, 8;
	add.s32 	%r508, %r508, 1;
	setp.lt.s32 	%p75, %r509, %r175;
	@%p75 bra 	$L__BB3_68;
$L__BB3_69:
	add.s64 	%rd136, %rd136, %rd4;
	setp.lt.u64 	%p76, %rd136, %rd9;
	@%p76 bra 	$L__BB3_32;
$L__BB3_70:
	bar.sync 	0;
	@%p1 bra 	$L__BB3_152;
	setp.lt.u32 	%p77, %r1, 7;
	mov.b32 	%r512, 0;
	@%p77 bra 	$L__BB3_90;
	mov.b32 	%r510, 0;
$L__BB3_73:
	.pragma "nounroll";
	shl.b32 	%r371, %r510, 10;
	add.s32 	%r124, %r6, %r371;
	ld.shared.u32 	%r125, [%r124];
	setp.eq.s32 	%p78, %r125, 0;
	@%p78 bra 	$L__BB3_75;
	cvt.u32.u64 	%r372, %rd5;
	shl.b32 	%r373, %r510, 8;
	add.s32 	%r374, %r373, %r372;
	mul.wide.u32 	%rd30, %r374, 8;
	add.s64 	%rd31, %rd2, %rd30;
	cvt.u64.u32 	%rd32, %r125;
	atom.global.add.u64 	%rd33, [%rd31], %rd32;
$L__BB3_75:
	ld.shared.u32 	%r126, [%r124+1024];
	setp.eq.s32 	%p79, %r126, 0;
	@%p79 bra 	$L__BB3_77;
	cvt.u32.u64 	%r375, %rd5;
	shl.b32 	%r376, %r510, 8;
	add.s32 	%r377, %r376, %r375;
	add.s32 	%r378, %r377, 256;
	mul.wide.u32 	%rd34, %r378, 8;
	add.s64 	%rd35, %rd2, %rd34;
	cvt.u64.u32 	%rd36, %r126;
	atom.global.add.u64 	%rd37, [%rd35], %rd36;
$L__BB3_77:
	ld.shared.u32 	%r127, [%r124+2048];
	setp.eq.s32 	%p80, %r127, 0;
	@%p80 bra 	$L__BB3_79;
	cvt.u32.u64 	%r379, %rd5;
	shl.b32 	%r380, %r510, 8;
	add.s32 	%r381, %r380, %r379;
	add.s32 	%r382, %r381, 512;
	mul.wide.u32 	%rd38, %r382, 8;
	add.s64 	%rd39, %rd2, %rd38;
	cvt.u64.u32 	%rd40, %r127;
	atom.global.add.u64 	%rd41, [%rd39], %rd40;
$L__BB3_79:
	ld.shared.u32 	%r128, [%r124+3072];
	setp.eq.s32 	%p81, %r128, 0;
	@%p81 bra 	$L__BB3_81;
	cvt.u32.u64 	%r383, %rd5;
	shl.b32 	%r384, %r510, 8;
	add.s32 	%r385, %r384, %r383;
	add.s32 	%r386, %r385, 768;
	mul.wide.u32 	%rd42, %r386, 8;
	add.s64 	%rd43, %rd2, %rd42;
	cvt.u64.u32 	%rd44, %r128;
	atom.global.add.u64 	%rd45, [%rd43], %rd44;
$L__BB3_81:
	ld.shared.u32 	%r129, [%r124+4096];
	setp.eq.s32 	%p82, %r129, 0;
	@%p82 bra 	$L__BB3_83;
	cvt.u32.u64 	%r387, %rd5;
	shl.b32 	%r388, %r510, 8;
	add.s32 	%r389, %r388, %r387;
	add.s32 	%r390, %r389, 1024;
	mul.wide.u32 	%rd46, %r390, 8;
	add.s64 	%rd47, %rd2, %rd46;
	cvt.u64.u32 	%rd48, %r129;
	atom.global.add.u64 	%rd49, [%rd47], %rd48;
$L__BB3_83:
	ld.shared.u32 	%r130, [%r124+5120];
	setp.eq.s32 	%p83, %r130, 0;
	@%p83 bra 	$L__BB3_85;
	cvt.u32.u64 	%r391, %rd5;
	shl.b32 	%r392, %r510, 8;
	add.s32 	%r393, %r392, %r391;
	add.s32 	%r394, %r393, 1280;
	mul.wide.u32 	%rd50, %r394, 8;
	add.s64 	%rd51, %rd2, %rd50;
	cvt.u64.u32 	%rd52, %r130;
	atom.global.add.u64 	%rd53, [%rd51], %rd52;
$L__BB3_85:
	ld.shared.u32 	%r131, [%r124+6144];
	setp.eq.s32 	%p84, %r131, 0;
	@%p84 bra 	$L__BB3_87;
	cvt.u32.u64 	%r395, %rd5;
	shl.b32 	%r396, %r510, 8;
	add.s32 	%r397, %r396, %r395;
	add.s32 	%r398, %r397, 1536;
	mul.wide.u32 	%rd54, %r398, 8;
	add.s64 	%rd55, %rd2, %rd54;
	cvt.u64.u32 	%rd56, %r131;
	atom.global.add.u64 	%rd57, [%rd55], %rd56;
$L__BB3_87:
	ld.shared.u32 	%r132, [%r124+7168];
	setp.eq.s32 	%p85, %r132, 0;
	@%p85 bra 	$L__BB3_89;
	cvt.u32.u64 	%r399, %rd5;
	shl.b32 	%r400, %r510, 8;
	add.s32 	%r401, %r400, %r399;
	add.s32 	%r402, %r401, 1792;
	mul.wide.u32 	%rd58, %r402, 8;
	add.s64 	%rd59, %rd2, %rd58;
	cvt.u64.u32 	%rd60, %r132;
	atom.global.add.u64 	%rd61, [%rd59], %rd60;
$L__BB3_89:
	add.s32 	%r510, %r510, 8;
	setp.ne.s32 	%p86, %r510, %r16;
	mov.u32 	%r512, %r16;
	@%p86 bra 	$L__BB3_73;
$L__BB3_90:
	add.s32 	%r135, %r5, -1;
	setp.eq.s32 	%p87, %r3, 0;
	@%p87 bra 	$L__BB3_111;
	setp.lt.u32 	%p88, %r4, 3;
	@%p88 bra 	$L__BB3_101;
	shl.b32 	%r403, %r512, 10;
	add.s32 	%r136, %r6, %r403;
	ld.shared.u32 	%r137, [%r136];
	setp.eq.s32 	%p89, %r137, 0;
	@%p89 bra 	$L__BB3_94;
	cvt.u32.u64 	%r404, %rd5;
	shl.b32 	%r405, %r512, 8;
	add.s32 	%r406, %r405, %r404;
	mul.wide.u32 	%rd62, %r406, 8;
	add.s64 	%rd63, %rd2, %rd62;
	cvt.u64.u32 	%rd64, %r137;
	atom.global.add.u64 	%rd65, [%rd63], %rd64;
$L__BB3_94:
	ld.shared.u32 	%r138, [%r136+1024];
	setp.eq.s32 	%p90, %r138, 0;
	@%p90 bra 	$L__BB3_96;
	cvt.u32.u64 	%r407, %rd5;
	shl.b32 	%r408, %r512, 8;
	add.s32 	%r409, %r408, %r407;
	add.s32 	%r410, %r409, 256;
	mul.wide.u32 	%rd66, %r410, 8;
	add.s64 	%rd67, %rd2, %rd66;
	cvt.u64.u32 	%rd68, %r138;
	atom.global.add.u64 	%rd69, [%rd67], %rd68;
$L__BB3_96:
	ld.shared.u32 	%r139, [%r136+2048];
	setp.eq.s32 	%p91, %r139, 0;
	@%p91 bra 	$L__BB3_98;
	cvt.u32.u64 	%r411, %rd5;
	shl.b32 	%r412, %r512, 8;
	add.s32 	%r413, %r412, %r411;
	add.s32 	%r414, %r413, 512;
	mul.wide.u32 	%rd70, %r414, 8;
	add.s64 	%rd71, %rd2, %rd70;
	cvt.u64.u32 	%rd72, %r139;
	atom.global.add.u64 	%rd73, [%rd71], %rd72;
$L__BB3_98:
	ld.shared.u32 	%r140, [%r136+3072];
	setp.eq.s32 	%p92, %r140, 0;
	@%p92 bra 	$L__BB3_100;
	cvt.u32.u64 	%r415, %rd5;
	shl.b32 	%r416, %r512, 8;
	add.s32 	%r417, %r416, %r415;
	add.s32 	%r418, %r417, 768;
	mul.wide.u32 	%rd74, %r418, 8;
	add.s64 	%rd75, %rd2, %rd74;
	cvt.u64.u32 	%rd76, %r140;
	atom.global.add.u64 	%rd77, [%rd75], %rd76;
$L__BB3_100:
	add.s32 	%r512, %r512, 4;
$L__BB3_101:
	setp.eq.s32 	%p93, %r5, 0;
	@%p93 bra 	$L__BB3_111;
	setp.eq.s32 	%p94, %r135, 0;
	@%p94 bra 	$L__BB3_108;
	shl.b32 	%r419, %r512, 10;
	add.s32 	%r143, %r6, %r419;
	ld.shared.u32 	%r144, [%r143];
	setp.eq.s32 	%p95, %r144, 0;
	@%p95 bra 	$L__BB3_105;
	cvt.u32.u64 	%r420, %rd5;
	shl.b32 	%r421, %r512, 8;
	add.s32 	%r422, %r421, %r420;
	mul.wide.u32 	%rd78, %r422, 8;
	add.s64 	%rd79, %rd2, %rd78;
	cvt.u64.u32 	%rd80, %r144;
	atom.global.add.u64 	%rd81, [%rd79], %rd80;
$L__BB3_105:
	ld.shared.u32 	%r145, [%r143+1024];
	setp.eq.s32 	%p96, %r145, 0;
	@%p96 bra 	$L__BB3_107;
	cvt.u32.u64 	%r423, %rd5;
	shl.b32 	%r424, %r512, 8;
	add.s32 	%r425, %r424, %r423;
	add.s32 	%r426, %r425, 256;
	mul.wide.u32 	%rd82, %r426, 8;
	add.s64 	%rd83, %rd2, %rd82;
	cvt.u64.u32 	%rd84, %r145;
	atom.global.add.u64 	%rd85, [%rd83], %rd84;
$L__BB3_107:
	add.s32 	%r512, %r512, 2;
$L__BB3_108:
	setp.eq.s32 	%p97, %r17, 0;
	@%p97 bra 	$L__BB3_111;
	shl.b32 	%r427, %r512, 10;
	add.s32 	%r428, %r6, %r427;
	ld.shared.u32 	%r148, [%r428];
	setp.eq.s32 	%p98, %r148, 0;
	@%p98 bra 	$L__BB3_111;
	cvt.u32.u64 	%r429, %rd5;
	shl.b32 	%r430, %r512, 8;
	add.s32 	%r431, %r430, %r429;
	mul.wide.u32 	%rd86, %r431, 8;
	add.s64 	%rd87, %rd2, %rd86;
	cvt.u64.u32 	%rd88, %r148;
	atom.global.add.u64 	%rd89, [%rd87], %rd88;
$L__BB3_111:
	cvt.u32.u64 	%r432, %rd5;
	setp.gt.u32 	%p99, %r432, 127;
	@%p99 bra 	$L__BB3_152;
	setp.lt.u32 	%p100, %r1, 7;
	mov.b32 	%r516, 0;
	@%p100 bra 	$L__BB3_131;
	mov.b32 	%r514, 0;
$L__BB3_114:
	.pragma "nounroll";
	shl.b32 	%r436, %r514, 10;
	add.s32 	%r150, %r6, %r436;
	ld.shared.u32 	%r151, [%r150+512];
	setp.eq.s32 	%p101, %r151, 0;
	shl.b32 	%r437, %r514, 8;
	add.s32 	%r438, %r437, %r432;
	mul.wide.u32 	%rd90, %r438, 8;
	add.s64 	%rd15, %rd2, %rd90;
	@%p101 bra 	$L__BB3_116;
	cvt.u64.u32 	%rd91, %r151;
	atom.global.add.u64 	%rd92, [%rd15+1024], %rd91;
$L__BB3_116:
	ld.shared.u32 	%r152, [%r150+1536];
	setp.eq.s32 	%p102, %r152, 0;
	@%p102 bra 	$L__BB3_118;
	cvt.u64.u32 	%rd93, %r152;
	atom.global.add.u64 	%rd94, [%rd15+3072], %rd93;
$L__BB3_118:
	ld.shared.u32 	%r153, [%r150+2560];
	setp.eq.s32 	%p103, %r153, 0;
	@%p103 bra 	$L__BB3_120;
	cvt.u64.u32 	%rd95, %r153;
	atom.global.add.u64 	%rd96, [%rd15+5120], %rd95;
$L__BB3_120:
	ld.shared.u32 	%r154, [%r150+3584];
	setp.eq.s32 	%p104, %r154, 0;
	@%p104 bra 	$L__BB3_122;
	cvt.u64.u32 	%rd97, %r154;
	atom.global.add.u64 	%rd98, [%rd15+7168], %rd97;
$L__BB3_122:
	ld.shared.u32 	%r155, [%r150+4608];
	setp.eq.s32 	%p105, %r155, 0;
	@%p105 bra 	$L__BB3_124;
	cvt.u64.u32 	%rd99, %r155;
	atom.global.add.u64 	%rd100, [%rd15+9216], %rd99;
$L__BB3_124:
	ld.shared.u32 	%r156, [%r150+5632];
	setp.eq.s32 	%p106, %r156, 0;
	@%p106 bra 	$L__BB3_126;
	cvt.u64.u32 	%rd101, %r156;
	atom.global.add.u64 	%rd102, [%rd15+11264], %rd101;
$L__BB3_126:
	ld.shared.u32 	%r157, [%r150+6656];
	setp.eq.s32 	%p107, %r157, 0;
	@%p107 bra 	$L__BB3_128;
	cvt.u64.u32 	%rd103, %r157;
	atom.global.add.u64 	%rd104, [%rd15+13312], %rd103;
$L__BB3_128:
	ld.shared.u32 	%r158, [%r150+7680];
	setp.eq.s32 	%p108, %r158, 0;
	@%p108 bra 	$L__BB3_130;
	cvt.u64.u32 	%rd105, %r158;
	atom.global.add.u64 	%rd106, [%rd15+15360], %rd105;
$L__BB3_130:
	add.s32 	%r514, %r514, 8;
	setp.ne.s32 	%p109, %r514, %r16;
	mov.u32 	%r516, %r16;
	@%p109 bra 	$L__BB3_114;
$L__BB3_131:
	setp.eq.s32 	%p110, %r3, 0;
	@%p110 bra 	$L__BB3_152;
	setp.lt.u32 	%p111, %r4, 3;
	@%p111 bra 	$L__BB3_142;
	shl.b32 	%r439, %r516, 10;
	add.s32 	%r161, %r6, %r439;
	ld.shared.u32 	%r162, [%r161+512];
	setp.eq.s32 	%p112, %r162, 0;
	@%p112 bra 	$L__BB3_135;
	shl.b32 	%r441, %r516, 8;
	add.s32 	%r442, %r441, %r432;
	mul.wide.u32 	%rd107, %r442, 8;
	add.s64 	%rd108, %rd2, %rd107;
	cvt.u64.u32 	%rd109, %r162;
	atom.global.add.u64 	%rd110, [%rd108+1024], %rd109;
$L__BB3_135:
	ld.shared.u32 	%r163, [%r161+1536];
	setp.eq.s32 	%p113, %r163, 0;
	@%p113 bra 	$L__BB3_137;
	shl.b32 	%r444, %r516, 8;
	add.s32 	%r445, %r444, %r432;
	add.s32 	%r446, %r445, 256;
	mul.wide.u32 	%rd111, %r446, 8;
	add.s64 	%rd112, %rd2, %rd111;
	cvt.u64.u32 	%rd113, %r163;
	atom.global.add.u64 	%rd114, [%rd112+1024], %rd113;
$L__BB3_137:
	ld.shared.u32 	%r164, [%r161+2560];
	setp.eq.s32 	%p114, %r164, 0;
	@%p114 bra 	$L__BB3_139;
	shl.b32 	%r448, %r516, 8;
	add.s32 	%r449, %r448, %r432;
	add.s32 	%r450, %r449, 512;
	mul.wide.u32 	%rd115, %r450, 8;
	add.s64 	%rd116, %rd2, %rd115;
	cvt.u64.u32 	%rd117, %r164;
	atom.global.add.u64 	%rd118, [%rd116+1024], %rd117;
$L__BB3_139:
	ld.shared.u32 	%r165, [%r161+3584];
	setp.eq.s32 	%p115, %r165, 0;
	@%p115 bra 	$L__BB3_141;
	shl.b32 	%r452, %r516, 8;
	add.s32 	%r453, %r452, %r432;
	add.s32 	%r454, %r453, 768;
	mul.wide.u32 	%rd119, %r454, 8;
	add.s64 	%rd120, %rd2, %rd119;
	cvt.u64.u32 	%rd121, %r165;
	atom.global.add.u64 	%rd122, [%rd120+1024], %rd121;
$L__BB3_141:
	add.s32 	%r516, %r516, 4;
$L__BB3_142:
	setp.eq.s32 	%p116, %r5, 0;
	@%p116 bra 	$L__BB3_152;
	setp.eq.s32 	%p117, %r135, 0;
	@%p117 bra 	$L__BB3_149;
	shl.b32 	%r455, %r516, 10;
	add.s32 	%r168, %r6, %r455;
	ld.shared.u32 	%r169, [%r168+512];
	setp.eq.s32 	%p118, %r169, 0;
	@%p118 bra 	$L__BB3_146;
	shl.b32 	%r457, %r516, 8;
	add.s32 	%r458, %r457, %r432;
	mul.wide.u32 	%rd123, %r458, 8;
	add.s64 	%rd124, %rd2, %rd123;
	cvt.u64.u32 	%rd125, %r169;
	atom.global.add.u64 	%rd126, [%rd124+1024], %rd125;
$L__BB3_146:
	ld.shared.u32 	%r170, [%r168+1536];
	setp.eq.s32 	%p119, %r170, 0;
	@%p119 bra 	$L__BB3_148;
	shl.b32 	%r460, %r516, 8;
	add.s32 	%r461, %r460, %r432;
	add.s32 	%r462, %r461, 256;
	mul.wide.u32 	%rd127, %r462, 8;
	add.s64 	%rd128, %rd2, %rd127;
	cvt.u64.u32 	%rd129, %r170;
	atom.global.add.u64 	%rd130, [%rd128+1024], %rd129;
$L__BB3_148:
	add.s32 	%r516, %r516, 2;
$L__BB3_149:
	setp.eq.s32 	%p120, %r17, 0;
	@%p120 bra 	$L__BB3_152;
	shl.b32 	%r463, %r516, 10;
	add.s32 	%r464, %r6, %r463;
	ld.shared.u32 	%r173, [%r464+512];
	setp.eq.s32 	%p121, %r173, 0;
	@%p121 bra 	$L__BB3_152;
	shl.b32 	%r466, %r516, 8;
	add.s32 	%r467, %r466, %r432;
	mul.wide.u32 	%rd131, %r467, 8;
	add.s64 	%rd132, %rd2, %rd131;
	cvt.u64.u32 	%rd133, %r173;
	atom.global.add.u64 	%rd134, [%rd132+1024], %rd133;
$L__BB3_152:
	bar.sync 	0;
	add.s64 	%rd135, %rd135, 1;
	setp.ne.s64 	%p122, %rd135, %rd6;
	@%p122 bra 	$L__BB3_2;
$L__BB3_153:
	ret;

}
	// .globl	_ZN3cub18CUB_300001_SM_10006detail10radix_sort33DeviceRadixSortExclusiveSumKernelINS1_5radix10policy_hubIfNS0_8NullTypeEyE10Policy1000EyEEvPT0_
.visible .entry _ZN3cub18CUB_300001_SM_10006detail10radix_sort33DeviceRadixSortExclusiveSumKernelINS1_5radix10policy_hubIfNS0_8NullTypeEyE10Policy1000EyEEvPT0_(
	.param .u64 .ptr .align 1 _ZN3cub18CUB_300001_SM_10006detail10radix_sort33DeviceRadixSortExclusiveSumKernelINS1_5radix10policy_hubIfNS0_8NullTypeEyE10Policy1000EyEEvPT0__param_0
)
{
	.reg .pred 	%p<4>;
	.reg .b32 	%r<28>;
	.reg .b64 	%rd<54>;
	// demoted variable
	.shared .align 16 .b8 _ZZN3cub18CUB_300001_SM_10006detail10radix_sort33DeviceRadixSortExclusiveSumKernelINS1_5radix10policy_hubIfNS0_8NullTypeEyE10Policy1000EyEEvPT0_E12temp_storage[2336];
	ld.param.u64 	%rd5, [_ZN3cub18CUB_300001_SM_10006detail10radix_sort33DeviceRadixSortExclusiveSumKernelINS1_5radix10policy_hubIfNS0_8NullTypeEyE10Policy1000EyEEvPT0__param_0];
	cvta.to.global.u64 	%rd6, %rd5;
	mov.u32 	%r3, %ctaid.x;
	shl.b32 	%r4, %r3, 8;
	mov.u32 	%r1, %tid.x;
	setp.gt.u32 	%p1, %r1, 255;
	add.s32 	%r5, %r4, %r1;
	mul.wide.s32 	%rd7, %r5, 8;
	add.s64 	%rd1, %rd6, %rd7;
	@%p1 bra 	$L__BB4_2;
	ld.global.u64 	%rd53, [%rd1];
$L__BB4_2:
	shr.u32 	%r6, %r1, 3;
	add.s32 	%r7, %r6, %r1;
	shl.b32 	%r8, %r7, 3;
	mov.u32 	%r9, _ZZN3cub18CUB_300001_SM_10006detail10radix_sort33DeviceRadixSortExclusiveSumKernelINS1_5radix10policy_hubIfNS0_8NullTypeEyE10Policy1000EyEEvPT0_E12temp_storage;
	add.s32 	%r10, %r9, %r8;
	add.s32 	%r2, %r10, 16;
	st.shared.u64 	[%r10+16], %rd53;
	bar.sync 	0;
	setp.gt.u32 	%p2, %r1, 31;
	@%p2 bra 	$L__BB4_4;
	mad.lo.s32 	%r27, %r1, 72, %r9;
	ld.shared.u64 	%rd23, [%r27+16];
	ld.shared.u64 	%rd24, [%r27+24];
	ld.shared.u64 	%rd25, [%r27+32];
	ld.shared.u64 	%rd26, [%r27+40];
	ld.shared.u64 	%rd27, [%r27+48];
	ld.shared.u64 	%rd28, [%r27+56];
	ld.shared.u64 	%rd29, [%r27+64];
	ld.shared.u64 	%rd30, [%r27+72];
	add.s64 	%rd31, %rd24, %rd23;
	add.s64 	%rd32, %rd31, %rd25;
	add.s64 	%rd33, %rd32, %rd26;
	add.s64 	%rd34, %rd33, %rd27;
	add.s64 	%rd35, %rd34, %rd28;
	add.s64 	%rd36, %rd35, %rd29;
	add.s64 	%rd10, %rd36, %rd30;
	mov.b32 	%r11, 1;
	mov.b32 	%r24, 0;
	mov.b32 	%r25, -1;
	// begin inline asm
	{  .reg .u64 r0;  .reg .u32 lo;  .reg .u32 hi;  .reg .pred p;  mov.b64 {lo, hi}, %rd10;  shfl.sync.up.b32 lo|p, lo, %r11, %r24, %r25;  shfl.sync.up.b32 hi|p, hi, %r11, %r24, %r25;  mov.b64 r0, {lo, hi};  @p add.u64 r0, r0, %rd10;  mov.u64 %rd8, r0;}
	// end inline asm
	mov.b32 	%r14, 2;
	// begin inline asm
	{  .reg .u64 r0;  .reg .u32 lo;  .reg .u32 hi;  .reg .pred p;  mov.b64 {lo, hi}, %rd8;  shfl.sync.up.b32 lo|p, lo, %r14, %r24, %r25;  shfl.sync.up.b32 hi|p, hi, %r14, %r24, %r25;  mov.b64 r0, {lo, hi};  @p add.u64 r0, r0, %rd8;  mov.u64 %rd11, r0;}
	// end inline asm
	mov.b32 	%r17, 4;
	// begin inline asm
	{  .reg .u64 r0;  .reg .u32 lo;  .reg .u32 hi;  .reg .pred p;  mov.b64 {lo, hi}, %rd11;  shfl.sync.up.b32 lo|p, lo, %r17, %r24, %r25;  shfl.sync.up.b32 hi|p, hi, %r17, %r24, %r25;  mov.b64 r0, {lo, hi};  @p add.u64 r0, r0, %rd11;  mov.u64 %rd14, r0;}
	// end inline asm
	mov.b32 	%r20, 8;
	// begin inline asm
	{  .reg .u64 r0;  .reg .u32 lo;  .reg .u32 hi;  .reg .pred p;  mov.b64 {lo, hi}, %rd14;  shfl.sync.up.b32 lo|p, lo, %r20, %r24, %r25;  shfl.sync.up.b32 hi|p, hi, %r20, %r24, %r25;  mov.b64 r0, {lo, hi};  @p add.u64 r0, r0, %rd14;  mov.u64 %rd17, r0;}
	// end inline asm
	mov.b32 	%r23, 16;
	// begin inline asm
	{  .reg .u64 r0;  .reg .u32 lo;  .reg .u32 hi;  .reg .pred p;  mov.b64 {lo, hi}, %rd17;  shfl.sync.up.b32 lo|p, lo, %r23, %r24, %r25;  shfl.sync.up.b32 hi|p, hi, %r23, %r24, %r25;  mov.b64 r0, {lo, hi};  @p add.u64 r0, r0, %rd17;  mov.u64 %rd20, r0;}
	// end inline asm
	sub.s64 	%rd37, %rd20, %rd10;
	ld.shared.u64 	%rd38, [%r27+16];
	ld.shared.u64 	%rd39, [%r27+24];
	ld.shared.u64 	%rd40, [%r27+32];
	ld.shared.u64 	%rd41, [%r27+40];
	ld.shared.u64 	%rd42, [%r27+48];
	ld.shared.u64 	%rd43, [%r27+56];
	ld.shared.u64 	%rd44, [%r27+64];
	add.s64 	%rd45, %rd38, %rd37;
	add.s64 	%rd46, %rd39, %rd45;
	add.s64 	%rd47, %rd40, %rd46;
	add.s64 	%rd48, %rd41, %rd47;
	add.s64 	%rd49, %rd42, %rd48;
	add.s64 	%rd50, %rd43, %rd49;
	add.s64 	%rd51, %rd44, %rd50;
	st.shared.u64 	[%r27+16], %rd37;
	st.shared.u64 	[%r27+24], %rd45;
	st.shared.u64 	[%r27+32], %rd46;
	st.shared.u64 	[%r27+40], %rd47;
	st.shared.u64 	[%r27+48], %rd48;
	st.shared.u64 	[%r27+56], %rd49;
	st.shared.u64 	[%r27+64], %rd50;
	st.shared.u64 	[%r27+72], %rd51;
$L__BB4_4:
	setp.gt.u32 	%p3, %r1, 255;
	bar.sync 	0;
	@%p3 bra 	$L__BB4_6;
	ld.shared.u64 	%rd52, [%r2];
	st.global.u64 	[%rd1], %rd52;
$L__BB4_6:
	ret;

}
	// .globl	_ZN3cub18CUB_300001_SM_10006detail10radix_sort29DeviceRadixSortOnesweepKernelINS1_5radix10policy_hubIfNS0_8NullTypeEyE10Policy1000ELNS0_9SortOrderE0EfS6_yiiNS1_21identity_decomposer_tEEEvPT5_SC_PT3_PKSD_PT1_PKSH_PT2_PKSL_T4_iiT6_
.visible .entry _ZN3cub18CUB_300001_SM_10006detail10radix_sort29DeviceRadixSortOnesweepKernelINS1_5radix10policy_hubIfNS0_8NullTypeEyE10Policy1000ELNS0_9SortOrderE0EfS6_yiiNS1_21identity_decomposer_tEEEvPT5_SC_PT3_PKSD_PT1_PKSH_PT2_PKSL_T4_iiT6_(
	.param .u64 .ptr .align 1 _ZN3cub18CUB_300001_SM_10006detail10radix_sort29DeviceRadixSortOnesweepKernelINS1_5radix10policy_hubIfNS0_8NullTypeEyE10Policy1000ELNS0_9SortOrderE0EfS6_yiiNS1_21identity_decomposer_tEEEvPT5_SC_PT3_PKSD_PT1_PKSH_PT2_PKSL_T4_iiT6__param_0,
	.param .u64 .ptr .align 1 _ZN3cub18CUB_300001_SM_10006detail10radix_sort29DeviceRadixSortOnesweepKernelINS1_5radix10policy_hubIfNS0_8NullTypeEyE10Policy1000ELNS0_9SortOrderE0EfS6_yiiNS1_21identity_decomposer_tEEEvPT5_SC_PT3_PKSD_PT1_PKSH_PT2_PKSL_T4_iiT6__param_1,
	.param .u64 .ptr .align 1 _ZN3cub18CUB_300001_SM_10006detail10radix_sort29DeviceRadixSortOnesweepKernelINS1_5radix10policy_hubIfNS0_8NullTypeEyE10Policy1000ELNS0_9SortOrderE0EfS6_yiiNS1_21identity_decomposer_tEEEvPT5_SC_PT3_PKSD_PT1_PKSH_PT2_PKSL_T4_iiT6__param_2,
	.param .u64 .ptr .align 1 _ZN3cub18CUB_300001_SM_10006detail10radix_sort29DeviceRadixSortOnesweepKernelINS1_5radix10policy_hubIfNS0_8NullTypeEyE10Policy1000ELNS0_9SortOrderE0EfS6_yiiNS1_21identity_decomposer_tEEEvPT5_SC_PT3_PKSD_PT1_PKSH_PT2_PKSL_T4_iiT6__param_3,
	.param .u64 .ptr .align 1 _ZN3cub18CUB_300001_SM_10006detail10radix_sort29DeviceRadixSortOnesweepKernelINS1_5radix10policy_hubIfNS0_8NullTypeEyE10Policy1000ELNS0_9SortOrderE0EfS6_yiiNS1_21identity_decomposer_tEEEvPT5_SC_PT3_PKSD_PT1_PKSH_PT2_PKSL_T4_iiT6__param_4,
	.param .u64 .ptr .align 1 _ZN3cub18CUB_300001_SM_10006detail10radix_sort29DeviceRadixSortOnesweepKernelINS1_5radix10policy_hubIfNS0_8NullTypeEyE10Policy1000ELNS0_9SortOrderE0EfS6_yiiNS1_21identity_decomposer_tEEEvPT5_SC_PT3_PKSD_PT1_PKSH_PT2_PKSL_T4_iiT6__param_5,
	.param .u64 .ptr .align 1 _ZN3cub18CUB_300001_SM_10006detail10radix_sort29DeviceRadixSortOnesweepKernelINS1_5radix10policy_hubIfNS0_8NullTypeEyE10Policy1000ELNS0_9SortOrderE0EfS6_yiiNS1_21identity_decomposer_tEEEvPT5_SC_PT3_PKSD_PT1_PKSH_PT2_PKSL_T4_iiT6__param_6,
	.param .u64 .ptr .align 1 _ZN3cub18CUB_300001_SM_10006detail10radix_sort29DeviceRadixSortOnesweepKernelINS1_5radix10policy_hubIfNS0_8NullTypeEyE10Policy1000ELNS0_9SortOrderE0EfS6_yiiNS1_21identity_decomposer_tEEEvPT5_SC_PT3_PKSD_PT1_PKSH_PT2_PKSL_T4_iiT6__param_7,
	.param .u32 _ZN3cub18CUB_300001_SM_10006detail10radix_sort29DeviceRadixSortOnesweepKernelINS1_5radix10policy_hubIfNS0_8NullTypeEyE10Policy1000ELNS0_9SortOrderE0EfS6_yiiNS1_21identity_decomposer_tEEEvPT5_SC_PT3_PKSD_PT1_PKSH_PT2_PKSL_T4_iiT6__param_8,
	.param .u32 _ZN3cub18CUB_300001_SM_10006detail10radix_sort29DeviceRadixSortOnesweepKernelINS1_5radix10policy_hubIfNS0_8NullTypeEyE10Policy1000ELNS0_9SortOrderE0EfS6_yiiNS1_21identity_decomposer_tEEEvPT5_SC_PT3_PKSD_PT1_PKSH_PT2_PKSL_T4_iiT6__param_9,
	.param .u32 _ZN3cub18CUB_300001_SM_10006detail10radix_sort29DeviceRadixSortOnesweepKernelINS1_5radix10policy_hubIfNS0_8NullTypeEyE10Policy1000ELNS0_9SortOrderE0EfS6_yiiNS1_21identity_decomposer_tEEEvPT5_SC_PT3_PKSD_PT1_PKSH_PT2_PKSL_T4_iiT6__param_10,
	.param .align 1 .b8 _ZN3cub18CUB_300001_SM_10006detail10radix_sort29DeviceRadixSortOnesweepKernelINS1_5radix10policy_hubIfNS0_8NullTypeEyE10Policy1000ELNS0_9SortOrderE0EfS6_yiiNS1_21identity_decomposer_tEEEvPT5_SC_PT3_PKSD_PT1_PKSH_PT2_PKSL_T4_iiT6__param_11[1]
)
.maxntid 384
{
	.reg .pred 	%p<281>;
	.reg .b32 	%r<1853>;
	.reg .b64 	%rd<230>;
	// demoted variable
	.shared .align 16 .b8 _ZZN3cub18CUB_300001_SM_10006detail10radix_sort29DeviceRadixSortOnesweepKernelINS1_5radix10policy_hubIfNS0_8NullTypeEyE10Policy1000ELNS0_9SortOrderE0EfS6_yiiNS1_21identity_decomposer_tEEEvPT5_SC_PT3_PKSD_PT1_PKSH_PT2_PKSL_T4_iiT6_E1s[29696];
	ld.param.u64 	%rd20, [_ZN3cub18CUB_300001_SM_10006detail10radix_sort29DeviceRadixSortOnesweepKernelINS1_5radix10policy_hubIfNS0_8NullTypeEyE10Policy1000ELNS0_9SortOrderE0EfS6_yiiNS1_21identity_decomposer_tEEEvPT5_SC_PT3_PKSD_PT1_PKSH_PT2_PKSL_T4_iiT6__param_0];
	ld.param.u64 	%rd21, [_ZN3cub18CUB_300001_SM_10006detail10radix_sort29DeviceRadixSortOnesweepKernelINS1_5radix10policy_hubIfNS0_8NullTypeEyE10Policy1000ELNS0_9SortOrderE0EfS6_yiiNS1_21identity_decomposer_tEEEvPT5_SC_PT3_PKSD_PT1_PKSH_PT2_PKSL_T4_iiT6__param_1];
	ld.param.u64 	%rd24, [_ZN3cub18CUB_300001_SM_10006detail10radix_sort29DeviceRadixSortOnesweepKernelINS1_5radix10policy_hubIfNS0_8NullTypeEyE10Policy1000ELNS0_9SortOrderE0EfS6_yiiNS1_21identity_decomposer_tEEEvPT5_SC_PT3_PKSD_PT1_PKSH_PT2_PKSL_T4_iiT6__param_4];
	ld.param.u64 	%rd25, [_ZN3cub18CUB_300001_SM_10006detail10radix_sort29DeviceRadixSortOnesweepKernelINS1_5radix10policy_hubIfNS0_8NullTypeEyE10Policy1000ELNS0_9SortOrderE0EfS6_yiiNS1_21identity_decomposer_tEEEvPT5_SC_PT3_PKSD_PT1_PKSH_PT2_PKSL_T4_iiT6__param_5];
	ld.param.u32 	%r298, [_ZN3cub18CUB_300001_SM_10006detail10radix_sort29DeviceRadixSortOnesweepKernelINS1_5radix10policy_hubIfNS0_8NullTypeEyE10Policy1000ELNS0_9SortOrderE0EfS6_yiiNS1_21identity_decomposer_tEEEvPT5_SC_PT3_PKSD_PT1_PKSH_PT2_PKSL_T4_iiT6__param_9];
	ld.param.u32 	%r299, [_ZN3cub18CUB_300001_SM_10006detail10radix_sort29DeviceRadixSortOnesweepKernelINS1_5radix10policy_hubIfNS0_8NullTypeEyE10Policy1000ELNS0_9SortOrderE0EfS6_yiiNS1_21identity_decomposer_tEEEvPT5_SC_PT3_PKSD_PT1_PKSH_PT2_PKSL_T4_iiT6__param_10];
	cvta.to.global.u64 	%rd1, %rd24;
	cvta.to.global.u64 	%rd2, %rd20;
	cvta.to.global.u64 	%rd3, %rd25;
	mov.u32 	%r1, %tid.x;
	shr.u32 	%r2, %r1, 5;
	// begin inline asm
	mov.u32 %r300, %laneid;
	// end inline asm
	setp.ne.s32 	%p1, %r1, 0;
	@%p1 bra 	$L__BB5_2;
	cvta.to.global.u64 	%rd26, %rd21;
	atom.global.add.u32 	%r301, [%rd26], 1;
	st.shared.u32 	[_ZZN3cub18CUB_300001_SM_10006detail10radix_sort29DeviceRadixSortOnesweepKernelINS1_5radix10policy_hubIfNS0_8NullTypeEyE10Policy1000ELNS0_9SortOrderE0EfS6_yiiNS1_21identity_decomposer_tEEEvPT5_SC_PT3_PKSD_PT1_PKSH_PT2_PKSL_T4_iiT6_E1s+27648], %r301;
$L__BB5_2:
	ld.param.u32 	%r1757, [_ZN3cub18CUB_300001_SM_10006detail10radix_sort29DeviceRadixSortOnesweepKernelINS1_5radix10policy_hubIfNS0_8NullTypeEyE10Policy1000ELNS0_9SortOrderE0EfS6_yiiNS1_21identity_decomposer_tEEEvPT5_SC_PT3_PKSD_PT1_PKSH_PT2_PKSL_T4_iiT6__param_8];
	bar.sync 	0;
	ld.shared.u32 	%r4, [_ZZN3cub18CUB_300001_SM_10006detail10radix_sort29DeviceRadixSortOnesweepKernelINS1_5radix10policy_hubIfNS0_8NullTypeEyE10Policy1000ELNS0_9SortOrderE0EfS6_yiiNS1_21identity_decomposer_tEEEvPT5_SC_PT3_PKSD_PT1_PKSH_PT2_PKSL_T4_iiT6_E1s+27648];
	mul.lo.s32 	%r302, %r4, 6912;
	add.s32 	%r5, %r302, 6912;
	setp.gt.s32 	%p2, %r5, %r1757;
	cvt.s64.s32 	%rd4, %r302;
	@%p2 bra 	$L__BB5_4;
	and.b32  	%r303, %r1, 31;
	and.b32  	%r304, %r1, 992;
	mul.lo.s32 	%r305, %r304, 18;
	or.b32  	%r306, %r305, %r303;
	cvt.u64.u32 	%rd27, %r306;
	add.s64 	%rd28, %rd27, %rd4;
	shl.b64 	%rd29, %rd28, 2;
	add.s64 	%rd30, %rd3, %rd29;
	ld.global.u32 	%r1782, [%rd30];
	ld.global.u32 	%r1783, [%rd30+128];
	ld.global.u32 	%r1784, [%rd30+256];
	ld.global.u32 	%r1785, [%rd30+384];
	ld.global.u32 	%r1786, [%rd30+512];
	ld.global.u32 	%r1787, [%rd30+640];
	ld.global.u32 	%r1788, [%rd30+768];
	ld.global.u32 	%r1789, [%rd30+896];
	ld.global.u32 	%r1790, [%rd30+1024];
	ld.global.u32 	%r1791, [%rd30+1152];
	ld.global.u32 	%r1792, [%rd30+1280];
	ld.global.u32 	%r1793, [%rd30+1408];
	ld.global.u32 	%r1794, [%rd30+1536];
	ld.global.u32 	%r1795, [%rd30+1664];
	ld.global.u32 	%r1796, [%rd30+1792];
	ld.global.u32 	%r1797, [%rd30+1920];
	ld.global.u32 	%r1798, [%rd30+2048];
	ld.global.u32 	%r1799, [%rd30+2176];
	bra.uni 	$L__BB5_40;
$L__BB5_4:
	ld.param.u32 	%r1758, [_ZN3cub18CUB_300001_SM_10006detail10radix_sort29DeviceRadixSortOnesweepKernelINS1_5radix10policy_hubIfNS0_8NullTypeEyE10Policy1000ELNS0_9SortOrderE0EfS6_yiiNS1_21identity_decomposer_tEEEvPT5_SC_PT3_PKSD_PT1_PKSH_PT2_PKSL_T4_iiT6__param_8];
	cvt.u32.u64 	%r308, %rd4;
	sub.s32 	%r24, %r1758, %r308;
	and.b32  	%r309, %r1, 31;
	and.b32  	%r310, %r1, 992;
	mul.lo.s32 	%r311, %r310, 18;
	or.b32  	%r25, %r311, %r309;
	setp.ge.s32 	%p3, %r25, %r24;
	cvt.u64.u32 	%rd31, %r25;
	add.s64 	%rd32, %rd31, %rd4;
	shl.b64 	%rd33, %rd32, 2;
	add.s64 	%rd5, %rd3, %rd33;
	mov.b32 	%r1782, 2147483647;
	@%p3 bra 	$L__BB5_6;
	ld.global.u32 	%r1782, [%rd5];
$L__BB5_6:
	add.s32 	%r313, %r25, 32;
	setp.ge.s32 	%p4, %r313, %r24;
	mov.b32 	%r1783, 2147483647;
	@%p4 bra 	$L__BB5_8;
	ld.global.u32 	%r1783, [%rd5+128];
$L__BB5_8:
	add.s32 	%r315, %r25, 64;
	setp.ge.s32 	%p5, %r315, %r24;
	mov.b32 	%r1784, 2147483647;
	@%p5 bra 	$L__BB5_10;
	ld.global.u32 	%r1784, [%rd5+256];
$L__BB5_10:
	add.s32 	%r317, %r25, 96;
	setp.ge.s32 	%p6, %r317, %r24;
	mov.b32 	%r1785, 2147483647;
	@%p6 bra 	$L__BB5_12;
	ld.global.u32 	%r1785, [%rd5+384];
$L__BB5_12:
	add.s32 	%r319, %r25, 128;
	setp.ge.s32 	%p7, %r319, %r24;
	mov.b32 	%r1786, 2147483647;
	@%p7 bra 	$L__BB5_14;
	ld.global.u32 	%r1786, [%rd5+512];
$L__BB5_14:
	add.s32 	%r321, %r25, 160;
	setp.ge.s32 	%p8, %r321, %r24;
	mov.b32 	%r1787, 2147483647;
	@%p8 bra 	$L__BB5_16;
	ld.global.u32 	%r1787, [%rd5+640];
$L__BB5_16:
	add.s32 	%r323, %r25, 192;
	setp.ge.s32 	%p9, %r323, %r24;
	mov.b32 	%r1788, 2147483647;
	@%p9 bra 	$L__BB5_18;
	ld.global.u32 	%r1788, [%rd5+768];
$L__BB5_18:
	add.s32 	%r325, %r25, 224;
	setp.ge.s32 	%p10, %r325, %r24;
	mov.b32 	%r1789, 2147483647;
	@%p10 bra 	$L__BB5_20;
	ld.global.u32 	%r1789, [%rd5+896];
$L__BB5_20:
	add.s32 	%r327, %r25, 256;
	setp.ge.s32 	%p11, %r327, %r24;
	mov.b32 	%r1790, 2147483647;
	@%p11 bra 	$L__BB5_22;
	ld.global.u32 	%r1790, [%rd5+1024];
$L__BB5_22:
	add.s32 	%r329, %r25, 288;
	setp.ge.s32 	%p12, %r329, %r24;
	mov.b32 	%r1791, 2147483647;
	@%p12 bra 	$L__BB5_24;
	ld.global.u32 	%r1791, [%rd5+1152];
$L__BB5_24:
	add.s32 	%r331, %r25, 320;
	setp.ge.s32 	%p13, %r331, %r24;
	mov.b32 	%r1792, 2147483647;
	@%p13 bra 	$L__BB5_26;
	ld.global.u32 	%r1792, [%rd5+1280];
$L__BB5_26:
	add.s32 	%r333, %r25, 352;
	setp.ge.s32 	%p14, %r333, %r24;
	mov.b32 	%r1793, 2147483647;
	@%p14 bra 	$L__BB5_28;
	ld.global.u32 	%r1793, [%rd5+1408];
$L__BB5_28:
	add.s32 	%r335, %r25, 384;
	setp.ge.s32 	%p15, %r335, %r24;
	mov.b32 	%r1794, 2147483647;
	@%p15 bra 	$L__BB5_30;
	ld.global.u32 	%r1794, [%rd5+1536];
$L__BB5_30:
	add.s32 	%r337, %r25, 416;
	setp.ge.s32 	%p16, %r337, %r24;
	mov.b32 	%r1795, 2147483647;
	@%p16 bra 	$L__BB5_32;
	ld.global.u32 	%r1795, [%rd5+1664];
$L__BB5_32:
	add.s32 	%r339, %r25, 448;
	setp.ge.s32 	%p17, %r339, %r24;
	mov.b32 	%r1796, 2147483647;
	@%p17 bra 	$L__BB5_34;
	ld.global.u32 	%r1796, [%rd5+1792];
$L__BB5_34:
	add.s32 	%r341, %r25, 480;
	setp.ge.s32 	%p18, %r341, %r24;
	mov.b32 	%r1797, 2147483647;
	@%p18 bra 	$L__BB5_36;
	ld.global.u32 	%r1797, [%rd5+1920];
$L__BB5_36:
	add.s32 	%r343, %r25, 512;
	setp.ge.s32 	%p19, %r343, %r24;
	mov.b32 	%r1798, 2147483647;
	@%p19 bra 	$L__BB5_38;
	ld.global.u32 	%r1798, [%rd5+2048];
$L__BB5_38:
	add.s32 	%r345, %r25, 544;
	setp.ge.s32 	%p20, %r345, %r24;
	mov.b32 	%r1799, 2147483647;
	@%p20 bra 	$L__BB5_40;
	ld.global.u32 	%r1799, [%rd5+2176];
$L__BB5_40:
	setp.gt.s32 	%p21, %r1782, -1;
	selp.b32 	%r346, -2147483648, -1, %p21;
	xor.b32  	%r1813, %r346, %r1782;
	setp.gt.s32 	%p22, %r1783, -1;
	selp.b32 	%r347, -2147483648, -1, %p22;
	xor.b32  	%r1814, %r347, %r1783;
	setp.gt.s32 	%p23, %r1784, -1;
	selp.b32 	%r348, -2147483648, -1, %p23;
	xor.b32  	%r1815, %r348, %r1784;
	setp.gt.s32 	%p24, %r1785, -1;
	selp.b32 	%r349, -2147483648, -1, %p24;
	xor.b32  	%r1816, %r349, %r1785;
	setp.gt.s32 	%p25, %r1786, -1;
	selp.b32 	%r350, -2147483648, -1, %p25;
	xor.b32  	%r1817, %r350, %r1786;
	setp.gt.s32 	%p26, %r1787, -1;
	selp.b32 	%r351, -2147483648, -1, %p26;
	xor.b32  	%r1818, %r351, %r1787;
	setp.gt.s32 	%p27, %r1788, -1;
	selp.b32 	%r352, -2147483648, -1, %p27;
	xor.b32  	%r1819, %r352, %r1788;
	setp.gt.s32 	%p28, %r1789, -1;
	selp.b32 	%r353, -2147483648, -1, %p28;
	xor.b32  	%r1820, %r353, %r1789;
	setp.gt.s32 	%p29, %r1790, -1;
	selp.b32 	%r354, -2147483648, -1, %p29;
	xor.b32  	%r1821, %r354, %r1790;
	setp.gt.s32 	%p30, %r1791, -1;
	selp.b32 	%r355, -2147483648, -1, %p30;
	xor.b32  	%r1822, %r355, %r1791;
	setp.gt.s32 	%p31, %r1792, -1;
	selp.b32 	%r356, -2147483648, -1, %p31;
	xor.b32  	%r1823, %r356, %r1792;
	setp.gt.s32 	%p32, %r1793, -1;
	selp.b32 	%r357, -2147483648, -1, %p32;
	xor.b32  	%r1824, %r357, %r1793;
	setp.gt.s32 	%p33, %r1794, -1;
	selp.b32 	%r358, -2147483648, -1, %p33;
	xor.b32  	%r1825, %r358, %r1794;
	setp.gt.s32 	%p34, %r1795, -1;
	selp.b32 	%r359, -2147483648, -1, %p34;
	xor.b32  	%r1826, %r359, %r1795;
	setp.gt.s32 	%p35, %r1796, -1;
	selp.b32 	%r360, -2147483648, -1, %p35;
	xor.b32  	%r1827, %r360, %r1796;
	setp.gt.s32 	%p36, %r1797, -1;
	selp.b32 	%r361, -2147483648, -1, %p36;
	xor.b32  	%r1828, %r361, %r1797;
	setp.gt.s32 	%p37, %r1798, -1;
	selp.b32 	%r362, -2147483648, -1, %p37;
	xor.b32  	%r1829, %r362, %r1798;
	setp.gt.s32 	%p38, %r1799, -1;
	selp.b32 	%r363, -2147483648, -1, %p38;
	xor.b32  	%r1830, %r363, %r1799;
	mov.b32 	%r364, -1;
	shl.b32 	%r365, %r364, %r299;
	not.b32 	%r97, %r365;
	shl.b32 	%r366, %r2, 10;
	mov.u32 	%r367, _ZZN3cub18CUB_300001_SM_10006detail10radix_sort29DeviceRadixSortOnesweepKernelINS1_5radix10policy_hubIfNS0_8NullTypeEyE10Policy1000ELNS0_9SortOrderE0EfS6_yiiNS1_21identity_decomposer_tEEEvPT5_SC_PT3_PKSD_PT1_PKSH_PT2_PKSL_T4_iiT6_E1s;
	add.s32 	%r98, %r367, %r366;
	setp.gt.s32 	%p39, %r300, 255;
	@%p39 bra 	$L__BB5_53;
	max.s32 	%r368, %r300, 224;
	sub.s32 	%r369, %r368, %r300;
	add.s32 	%r370, %r369, 31;
	shr.u32 	%r371, %r370, 5;
	add.s32 	%r99, %r371, 1;
	and.b32  	%r100, %r99, 15;
	setp.lt.u32 	%p40, %r370, 480;
	mov.u32 	%r1803, %r300;
	@%p40 bra 	$L__BB5_44;
	and.b32  	%r372, %r99, 268435440;
	neg.s32 	%r1801, %r372;
	shl.b32 	%r374, %r300, 2;
	add.s32 	%r375, %r366, %r374;
	add.s32 	%r377, %r375, %r367;
	add.s32 	%r1800, %r377, 1024;
	mov.u32 	%r1803, %r300;
$L__BB5_43:
	.pragma "nounroll";
	mov.b32 	%r378, 0;
	st.shared.u32 	[%r1800+-1024], %r378;
	st.shared.u32 	[%r1800+-896], %r378;
	st.shared.u32 	[%r1800+-768], %r378;
	st.shared.u32 	[%r1800+-640], %r378;
	st.shared.u32 	[%r1800+-512], %r378;
	st.shared.u32 	[%r1800+-384], %r378;
	st.shared.u32 	[%r1800+-256], %r378;
	st.shared.u32 	[%r1800+-128], %r378;
	st.shared.u32 	[%r1800], %r378;
	st.shared.u32 	[%r1800+128], %r378;
	st.shared.u32 	[%r1800+256], %r378;
	st.shared.u32 	[%r1800+384], %r378;
	st.shared.u32 	[%r1800+512], %r378;
	st.shared.u32 	[%r1800+640], %r378;
	st.shared.u32 	[%r1800+768], %r378;
	st.shared.u32 	[%r1800+896], %r378;
	add.s32 	%r1803, %r1803, 512;
	add.s32 	%r1801, %r1801, 16;
	add.s32 	%r1800, %r1800, 2048;
	setp.ne.s32 	%p41, %r1801, 0;
	@%p41 bra 	$L__BB5_43;
$L__BB5_44:
	setp.eq.s32 	%p42, %r100, 0;
	@%p42 bra 	$L__BB5_53;
	and.b32  	%r110, %r99, 7;
	setp.lt.u32 	%p43, %r100, 8;
	@%p43 bra 	$L__BB5_47;
	shl.b32 	%r379, %r1803, 2;
	add.s32 	%r380, %r98, %r379;
	mov.b32 	%r381, 0;
	st.shared.u32 	[%r380], %r381;
	st.shared.u32 	[%r380+128], %r381;
	st.shared.u32 	[%r380+256], %r381;
	st.shared.u32 	[%r380+384], %r381;
	st.shared.u32 	[%r380+512], %r381;
	st.shared.u32 	[%r380+640], %r381;
	st.shared.u32 	[%r380+768], %r381;
	st.shared.u32 	[%r380+896], %r381;
	add.s32 	%r1803, %r1803, 256;
$L__BB5_47:
	setp.eq.s32 	%p44, %r110, 0;
	@%p44 bra 	$L__BB5_53;
	and.b32  	%r113, %r99, 3;
	setp.lt.u32 	%p45, %r110, 4;
	@%p45 bra 	$L__BB5_50;
	shl.b32 	%r382, %r1803, 2;
	add.s32 	%r383, %r98, %r382;
	mov.b32 	%r384, 0;
	st.shared.u32 	[%r383], %r384;
	st.shared.u32 	[%r383+128], %r384;
	st.shared.u32 	[%r383+256], %r384;
	st.shared.u32 	[%r383+384], %r384;
	add.s32 	%r1803, %r1803, 128;
$L__BB5_50:
	setp.eq.s32 	%p46, %r113, 0;
	@%p46 bra 	$L__BB5_53;
	shl.b32 	%r386, %r1803, 2;
	add.s32 	%r387, %r366, %r386;
	add.s32 	%r1807, %r367, %r387;
	neg.s32 	%r1806, %r113;
$L__BB5_52:
	.pragma "nounroll";
	mov.b32 	%r389, 0;
	st.shared.u32 	[%r1807], %r389;
	add.s32 	%r1807, %r1807, 128;
	add.s32 	%r1806, %r1806, 1;
	setp.ne.s32 	%p47, %r1806, 0;
	@%p47 bra 	$L__BB5_52;
$L__BB5_53:
	bar.warp.sync 	-1;
	setp.eq.s32 	%p48, %r1813, 2147483647;
	selp.b32 	%r391, -2147483648, %r1813, %p48;
	shr.u32 	%r392, %r391, %r298;
	and.b32  	%r122, %r392, %r97;
	shl.b32 	%r393, %r122, 2;
	add.s32 	%r394, %r98, %r393;
	atom.shared.add.u32 	%r395, [%r394], 1;
	setp.eq.s32 	%p49, %r1814, 2147483647;
	selp.b32 	%r396, -2147483648, %r1814, %p49;
	shr.u32 	%r397, %r396, %r298;
	and.b32  	%r398, %r397, %r97;
	shl.b32 	%r399, %r398, 2;
	add.s32 	%r400, %r98, %r399;
	atom.shared.add.u32 	%r401, [%r400], 1;
	setp.eq.s32 	%p50, %r1815, 2147483647;
	selp.b32 	%r402, -2147483648, %r1815, %p50;
	shr.u32 	%r403, %r402, %r298;
	and.b32  	%r404, %r403, %r97;
	shl.b32 	%r405, %r404, 2;
	add.s32 	%r406, %r98, %r405;
	atom.shared.add.u32 	%r407, [%r406], 1;
	setp.eq.s32 	%p51, %r1816, 2147483647;
	selp.b32 	%r408, -2147483648, %r1816, %p51;
	shr.u32 	%r409, %r408, %r298;
	and.b32  	%r410, %r409, %r97;
	shl.b32 	%r411, %r410, 2;
	add.s32 	%r412, %r98, %r411;
	atom.shared.add.u32 	%r413, [%r412], 1;
	setp.eq.s32 	%p52, %r1817, 2147483647;
	selp.b32 	%r414, -2147483648, %r1817, %p52;
	shr.u32 	%r415, %r414, %r298;
	and.b32  	%r416, %r415, %r97;
	shl.b32 	%r417, %r416, 2;
	add.s32 	%r418, %r98, %r417;
	atom.shared.add.u32 	%r419, [%r418], 1;
	setp.eq.s32 	%p53, %r1818, 2147483647;
	selp.b32 	%r420, -2147483648, %r1818, %p53;
	shr.u32 	%r421, %r420, %r298;
	and.b32  	%r422, %r421, %r97;
	shl.b32 	%r423, %r422, 2;
	add.s32 	%r424, %r98, %r423;
	atom.shared.add.u32 	%r425, [%r424], 1;
	setp.eq.s32 	%p54, %r1819, 2147483647;
	selp.b32 	%r426, -2147483648, %r1819, %p54;
	shr.u32 	%r427, %r426, %r298;
	and.b32  	%r428, %r427, %r97;
	shl.b32 	%r429, %r428, 2;
	add.s32 	%r430, %r98, %r429;
	atom.shared.add.u32 	%r431, [%r430], 1;
	setp.eq.s32 	%p55, %r1820, 2147483647;
	selp.b32 	%r432, -2147483648, %r1820, %p55;
	shr.u32 	%r433, %r432, %r298;
	and.b32  	%r434, %r433, %r97;
	shl.b32 	%r435, %r434, 2;
	add.s32 	%r436, %r98, %r435;
	atom.shared.add.u32 	%r437, [%r436], 1;
	setp.eq.s32 	%p56, %r1821, 2147483647;
	selp.b32 	%r438, -2147483648, %r1821, %p56;
	shr.u32 	%r439, %r438, %r298;
	and.b32  	%r440, %r439, %r97;
	shl.b32 	%r441, %r440, 2;
	add.s32 	%r442, %r98, %r441;
	atom.shared.add.u32 	%r443, [%r442], 1;
	setp.eq.s32 	%p57, %r1822, 2147483647;
	selp.b32 	%r444, -2147483648, %r1822, %p57;
	shr.u32 	%r445, %r444, %r298;
	and.b32  	%r446, %r445, %r97;
	shl.b32 	%r447, %r446, 2;
	add.s32 	%r448, %r98, %r447;
	atom.shared.add.u32 	%r449, [%r448], 1;
	setp.eq.s32 	%p58, %r1823, 2147483647;
	selp.b32 	%r450, -2147483648, %r1823, %p58;
	shr.u32 	%r451, %r450, %r298;
	and.b32  	%r452, %r451, %r97;
	shl.b32 	%r453, %r452, 2;
	add.s32 	%r454, %r98, %r453;
	atom.shared.add.u32 	%r455, [%r454], 1;
	setp.eq.s32 	%p59, %r1824, 2147483647;
	selp.b32 	%r456, -2147483648, %r1824, %p59;
	shr.u32 	%r457, %r456, %r298;
	and.b32  	%r458, %r457, %r97;
	shl.b32 	%r459, %r458, 2;
	add.s32 	%r460, %r98, %r459;
	atom.shared.add.u32 	%r461, [%r460], 1;
	setp.eq.s32 	%p60, %r1825, 2147483647;
	selp.b32 	%r462, -2147483648, %r1825, %p60;
	shr.u32 	%r463, %r462, %r298;
	and.b32  	%r464, %r463, %r97;
	shl.b32 	%r465, %r464, 2;
	add.s32 	%r466, %r98, %r465;
	atom.shared.add.u32 	%r467, [%r466], 1;
	setp.eq.s32 	%p61, %r1826, 2147483647;
	selp.b32 	%r468, -2147483648, %r1826, %p61;
	shr.u32 	%r469, %r468, %r298;
	and.b32  	%r470, %r469, %r97;
	shl.b32 	%r471, %r470, 2;
	add.s32 	%r472, %r98, %r471;
	atom.shared.add.u32 	%r473, [%r472], 1;
	setp.eq.s32 	%p62, %r1827, 2147483647;
	selp.b32 	%r474, -2147483648, %r1827, %p62;
	shr.u32 	%r475, %r474, %r298;
	and.b32  	%r476, %r475, %r97;
	shl.b32 	%r477, %r476, 2;
	add.s32 	%r478, %r98, %r477;
	atom.shared.add.u32 	%r479, [%r478], 1;
	setp.eq.s32 	%p63, %r1828, 2147483647;
	selp.b32 	%r480, -2147483648, %r1828, %p63;
	shr.u32 	%r481, %r480, %r298;
	and.b32  	%r482, %r481, %r97;
	shl.b32 	%r483, %r482, 2;
	add.s32 	%r484, %r98, %r483;
	atom.shared.add.u32 	%r485, [%r484], 1;
	setp.eq.s32 	%p64, %r1829, 2147483647;
	selp.b32 	%r486, -2147483648, %r1829, %p64;
	shr.u32 	%r487, %r486, %r298;
	and.b32  	%r488, %r487, %r97;
	shl.b32 	%r489, %r488, 2;
	add.s32 	%r490, %r98, %r489;
	atom.shared.add.u32 	%r491, [%r490], 1;
	setp.eq.s32 	%p65, %r1830, 2147483647;
	selp.b32 	%r492, -2147483648, %r1830, %p65;
	shr.u32 	%r493, %r492, %r298;
	and.b32  	%r494, %r493, %r97;
	shl.b32 	%r495, %r494, 2;
	add.s32 	%r496, %r98, %r495;
	atom.shared.add.u32 	%r497, [%r496], 1;
	bar.sync 	0;
	setp.gt.u32 	%p66, %r1, 255;
	shl.b32 	%r498, %r1, 2;
	mov.u32 	%r499, _ZZN3cub18CUB_300001_SM_10006detail10radix_sort29DeviceRadixSortOnesweepKernelINS1_5radix10policy_hubIfNS0_8NullTypeEyE10Policy1000ELNS0_9SortOrderE0EfS6_yiiNS1_21identity_decomposer_tEEEvPT5_SC_PT3_PKSD_PT1_PKSH_PT2_PKSL_T4_iiT6_E1s;
	add.s32 	%r123, %r499, %r498;
	mov.b32 	%r1808, 0;
	@%p66 bra 	$L__BB5_55;
	ld.shared.u32 	%r500, [%r123];
	mov.b32 	%r501, 0;
	st.shared.u32 	[%r123], %r501;
	ld.shared.u32 	%r502, [%r123+1024];
	st.shared.u32 	[%r123+1024], %r500;
	add.s32 	%r503, %r502, %r500;
	ld.shared.u32 	%r504, [%r123+2048];
	st.shared.u32 	[%r123+2048], %r503;
	add.s32 	%r505, %r504, %r503;
	ld.shared.u32 	%r506, [%r123+3072];
	st.shared.u32 	[%r123+3072], %r505;
	add.s32 	%r507, %r506, %r505;
	ld.shared.u32 	%r508, [%r123+4096];
	st.shared.u32 	[%r123+4096], %r507;
	add.s32 	%r509, %r508, %r507;
	ld.shared.u32 	%r510, [%r123+5120];
	st.shared.u32 	[%r123+5120], %r509;
	add.s32 	%r511, %r510, %r509;
	ld.shared.u32 	%r512, [%r123+6144];
	st.shared.u32 	[%r123+6144], %r511;
	add.s32 	%r513, %r512, %r511;
	ld.shared.u32 	%r514, [%r123+7168];
	st.shared.u32 	[%r123+7168], %r513;
	add.s32 	%r515, %r514, %r513;
	ld.shared.u32 	%r516, [%r123+8192];
	st.shared.u32 	[%r123+8192], %r515;
	add.s32 	%r517, %r516, %r515;
	ld.shared.u32 	%r518, [%r123+9216];
	st.shared.u32 	[%r123+9216], %r517;
	add.s32 	%r519, %r518, %r517;
	ld.shared.u32 	%r520, [%r123+10240];
	st.shared.u32 	[%r123+10240], %r519;
	add.s32 	%r521, %r520, %r519;
	ld.shared.u32 	%r522, [%r123+11264];
	st.shared.u32 	[%r123+11264], %r521;
	add.s32 	%r1808, %r522, %r521;
$L__BB5_55:
	shl.b32 	%r523, %r4, 8;
	add.s32 	%r524, %r523, %r1;
	mul.wide.s32 	%rd34, %r524, 4;
	add.s64 	%rd6, %rd2, %rd34;
	@%p66 bra 	$L__BB5_57;
	or.b32  	%r525, %r1808, 1073741824;
	st.volatile.global.u32 	[%rd6], %r525;
$L__BB5_57:
	ld.param.u64 	%rd226, [_ZN3cub18CUB_300001_SM_10006detail10radix_sort29DeviceRadixSortOnesweepKernelINS1_5radix10policy_hubIfNS0_8NullTypeEyE10Policy1000ELNS0_9SortOrderE0EfS6_yiiNS1_21identity_decomposer_tEEEvPT5_SC_PT3_PKSD_PT1_PKSH_PT2_PKSL_T4_iiT6__param_3];
	setp.lt.u32 	%p68, %r1, 256;
	setp.eq.s32 	%p69, %r1808, 6912;
	and.pred  	%p70, %p68, %p69;
	selp.u32 	%r526, 1, 0, %p70;
	{ 
	.reg .pred 	%p1; 
	.reg .pred 	%p2; 
	setp.ne.u32 	%p1, %r526, 0; 
	bar.red.or.pred 	%p2, 0, %p1; 
	selp.u32 	%r527, 1, 0, %p2; 
	}
	setp.eq.s32 	%p71, %r527, 0;
	cvt.u64.u32 	%rd7, %r1;
	cvta.to.global.u64 	%rd35, %rd226;
	mul.wide.u32 	%rd36, %r1, 8;
	add.s64 	%rd8, %rd35, %rd36;
	@%p71 bra 	$L__BB5_107;
	setp.gt.u32 	%p73, %r1, %r122;
	selp.b32 	%r126, 6912, 0, %p73;
	shl.b32 	%r528, %r1, 3;
	mov.u32 	%r529, _ZZN3cub18CUB_300001_SM_10006detail10radix_sort29DeviceRadixSortOnesweepKernelINS1_5radix10policy_hubIfNS0_8NullTypeEyE10Policy1000ELNS0_9SortOrderE0EfS6_yiiNS1_21identity_decomposer_tEEEvPT5_SC_PT3_PKSD_PT1_PKSH_PT2_PKSL_T4_iiT6_E1s;
	add.s32 	%r530, %r529, %r528;
	add.s32 	%r127, %r530, 27648;
	@%p66 bra 	$L__BB5_66;
	ld.global.u64 	%rd37, [%rd8];
	cvt.u64.u32 	%rd38, %r126;
	sub.s64 	%rd228, %rd37, %rd38;
	st.shared.u64 	[%r127], %rd228;
	setp.lt.s32 	%p74, %r4, 1;
	mov.u32 	%r1812, %r1808;
	@%p74 bra 	$L__BB5_65;
	mov.b32 	%r1810, -1;
	mov.u32 	%r1809, %r4;
	mov.u32 	%r1812, %r1808;
$L__BB5_61:
	add.s32 	%r131, %r1809, -1;
	shl.b32 	%r532, %r131, 8;
	add.s32 	%r533, %r532, %r1;
	mul.wide.s32 	%rd39, %r533, 4;
	add.s64 	%rd10, %rd2, %rd39;
$L__BB5_62:
	membar.cta;
	ld.volatile.global.u32 	%r132, [%rd10];
	setp.eq.s32 	%p75, %r132, 0;
	@%p75 bra 	$L__BB5_62;
	and.b32  	%r534, %r132, 1073741823;
	add.s32 	%r1812, %r534, %r1812;
	setp.gt.s32 	%p76, %r132, -1;
	vote.sync.ballot.b32 	%r1810, %p76, %r1810;
	setp.gt.u32 	%p78, %r1809, 1;
	and.pred  	%p79, %p76, %p78;
	mov.u32 	%r1809, %r131;
	@%p79 bra 	$L__BB5_61;
	ld.shared.u64 	%rd228, [%r127];
$L__BB5_65:
	or.b32  	%r535, %r1812, -2147483648;
	st.volatile.global.u32 	[%rd6], %r535;
	sub.s32 	%r536, %r1812, %r1808;
	cvt.s64.s32 	%rd40, %r536;
	add.s64 	%rd41, %rd228, %rd40;
	st.shared.u64 	[%r127], %rd41;
$L__BB5_66:
	ld.param.u32 	%r1759, [_ZN3cub18CUB_300001_SM_10006detail10radix_sort29DeviceRadixSortOnesweepKernelINS1_5radix10policy_hubIfNS0_8NullTypeEyE10Policy1000ELNS0_9SortOrderE0EfS6_yiiNS1_21identity_decomposer_tEEEvPT5_SC_PT3_PKSD_PT1_PKSH_PT2_PKSL_T4_iiT6__param_8];
	ld.param.u64 	%rd222, [_ZN3cub18CUB_300001_SM_10006detail10radix_sort29DeviceRadixSortOnesweepKernelINS1_5radix10policy_hubIfNS0_8NullTypeEyE10Policy1000ELNS0_9SortOrderE0EfS6_yiiNS1_21identity_decomposer_tEEEvPT5_SC_PT3_PKSD_PT1_PKSH_PT2_PKSL_T4_iiT6__param_2];
	setp.lt.s32 	%p81, %r5, %r1759;
	setp.eq.s64 	%p82, %rd222, 0;
	or.pred  	%p83, %p82, %p81;
	or.pred  	%p84, %p66, %p83;
	@%p84 bra 	$L__BB5_68;
	ld.param.u64 	%rd223, [_ZN3cub18CUB_300001_SM_10006detail10radix_sort29DeviceRadixSortOnesweepKernelINS1_5radix10policy_hubIfNS0_8NullTypeEyE10Policy1000ELNS0_9SortOrderE0EfS6_yiiNS1_21identity_decomposer_tEEEvPT5_SC_PT3_PKSD_PT1_PKSH_PT2_PKSL_T4_iiT6__param_2];
	ld.shared.u64 	%rd42, [%r127];
	cvt.u64.u32 	%rd43, %r126;
	cvt.s64.s32 	%rd44, %r1808;
	add.s64 	%rd45, %rd43, %rd44;
	add.s64 	%rd46, %rd45, %rd42;
	cvta.to.global.u64 	%rd47, %rd223;
	shl.b64 	%rd48, %rd7, 3;
	add.s64 	%rd49, %rd47, %rd48;
	st.global.u64 	[%rd49], %rd46;
$L__BB5_68:
	ld.param.u32 	%r1760, [_ZN3cub18CUB_300001_SM_10006detail10radix_sort29DeviceRadixSortOnesweepKernelINS1_5radix10policy_hubIfNS0_8NullTypeEyE10Policy1000ELNS0_9SortOrderE0EfS6_yiiNS1_21identity_decomposer_tEEEvPT5_SC_PT3_PKSD_PT1_PKSH_PT2_PKSL_T4_iiT6__param_8];
	setp.gt.s32 	%p85, %r5, %r1760;
	bar.sync 	0;
	shl.b32 	%r537, %r122, 3;
	mov.u32 	%r538, _ZZN3cub18CUB_300001_SM_10006detail10radix_sort29DeviceRadixSortOnesweepKernelINS1_5radix10policy_hubIfNS0_8NullTypeEyE10Policy1000ELNS0_9SortOrderE0EfS6_yiiNS1_21identity_decomposer_tEEEvPT5_SC_PT3_PKSD_PT1_PKSH_PT2_PKSL_T4_iiT6_E1s;
	add.s32 	%r539, %r538, %r537;
	ld.shared.u64 	%rd13, [%r539+27648];
	setp.gt.s32 	%p86, %r1813, -1;
	selp.b32 	%r540, -1, -2147483648, %p86;
	xor.b32  	%r1813, %r540, %r1813;
	setp.gt.s32 	%p87, %r1814, -1;
	selp.b32 	%r541, -1, -2147483648, %p87;
	xor.b32  	%r1814, %r541, %r1814;
	setp.gt.s32 	%p88, %r1815, -1;
	selp.b32 	%r542, -1, -2147483648, %p88;
	xor.b32  	%r1815, %r542, %r1815;
	setp.gt.s32 	%p89, %r1816, -1;
	selp.b32 	%r543, -1, -2147483648, %p89;
	xor.b32  	%r1816, %r543, %r1816;
	setp.gt.s32 	%p90, %r1817, -1;
	selp.b32 	%r544, -1, -2147483648, %p90;
	xor.b32  	%r1817, %r544, %r1817;
	setp.gt.s32 	%p91, %r1818, -1;
	selp.b32 	%r545, -1, -2147483648, %p91;
	xor.b32  	%r1818, %r545, %r1818;
	setp.gt.s32 	%p92, %r1819, -1;
	selp.b32 	%r546, -1, -2147483648, %p92;
	xor.b32  	%r1819, %r546, %r1819;
	setp.gt.s32 	%p93, %r1820, -1;
	selp.b32 	%r547, -1, -2147483648, %p93;
	xor.b32  	%r1820, %r547, %r1820;
	setp.gt.s32 	%p94, %r1821, -1;
	selp.b32 	%r548, -1, -2147483648, %p94;
	xor.b32  	%r1821, %r548, %r1821;
	setp.gt.s32 	%p95, %r1822, -1;
	selp.b32 	%r549, -1, -2147483648, %p95;
	xor.b32  	%r1822, %r549, %r1822;
	setp.gt.s32 	%p96, %r1823, -1;
	selp.b32 	%r550, -1, -2147483648, %p96;
	xor.b32  	%r1823, %r550, %r1823;
	setp.gt.s32 	%p97, %r1824, -1;
	selp.b32 	%r551, -1, -2147483648, %p97;
	xor.b32  	%r1824, %r551, %r1824;
	setp.gt.s32 	%p98, %r1825, -1;
	selp.b32 	%r552, -1, -2147483648, %p98;
	xor.b32  	%r1825, %r552, %r1825;
	setp.gt.s32 	%p99, %r1826, -1;
	selp.b32 	%r553, -1, -2147483648, %p99;
	xor.b32  	%r1826, %r553, %r1826;
	setp.gt.s32 	%p100, %r1827, -1;
	selp.b32 	%r554, -1, -2147483648, %p100;
	xor.b32  	%r1827, %r554, %r1827;
	setp.gt.s32 	%p101, %r1828, -1;
	selp.b32 	%r555, -1, -2147483648, %p101;
	xor.b32  	%r1828, %r555, %r1828;
	setp.gt.s32 	%p102, %r1829, -1;
	selp.b32 	%r556, -1, -2147483648, %p102;
	xor.b32  	%r1829, %r556, %r1829;
	setp.gt.s32 	%p103, %r1830, -1;
	selp.b32 	%r557, -1, -2147483648, %p103;
	xor.b32  	%r1830, %r557, %r1830;
	@%p85 bra 	$L__BB5_70;
	and.b32  	%r558, %r1, 31;
	and.b32  	%r559, %r1, 992;
	mul.lo.s32 	%r560, %r559, 18;
	or.b32  	%r561, %r560, %r558;
	cvt.u64.u32 	%rd50, %r561;
	add.s64 	%rd51, %rd13, %rd50;
	shl.b64 	%rd52, %rd51, 2;
	add.s64 	%rd53, %rd1, %rd52;
	st.global.u32 	[%rd53], %r1813;
	st.global.u32 	[%rd53+128], %r1814;
	st.global.u32 	[%rd53+256], %r1815;
	st.global.u32 	[%rd53+384], %r1816;
	st.global.u32 	[%rd53+512], %r1817;
	st.global.u32 	[%rd53+640], %r1818;
	st.global.u32 	[%rd53+768], %r1819;
	st.global.u32 	[%rd53+896], %r1820;
	st.global.u32 	[%rd53+1024], %r1821;
	st.global.u32 	[%rd53+1152], %r1822;
	st.global.u32 	[%rd53+1280], %r1823;
	st.global.u32 	[%rd53+1408], %r1824;
	st.global.u32 	[%rd53+1536], %r1825;
	st.global.u32 	[%rd53+1664], %r1826;
	st.global.u32 	[%rd53+1792], %r1827;
	st.global.u32 	[%rd53+1920], %r1828;
	st.global.u32 	[%rd53+2048], %r1829;
	st.global.u32 	[%rd53+2176], %r1830;
	bra.uni 	$L__BB5_106;
$L__BB5_70:
	ld.param.u32 	%r1761, [_ZN3cub18CUB_300001_SM_10006detail10radix_sort29DeviceRadixSortOnesweepKernelINS1_5radix10policy_hubIfNS0_8NullTypeEyE10Policy1000ELNS0_9SortOrderE0EfS6_yiiNS1_21identity_decomposer_tEEEvPT5_SC_PT3_PKSD_PT1_PKSH_PT2_PKSL_T4_iiT6__param_8];
	mad.lo.s32 	%r154, %r4, -6912, %r1761;
	and.b32  	%r562, %r1, 31;
	and.b32  	%r563, %r1, 992;
	mul.lo.s32 	%r564, %r563, 18;
	or.b32  	%r155, %r564, %r562;
	setp.ge.s32 	%p104, %r155, %r154;
	cvt.u64.u32 	%rd54, %r155;
	add.s64 	%rd55, %rd13, %rd54;
	shl.b64 	%rd56, %rd55, 2;
	add.s64 	%rd14, %rd1, %rd56;
	@%p104 bra 	$L__BB5_72;
	st.global.u32 	[%rd14], %r1813;
$L__BB5_72:
	add.s32 	%r565, %r155, 32;
	setp.ge.s32 	%p105, %r565, %r154;
	@%p105 bra 	$L__BB5_74;
	st.global.u32 	[%rd14+128], %r1814;
$L__BB5_74:
	add.s32 	%r566, %r155, 64;
	setp.ge.s32 	%p106, %r566, %r154;
	@%p106 bra 	$L__BB5_76;
	st.global.u32 	[%rd14+256], %r1815;
$L__BB5_76:
	add.s32 	%r567, %r155, 96;
	setp.ge.s32 	%p107, %r567, %r154;
	@%p107 bra 	$L__BB5_78;
	st.global.u32 	[%rd14+384], %r1816;
$L__BB5_78:
	add.s32 	%r568, %r155, 128;
	setp.ge.s32 	%p108, %r568, %r154;
	@%p108 bra 	$L__BB5_80;
	st.global.u32 	[%rd14+512], %r1817;
$L__BB5_80:
	add.s32 	%r569, %r155, 160;
	setp.ge.s32 	%p109, %r569, %r154;
	@%p109 bra 	$L__BB5_82;
	st.global.u32 	[%rd14+640], %r1818;
$L__BB5_82:
	add.s32 	%r570, %r155, 192;
	setp.ge.s32 	%p110, %r570, %r154;
	@%p110 bra 	$L__BB5_84;
	st.global.u32 	[%rd14+768], %r1819;
$L__BB5_84:
	add.s32 	%r571, %r155, 224;
	setp.ge.s32 	%p111, %r571, %r154;
	@%p111 bra 	$L__BB5_86;
	st.global.u32 	[%rd14+896], %r1820;
$L__BB5_86:
	add.s32 	%r572, %r155, 256;
	setp.ge.s32 	%p112, %r572, %r154;
	@%p112 bra 	$L__BB5_88;
	st.global.u32 	[%rd14+1024], %r1821;
$L__BB5_88:
	add.s32 	%r573, %r155, 288;
	setp.ge.s32 	%p113, %r573, %r154;
	@%p113 bra 	$L__BB5_90;
	st.global.u32 	[%rd14+1152], %r1822;
$L__BB5_90:
	add.s32 	%r574, %r155, 320;
	setp.ge.s32 	%p114, %r574, %r154;
	@%p114 bra 	$L__BB5_92;
	st.global.u32 	[%rd14+1280], %r1823;
$L__BB5_92:
	add.s32 	%r575, %r155, 352;
	setp.ge.s32 	%p115, %r575, %r154;
	@%p115 bra 	$L__BB5_94;
	st.global.u32 	[%rd14+1408], %r1824;
$L__BB5_94:
	add.s32 	%r576, %r155, 384;
	setp.ge.s32 	%p116, %r576, %r154;
	@%p116 bra 	$L__BB5_96;
	st.global.u32 	[%rd14+1536], %r1825;
$L__BB5_96:
	add.s32 	%r577, %r155, 416;
	setp.ge.s32 	%p117, %r577, %r154;
	@%p117 bra 	$L__BB5_98;
	st.global.u32 	[%rd14+1664], %r1826;
$L__BB5_98:
	add.s32 	%r578, %r155, 448;
	setp.ge.s32 	%p118, %r578, %r154;
	@%p118 bra 	$L__BB5_100;
	st.global.u32 	[%rd14+1792], %r1827;
$L__BB5_100:
	add.s32 	%r579, %r155, 480;
	setp.ge.s32 	%p119, %r579, %r154;
	@%p119 bra 	$L__BB5_102;
	st.global.u32 	[%rd14+1920], %r1828;
$L__BB5_102:
	add.s32 	%r580, %r155, 512;
	setp.ge.s32 	%p120, %r580, %r154;
	@%p120 bra 	$L__BB5_104;
	st.global.u32 	[%rd14+2048], %r1829;
$L__BB5_104:
	add.s32 	%r581, %r155, 544;
	setp.ge.s32 	%p121, %r581, %r154;
	@%p121 bra 	$L__BB5_106;
	st.global.u32 	[%rd14+2176], %r1830;
$L__BB5_106:
	// begin inline asm
	exit;
	// end inline asm
$L__BB5_107:
	mul.hi.u32 	%r582, %r1, 357913942;
	add.s32 	%r583, %r582, %r1;
	shl.b32 	%r584, %r583, 2;
	mov.u32 	%r585, _ZZN3cub18CUB_300001_SM_10006detail10radix_sort29DeviceRadixSortOnesweepKernelINS1_5radix10policy_hubIfNS0_8NullTypeEyE10Policy1000ELNS0_9SortOrderE0EfS6_yiiNS1_21identity_decomposer_tEEEvPT5_SC_PT3_PKSD_PT1_PKSH_PT2_PKSL_T4_iiT6_E1s;
	add.s32 	%r586, %r585, %r584;
	add.s32 	%r174, %r586, 13328;
	st.shared.u32 	[%r586+13328], %r1808;
	bar.sync 	0;
	setp.gt.u32 	%p122, %r1, 31;
	@%p122 bra 	$L__BB5_109;
	mov.u32 	%r617, _ZZN3cub18CUB_300001_SM_10006detail10radix_sort29DeviceRadixSortOnesweepKernelINS1_5radix10policy_hubIfNS0_8NullTypeEyE10Policy1000ELNS0_9SortOrderE0EfS6_yiiNS1_21identity_decomposer_tEEEvPT5_SC_PT3_PKSD_PT1_PKSH_PT2_PKSL_T4_iiT6_E1s;
	mad.lo.s32 	%r618, %r1, 52, %r617;
	ld.shared.u32 	%r619, [%r618+13328];
	ld.shared.u32 	%r620, [%r618+13332];
	ld.shared.u32 	%r621, [%r618+13336];
	ld.shared.u32 	%r622, [%r618+13340];
	ld.shared.u32 	%r623, [%r618+13344];
	ld.shared.u32 	%r624, [%r618+13348];
	ld.shared.u32 	%r625, [%r618+13352];
	ld.shared.u32 	%r626, [%r618+13356];
	ld.shared.u32 	%r627, [%r618+13360];
	ld.shared.u32 	%r628, [%r618+13364];
	ld.shared.u32 	%r629, [%r618+13368];
	ld.shared.u32 	%r630, [%r618+13372];
	add.s32 	%r631, %r620, %r619;
	add.s32 	%r632, %r631, %r621;
	add.s32 	%r633, %r632, %r622;
	add.s32 	%r634, %r633, %r623;
	add.s32 	%r635, %r634, %r624;
	add.s32 	%r636, %r635, %r625;
	add.s32 	%r637, %r636, %r626;
	add.s32 	%r638, %r637, %r627;
	add.s32 	%r639, %r638, %r628;
	add.s32 	%r640, %r639, %r629;
	add.s32 	%r591, %r640, %r630;
	mov.b32 	%r589, 1;
	mov.b32 	%r614, 0;
	mov.b32 	%r616, -1;
	// begin inline asm
	{  .reg .s32 r0;  .reg .pred p;  shfl.sync.up.b32 r0|p, %r591, %r589, %r614, %r616;  @p add.s32 r0, r0, %r591;  mov.s32 %r587, r0;}
	// end inline asm
	mov.b32 	%r595, 2;
	// begin inline asm
	{  .reg .s32 r0;  .reg .pred p;  shfl.sync.up.b32 r0|p, %r587, %r595, %r614, %r616;  @p add.s32 r0, r0, %r587;  mov.s32 %r593, r0;}
	// end inline asm
	mov.b32 	%r601, 4;
	// begin inline asm
	{  .reg .s32 r0;  .reg .pred p;  shfl.sync.up.b32 r0|p, %r593, %r601, %r614, %r616;  @p add.s32 r0, r0, %r593;  mov.s32 %r599, r0;}
	// end inline asm
	mov.b32 	%r607, 8;
	// begin inline asm
	{  .reg .s32 r0;  .reg .pred p;  shfl.sync.up.b32 r0|p, %r599, %r607, %r614, %r616;  @p add.s32 r0, r0, %r599;  mov.s32 %r605, r0;}
	// end inline asm
	mov.b32 	%r613, 16;
	// begin inline asm
	{  .reg .s32 r0;  .reg .pred p;  shfl.sync.up.b32 r0|p, %r605, %r613, %r614, %r616;  @p add.s32 r0, r0, %r605;  mov.s32 %r611, r0;}
	// end inline asm
	sub.s32 	%r641, %r611, %r591;
	add.s32 	%r642, %r619, %r641;
	add.s32 	%r643, %r620, %r642;
	add.s32 	%r644, %r621, %r643;
	add.s32 	%r645, %r622, %r644;
	add.s32 	%r646, %r623, %r645;
	add.s32 	%r647, %r624, %r646;
	add.s32 	%r648, %r625, %r647;
	add.s32 	%r649, %r626, %r648;
	add.s32 	%r650, %r627, %r649;
	add.s32 	%r651, %r628, %r650;
	add.s32 	%r652, %r629, %r651;
	st.shared.u32 	[%r618+13328], %r641;
	st.shared.u32 	[%r618+13332], %r642;
	st.shared.u32 	[%r618+13336], %r643;
	st.shared.u32 	[%r618+13340], %r644;
	st.shared.u32 	[%r618+13344], %r645;
	st.shared.u32 	[%r618+13348], %r646;
	st.shared.u32 	[%r618+13352], %r647;
	st.shared.u32 	[%r618+13356], %r648;
	st.shared.u32 	[%r618+13360], %r649;
	st.shared.u32 	[%r618+13364], %r650;
	st.shared.u32 	[%r618+13368], %r651;
	st.shared.u32 	[%r618+13372], %r652;
$L__BB5_109:
	setp.gt.u32 	%p123, %r1, 255;
	bar.sync 	0;
	ld.shared.u32 	%r175, [%r174];
	@%p123 bra 	$L__BB5_111;
	shl.b32 	%r653, %r1, 2;
	mov.u32 	%r654, _ZZN3cub18CUB_300001_SM_10006detail10radix_sort29DeviceRadixSortOnesweepKernelINS1_5radix10policy_hubIfNS0_8NullTypeEyE10Policy1000ELNS0_9SortOrderE0EfS6_yiiNS1_21identity_decomposer_tEEEvPT5_SC_PT3_PKSD_PT1_PKSH_PT2_PKSL_T4_iiT6_E1s;
	add.s32 	%r655, %r654, %r653;
	ld.shared.u32 	%r656, [%r655];
	add.s32 	%r657, %r656, %r175;
	st.shared.u32 	[%r655], %r657;
	ld.shared.u32 	%r658, [%r655+1024];
	add.s32 	%r659, %r658, %r175;
	st.shared.u32 	[%r655+1024], %r659;
	ld.shared.u32 	%r660, [%r655+2048];
	add.s32 	%r661, %r660, %r175;
	st.shared.u32 	[%r655+2048], %r661;
	ld.shared.u32 	%r662, [%r655+3072];
	add.s32 	%r663, %r662, %r175;
	st.shared.u32 	[%r655+3072], %r663;
	ld.shared.u32 	%r664, [%r655+4096];
	add.s32 	%r665, %r664, %r175;
	st.shared.u32 	[%r655+4096], %r665;
	ld.shared.u32 	%r666, [%r655+5120];
	add.s32 	%r667, %r666, %r175;
	st.shared.u32 	[%r655+5120], %r667;
	ld.shared.u32 	%r668, [%r655+6144];
	add.s32 	%r669, %r668, %r175;
	st.shared.u32 	[%r655+6144], %r669;
	ld.shared.u32 	%r670, [%r655+7168];
	add.s32 	%r671, %r670, %r175;
	st.shared.u32 	[%r655+7168], %r671;
	ld.shared.u32 	%r672, [%r655+8192];
	add.s32 	%r673, %r672, %r175;
	st.shared.u32 	[%r655+8192], %r673;
	ld.shared.u32 	%r674, [%r655+9216];
	add.s32 	%r675, %r674, %r175;
	st.shared.u32 	[%r655+9216], %r675;
	ld.shared.u32 	%r676, [%r655+10240];
	add.s32 	%r677, %r676, %r175;
	st.shared.u32 	[%r655+10240], %r677;
	ld.shared.u32 	%r678, [%r655+11264];
	add.s32 	%r679, %r678, %r175;
	st.shared.u32 	[%r655+11264], %r679;
$L__BB5_111:
	bar.sync 	0;
	// begin inline asm
	mov.u32 %r680, %lanemask_le;
	// end inline asm
	setp.eq.s32 	%p124, %r1813, 2147483647;
	selp.b32 	%r706, -2147483648, %r1813, %p124;
	shr.u32 	%r707, %r706, %r298;
	and.b32  	%r703, %r707, %r97;
	mov.b32 	%r683, 1;
	// begin inline asm
	{
    .reg .pred p;
    and.b32 %r681, %r703, %r683;    setp.ne.u32 p, %r681, 0;
    vote.ballot.sync.b32 %r681, p, 0xffffffff;
    @!p not.b32 %r681, %r681;
}

	// end inline asm
	mov.b32 	%r686, 2;
	// begin inline asm
	{
    .reg .pred p;
    and.b32 %r684, %r703, %r686;    setp.ne.u32 p, %r684, 0;
    vote.ballot.sync.b32 %r684, p, 0xffffffff;
    @!p not.b32 %r684, %r684;
}

	// end inline asm
	and.b32  	%r708, %r684, %r681;
	mov.b32 	%r689, 4;
	// begin inline asm
	{
    .reg .pred p;
    and.b32 %r687, %r703, %r689;    setp.ne.u32 p, %r687, 0;
    vote.ballot.sync.b32 %r687, p, 0xffffffff;
    @!p not.b32 %r687, %r687;
}

	// end inline asm
	and.b32  	%r709, %r687, %r708;
	mov.b32 	%r692, 8;
	// begin inline asm
	{
    .reg .pred p;
    and.b32 %r690, %r703, %r692;    setp.ne.u32 p, %r690, 0;
    vote.ballot.sync.b32 %r690, p, 0xffffffff;
    @!p not.b32 %r690, %r690;
}

	// end inline asm
	and.b32  	%r710, %r690, %r709;
	mov.b32 	%r695, 16;
	// begin inline asm
	{
    .reg .pred p;
    and.b32 %r693, %r703, %r695;    setp.ne.u32 p, %r693, 0;
    vote.ballot.sync.b32 %r693, p, 0xffffffff;
    @!p not.b32 %r693, %r693;
}

	// end inline asm
	and.b32  	%r711, %r693, %r710;
	mov.b32 	%r698, 32;
	// begin inline asm
	{
    .reg .pred p;
    and.b32 %r696, %r703, %r698;    setp.ne.u32 p, %r696, 0;
    vote.ballot.sync.b32 %r696, p, 0xffffffff;
    @!p not.b32 %r696, %r696;
}

	// end inline asm
	and.b32  	%r712, %r696, %r711;
	mov.b32 	%r701, 64;
	// begin inline asm
	{
    .reg .pred p;
    and.b32 %r699, %r703, %r701;    setp.ne.u32 p, %r699, 0;
    vote.ballot.sync.b32 %r699, p, 0xffffffff;
    @!p not.b32 %r699, %r699;
}

	// end inline asm
	and.b32  	%r713, %r699, %r712;
	mov.b32 	%r704, 128;
	// begin inline asm
	{
    .reg .pred p;
    and.b32 %r702, %r703, %r704;    setp.ne.u32 p, %r702, 0;
    vote.ballot.sync.b32 %r702, p, 0xffffffff;
    @!p not.b32 %r702, %r702;
}

	// end inline asm
	and.b32  	%r714, %r702, %r713;
	clz.b32 	%r715, %r714;
	sub.s32 	%r178, 31, %r715;
	and.b32  	%r716, %r680, %r714;
	popc.b32 	%r179, %r716;
	setp.ne.s32 	%p125, %r300, %r178;
	mov.b32 	%r1831, 0;
	@%p125 bra 	$L__BB5_113;
	shl.b32 	%r717, %r703, 2;
	add.s32 	%r718, %r98, %r717;
	atom.shared.add.u32 	%r1831, [%r718], %r179;
$L__BB5_113:
	shfl.sync.idx.b32	%r744|%p126, %r1831, %r178, 31, -1;
	add.s32 	%r182, %r179, %r744;
	setp.eq.s32 	%p127, %r1814, 2147483647;
	selp.b32 	%r745, -2147483648, %r1814, %p127;
	shr.u32 	%r746, %r745, %r298;
	and.b32  	%r741, %r746, %r97;
	mov.b32 	%r721, 1;
	// begin inline asm
	{
    .reg .pred p;
    and.b32 %r719, %r741, %r721;    setp.ne.u32 p, %r719, 0;
    vote.ballot.sync.b32 %r719, p, 0xffffffff;
    @!p not.b32 %r719, %r719;
}

	// end inline asm
	mov.b32 	%r724, 2;
	// begin inline asm
	{
    .reg .pred p;
    and.b32 %r722, %r741, %r724;    setp.ne.u32 p, %r722, 0;
    vote.ballot.sync.b32 %r722, p, 0xffffffff;
    @!p not.b32 %r722, %r722;
}

	// end inline asm
	and.b32  	%r747, %r722, %r719;
	mov.b32 	%r727, 4;
	// begin inline asm
	{
    .reg .pred p;
    and.b32 %r725, %r741, %r727;    setp.ne.u32 p, %r725, 0;
    vote.ballot.sync.b32 %r725, p, 0xffffffff;
    @!p not.b32 %r725, %r725;
}

	// end inline asm
	and.b32  	%r748, %r725, %r747;
	mov.b32 	%r730, 8;
	// begin inline asm
	{
    .reg .pred p;
    and.b32 %r728, %r741, %r730;    setp.ne.u32 p, %r728, 0;
    vote.ballot.sync.b32 %r728, p, 0xffffffff;
    @!p not.b32 %r728, %r728;
}

	// end inline asm
	and.b32  	%r749, %r728, %r748;
	mov.b32 	%r733, 16;
	// begin inline asm
	{
    .reg .pred p;
    and.b32 %r731, %r741, %r733;    setp.ne.u32 p, %r731, 0;
    vote.ballot.sync.b32 %r731, p, 0xffffffff;
    @!p not.b32 %r731, %r731;
}

	// end inline asm
	and.b32  	%r750, %r731, %r749;
	mov.b32 	%r736, 32;
	// begin inline asm
	{
    .reg .pred p;
    and.b32 %r734, %r741, %r736;    setp.ne.u32 p, %r734, 0;
    vote.ballot.sync.b32 %r734, p, 0xffffffff;
    @!p not.b32 %r734, %r734;
}

	// end inline asm
	and.b32  	%r751, %r734, %r750;
	mov.b32 	%r739, 64;
	// begin inline asm
	{
    .reg .pred p;
    and.b32 %r737, %r741, %r739;    setp.ne.u32 p, %r737, 0;
    vote.ballot.sync.b32 %r737, p, 0xffffffff;
    @!p not.b32 %r737, %r737;
}

	// end inline asm
	and.b32  	%r752, %r737, %r751;
	mov.b32 	%r742, 128;
	// begin inline asm
	{
    .reg .pred p;
    and.b32 %r740, %r741, %r742;    setp.ne.u32 p, %r740, 0;
    vote.ballot.sync.b32 %r740, p, 0xffffffff;
    @!p not.b32 %r740, %r740;
}

	// end inline asm
	and.b32  	%r753, %r740, %r752;
	clz.b32 	%r754, %r753;
	sub.s32 	%r184, 31, %r754;
	and.b32  	%r755, %r680, %r753;
	popc.b32 	%r185, %r755;
	setp.ne.s32 	%p128, %r300, %r184;
	mov.b32 	%r1832, 0;
	@%p128 bra 	$L__BB5_115;
	shl.b32 	%r756, %r741, 2;
	add.s32 	%r757, %r98, %r756;
	atom.shared.add.u32 	%r1832, [%r757], %r185;
$L__BB5_115:
	shfl.sync.idx.b32	%r783|%p129, %r1832, %r184, 31, -1;
	add.s32 	%r188, %r185, %r783;
	setp.eq.s32 	%p130, %r1815, 2147483647;
	selp.b32 	%r784, -2147483648, %r1815, %p130;
	shr.u32 	%r785, %r784, %r298;
	and.b32  	%r780, %r785, %r97;
	mov.b32 	%r760, 1;
	// begin inline asm
	{
    .reg .pred p;
    and.b32 %r758, %r780, %r760;    setp.ne.u32 p, %r758, 0;
    vote.ballot.sync.b32 %r758, p, 0xffffffff;
    @!p not.b32 %r758, %r758;
}

	// end inline asm
	mov.b32 	%r763, 2;
	// begin inline asm
	{
    .reg .pred p;
    and.b32 %r761, %r780, %r763;    setp.ne.u32 p, %r761, 0;
    vote.ballot.sync.b32 %r761, p, 0xffffffff;
    @!p not.b32 %r761, %r761;
}

	// end inline asm
	and.b32  	%r786, %r761, %r758;
	mov.b32 	%r766, 4;
	// begin inline asm
	{
    .reg .pred p;
    and.b32 %r764, %r780, %r766;    setp.ne.u32 p, %r764, 0;
    vote.ballot.sync.b32 %r764, p, 0xffffffff;
    @!p not.b32 %r764, %r764;
}

	// end inline asm
	and.b32  	%r787, %r764, %r786;
	mov.b32 	%r769, 8;
	// begin inline asm
	{
    .reg .pred p;
    and.b32 %r767, %r780, %r769;    setp.ne.u32 p, %r767, 0;
    vote.ballot.sync.b32 %r767, p, 0xffffffff;
    @!p not.b32 %r767, %r767;
}

	// end inline asm
	and.b32  	%r788, %r767, %r787;
	mov.b32 	%r772, 16;
	// begin inline asm
	{
    .reg .pred p;
    and.b32 %r770, %r780, %r772;    setp.ne.u32 p, %r770, 0;
    vote.ballot.sync.b32 %r770, p, 0xffffffff;
    @!p not.b32 %r770, %r770;
}

	// end inline asm
	and.b32  	%r789, %r770, %r788;
	mov.b32 	%r775, 32;
	// begin inline asm
	{
    .reg .pred p;
    and.b32 %r773, %r780, %r775;    setp.ne.u32 p, %r773, 0;
    vote.ballot.sync.b32 %r773, p, 0xffffffff;
    @!p not.b32 %r773, %r773;
}

	// end inline asm
	and.b32  	%r790, %r773, %r789;
	mov.b32 	%r778, 64;
	// begin inline asm
	{
    .reg .pred p;
    and.b32 %r776, %r780, %r778;    setp.ne.u32 p, %r776, 0;
    vote.ballot.sync.b32 %r776, p, 0xffffffff;
    @!p not.b32 %r776, %r776;
}

	// end inline asm
	and.b32  	%r791, %r776, %r790;
	mov.b32 	%r781, 128;
	// begin inline asm
	{
    .reg .pred p;
    and.b32 %r779, %r780, %r781;    setp.ne.u32 p, %r779, 0;
    vote.ballot.sync.b32 %r779, p, 0xffffffff;
    @!p not.b32 %r779, %r779;
}

	// end inline asm
	and.b32  	%r792, %r779, %r791;
	clz.b32 	%r793, %r792;
	sub.s32 	%r190, 31, %r793;
	and.b32  	%r794, %r680, %r792;
	popc.b32 	%r191, %r794;
	setp.ne.s32 	%p131, %r300, %r190;
	mov.b32 	%r1833, 0;
	@%p131 bra 	$L__BB5_117;
	shl.b32 	%r795, %r780, 2;
	add.s32 	%r796, %r98, %r795;
	atom.shared.add.u32 	%r1833, [%r796], %r191;
$L__BB5_117:
	shfl.sync.idx.b32	%r822|%p132, %r1833, %r190, 31, -1;
	add.s32 	%r194, %r191, %r822;
	setp.eq.s32 	%p133, %r1816, 2147483647;
	selp.b32 	%r823, -2147483648, %r1816, %p133;
	shr.u32 	%r824, %r823, %r298;
	and.b32  	%r819, %r824, %r97;
	mov.b32 	%r799, 1;
	// begin inline asm
	{
    .reg .pred p;
    and.b32 %r797, %r819, %r799;    setp.ne.u32 p, %r797, 0;
    vote.ballot.sync.b32 %r797, p, 0xffffffff;
    @!p not.b32 %r797, %r797;
}

	// end inline asm
	mov.b32 	%r802, 2;
	// begin inline asm
	{
    .reg .pred p;
    and.b32 %r800, %r819, %r802;    setp.ne.u32 p, %r800, 0;
    vote.ballot.sync.b32 %r800, p, 0xffffffff;
    @!p not.b32 %r800, %r800;
}

	// end inline asm
	and.b32  	%r825, %r800, %r797;
	mov.b32 	%r805, 4;
	// begin inline asm
	{
    .reg .pred p;
    and.b32 %r803, %r819, %r805;    setp.ne.u32 p, %r803, 0;
    vote.ballot.sync.b32 %r803, p, 0xffffffff;
    @!p not.b32 %r803, %r803;
}

	// end inline asm
	and.b32  	%r826, %r803, %r825;
	mov.b32 	%r808, 8;
	// begin inline asm
	{
    .reg .pred p;
    and.b32 %r806, %r819, %r808;    setp.ne.u32 p, %r806, 0;
    vote.ballot.sync.b32 %r806, p, 0xffffffff;
    @!p not.b32 %r806, %r806;
}

	// end inline asm
	and.b32  	%r827, %r806, %r826;
	mov.b32 	%r811, 16;
	// begin inline asm
	{
    .reg .pred p;
    and.b32 %r809, %r819, %r811;    setp.ne.u32 p, %r809, 0;
    vote.ballot.sync.b32 %r809, p, 0xffffffff;
    @!p not.b32 %r809, %r809;
}

	// end inline asm
	and.b32  	%r828, %r809, %r827;
	mov.b32 	%r814, 32;
	// begin inline asm
	{
    .reg .pred p;
    and.b32 %r812, %r819, %r814;    setp.ne.u32 p, %r812, 0;
    vote.ballot.sync.b32 %r812, p, 0xffffffff;
    @!p not.b32 %r812, %r812;
}

	// end inline asm
	and.b32  	%r829, %r812, %r828;
	mov.b32 	%r817, 64;
	// begin inline asm
	{
    .reg .pred p;
    and.b32 %r815, %r819, %r817;    setp.ne.u32 p, %r815, 0;
    vote.ballot.sync.b32 %r815, p, 0xffffffff;
    @!p not.b32 %r815, %r815;
}

	// end inline asm
	and.b32  	%r830, %r815, %r829;
	mov.b32 	%r820, 128;
	// begin inline asm
	{
    .reg .pred p;
    and.b32 %r818, %r819, %r820;    setp.ne.u32 p, %r818, 0;
    vote.ballot.sync.b32 %r818, p, 0xffffffff;
    @!p not.b32 %r818, %r818;
}

	// end inline asm
	and.b32  	%r831, %r818, %r830;
	clz.b32 	%r832, %r831;
	sub.s32 	%r196, 31, %r832;
	and.b32  	%r833, %r680, %r831;
	popc.b32 	%r197, %r833;
	setp.ne.s32 	%p134, %r300, %r196;
	mov.b32 	%r1834, 0;
	@%p134 bra 	$L__BB5_119;
	shl.b32 	%r834, %r819, 2;
	add.s32 	%r835, %r98, %r834;
	atom.shared.add.u32 	%r1834, [%r835], %r197;
$L__BB5_119:
	shfl.sync.idx.b32	%r861|%p135, %r1834, %r196, 31, -1;
	add.s32 	%r200, %r197, %r861;
	setp.eq.s32 	%p136, %r1817, 2147483647;
	selp.b32 	%r862, -2147483648, %r1817, %p136;
	shr.u32 	%r863, %r862, %r298;
	and.b32  	%r858, %r863, %r97;
	mov.b32 	%r838, 1;
	// begin inline asm
	{
    .reg .pred p;
    and.b32 %r836, %r858, %r838;    setp.ne.u32 p, %r836, 0;
    vote.ballot.sync.b32 %r836, p, 0xffffffff;
    @!p not.b32 %r836, %r836;
}

	// end inline asm
	mov.b32 	%r841, 2;
	// begin inline asm
	{
    .reg .pred p;
    and.b32 %r839, %r858, %r841;    setp.ne.u32 p, %r839, 0;
    vote.ballot.sync.b32 %r839, p, 0xffffffff;
    @!p not.b32 %r839, %r839;
}

	// end inline asm
	and.b32  	%r864, %r839, %r836;
	mov.b32 	%r844, 4;
	// begin inline asm
	{
    .reg .pred p;
    and.b32 %r842, %r858, %r844;    setp.ne.u32 p, %r842, 0;
    vote.ballot.sync.b32 %r842, p, 0xffffffff;
    @!p not.b32 %r842, %r842;
}

	// end inline asm
	and.b32  	%r865, %r842, %r864;
	mov.b32 	%r847, 8;
	// begin inline asm
	{
    .reg .pred p;
    and.b32 %r845, %r858, %r847;    setp.ne.u32 p, %r845, 0;
    vote.ballot.sync.b32 %r845, p, 0xffffffff;
    @!p not.b32 %r845, %r845;
}

	// end inline asm
	and.b32  	%r866, %r845, %r865;
	mov.b32 	%r850, 16;
	// begin inline asm
	{
    .reg .pred p;
    and.b32 %r848, %r858, %r850;    setp.ne.u32 p, %r848, 0;
    vote.ballot.sync.b32 %r848, p, 0xffffffff;
    @!p not.b32 %r848, %r848;
}

	// end inline asm
	and.b32  	%r867, %r848, %r866;
	mov.b32 	%r853, 32;
	// begin inline asm
	{
    .reg .pred p;
    and.b32 %r851, %r858, %r853;    setp.ne.u32 p, %r851, 0;
    vote.ballot.sync.b32 %r851, p, 0xffffffff;
    @!p not.b32 %r851, %r851;
}

	// end inline asm
	and.b32  	%r868, %r851, %r867;
	mov.b32 	%r856, 64;
	// begin inline asm
	{
    .reg .pred p;
    and.b32 %r854, %r858, %r856;    setp.ne.u32 p, %r854, 0;
    vote.ballot.sync.b32 %r854, p, 0xffffffff;
    @!p not.b32 %r854, %r854;
}

	// end inline asm
	and.b32  	%r869, %r854, %r868;
	mov.b32 	%r859, 128;
	// begin inline asm
	{
    .reg .pred p;
    and.b32 %r857, %r858, %r859;    setp.ne.u32 p, %r857, 0;
    vote.ballot.sync.b32 %r857, p, 0xffffffff;
    @!p not.b32 %r857, %r857;
}

	// end inline asm
	and.b32  	%r870, %r857, %r869;
	clz.b32 	%r871, %r870;
	sub.s32 	%r202, 31, %r871;
	and.b32  	%r872, %r680, %r870;
	popc.b32 	%r203, %r872;
	setp.ne.s32 	%p137, %r300, %r202;
	mov.b32 	%r1835, 0;
	@%p137 bra 	$L__BB5_121;
	shl.b32 	%r873, %r858, 2;
	add.s32 	%r874, %r98, %r873;
	atom.shared.add.u32 	%r1835, [%r874], %r203;
$L__BB5_121:
	shfl.sync.idx.b32	%r900|%p138, %r1835, %r202, 31, -1;
	add.s32 	%r206, %r203, %r900;
	setp.eq.s32 	%p139, %r1818, 2147483647;
	selp.b32 	%r901, -2147483648, %r1818, %p139;
	shr.u32 	%r902, %r901, %r298;
	and.b32  	%r897, %r902, %r97;
	mov.b32 	%r877, 1;
	// begin inline asm
	{
    .reg .pred p;
    and.b32 %r875, %r897, %r877;    setp.ne.u32 p, %r875, 0;
    vote.ballot.sync.b32 %r875, p, 0xffffffff;
    @!p not.b32 %r875, %r875;
}

	// end inline asm
	mov.b32 	%r880, 2;
	// begin inline asm
	{
    .reg .pred p;
    and.b32 %r878, %r897, %r880;    setp.ne.u32 p, %r878, 0;
    vote.ballot.sync.b32 %r878, p, 0xffffffff;
    @!p not.b32 %r878, %r878;
}

	// end inline asm
	and.b32  	%r903, %r878, %r875;
	mov.b32 	%r883, 4;
	// begin inline asm
	{
    .reg .pred p;
    and.b32 %r881, %r897, %r883;    setp.ne.u32 p, %r881, 0;
    vote.ballot.sync.b32 %r881, p, 0xffffffff;
    @!p not.b32 %r881, %r881;
}

	// end inline asm
	and.b32  	%r904, %r881, %r903;
	mov.b32 	%r886, 8;
	// begin inline asm
	{
    .reg .pred p;
    and.b32 %r884, %r897, %r886;    setp.ne.u32 p, %r884, 0;
    vote.ballot.sync.b32 %r884, p, 0xffffffff;
    @!p not.b32 %r884, %r884;
}

	// end inline asm
	and.b32  	%r905, %r884, %r904;
	mov.b32 	%r889, 16;
	// begin inline asm
	{
    .reg .pred p;
    and.b32 %r887, %r897, %r889;    setp.ne.u32 p, %r887, 0;
    vote.ballot.sync.b32 %r887, p, 0xffffffff;
    @!p not.b32 %r887, %r887;
}

	// end inline asm
	and.b32  	%r906, %r887, %r905;
	mov.b32 	%r892, 32;
	// begin inline asm
	{
    .reg .pred p;
    and.b32 %r890, %r897, %r892;    setp.ne.u32 p, %r890, 0;
    vote.ballot.sync.b32 %r890, p, 0xffffffff;
    @!p not.b32 %r890, %r890;
}

	// end inline asm
	and.b32  	%r907, %r890, %r906;
	mov.b32 	%r895, 64;
	// begin inline asm
	{
    .reg .pred p;
    and.b32 %r893, %r897, %r895;    setp.ne.u32 p, %r893, 0;
    vote.ballot.sync.b32 %r893, p, 0xffffffff;
    @!p not.b32 %r893, %r893;
}

	// end inline asm
	and.b32  	%r908, %r893, %r907;
	mov.b32 	%r898, 128;
	// begin inline asm
	{
    .reg .pred p;
    and.b32 %r896, %r897, %r898;    setp.ne.u32 p, %r896, 0;
    vote.ballot.sync.b32 %r896, p, 0xffffffff;
    @!p not.b32 %r896, %r896;
}

	// end inline asm
	and.b32  	%r909, %r896, %r908;
	clz.b32 	%r910, %r909;
	sub.s32 	%r208, 31, %r910;
	and.b32  	%r911, %r680, %r909;
	popc.b32 	%r209, %r911;
	setp.ne.s32 	%p140, %r300, %r208;
	mov.b32 	%r1836, 0;
	@%p140 bra 	$L__BB5_123;
	shl.b32 	%r912, %r897, 2;
	add.s32 	%r913, %r98, %r912;
	atom.shared.add.u32 	%r1836, [%r913], %r209;
$L__BB5_123:
	shfl.sync.idx.b32	%r939|%p141, %r1836, %r208, 31, -1;
	add.s32 	%r212, %r209, %r939;
	setp.eq.s32 	%p142, %r1819, 2147483647;
	selp.b32 	%r940, -2147483648, %r1819, %p142;
	shr.u32 	%r941, %r940, %r298;
	and.b32  	%r936, %r941, %r97;
	mov.b32 	%r916, 1;
	// begin inline asm
	{
    .reg .pred p;
    and.b32 %r914, %r936, %r916;    setp.ne.u32 p, %r914, 0;
    vote.ballot.sync.b32 %r914, p, 0xffffffff;
    @!p not.b32 %r914, %r914;
}

	// end inline asm
	mov.b32 	%r919, 2;
	// begin inline asm
	{
    .reg .pred p;
    and.b32 %r917, %r936, %r919;    setp.ne.u32 p, %r917, 0;
    vote.ballot.sync.b32 %r917, p, 0xffffffff;
    @!p not.b32 %r917, %r917;
}

	// end inline asm
	and.b32  	%r942, %r917, %r914;
	mov.b32 	%r922, 4;
	// begin inline asm
	{
    .reg .pred p;
    and.b32 %r920, %r936, %r922;    setp.ne.u32 p, %r920, 0;
    vote.ballot.sync.b32 %r920, p, 0xffffffff;
    @!p not.b32 %r920, %r920;
}

	// end inline asm
	and.b32  	%r943, %r920, %r942;
	mov.b32 	%r925, 8;
	// begin inline asm
	{
    .reg .pred p;
    and.b32 %r923, %r936, %r925;    setp.ne.u32 p, %r923, 0;
    vote.ballot.sync.b32 %r923, p, 0xffffffff;
    @!p not.b32 %r923, %r923;
}

	// end inline asm
	and.b32  	%r944, %r923, %r943;
	mov.b32 	%r928, 16;
	// begin inline asm
	{
    .reg .pred p;
    and.b32 %r926, %r936, %r928;    setp.ne.u32 p, %r926, 0;
    vote.ballot.sync.b32 %r926, p, 0xffffffff;
    @!p not.b32 %r926, %r926;
}

	// end inline asm
	and.b32  	%r945, %r926, %r944;
	mov.b32 	%r931, 32;
	// begin inline asm
	{
    .reg .pred p;
    and.b32 %r929, %r936, %r931;    setp.ne.u32 p, %r929, 0;
    vote.ballot.sync.b32 %r929, p, 0xffffffff;
    @!p not.b32 %r929, %r929;
}

	// end inline asm
	and.b32  	%r946, %r929, %r945;
	mov.b32 	%r934, 64;
	// begin inline asm
	{
    .reg .pred p;
    and.b32 %r932, %r936, %r934;    setp.ne.u32 p, %r932, 0;
    vote.ballot.sync.b32 %r932, p, 0xffffffff;
    @!p not.b32 %r932, %r932;
}

	// end inline asm
	and.b32  	%r947, %r932, %r946;
	mov.b32 	%r937, 128;
	// begin inline asm
	{
    .reg .pred p;
    and.b32 %r935, %r936, %r937;    setp.ne.u32 p, %r935, 0;
    vote.ballot.sync.b32 %r935, p, 0xffffffff;
    @!p not.b32 %r935, %r935;
}

	// end inline asm
	and.b32  	%r948, %r935, %r947;
	clz.b32 	%r949, %r948;
	sub.s32 	%r214, 31, %r949;
	and.b32  	%r950, %r680, %r948;
	popc.b32 	%r215, %r950;
	setp.ne.s32 	%p143, %r300, %r214;
	mov.b32 	%r1837, 0;
	@%p143 bra 	$L__BB5_125;
	shl.b32 	%r951, %r936, 2;
	add.s32 	%r952, %r98, %r951;
	atom.shared.add.u32 	%r1837, [%r952], %r215;
$L__BB5_125:
	shfl.sync.idx.b32	%r978|%p144, %r1837, %r214, 31, -1;
	add.s32 	%r218, %r215, %r978;
	setp.eq.s32 	%p145, %r1820, 2147483647;
	selp.b32 	%r979, -2147483648, %r1820, %p145;
	shr.u32 	%r980, %r979, %r298;
	and.b32  	%r975, %r980, %r97;
	mov.b32 	%r955, 1;
	// begin inline asm
	{
    .reg .pred p;
    and.b32 %r953, %r975, %r955;    setp.ne.u32 p, %r953, 0;
    vote.ballot.sync.b32 %r953, p, 0xffffffff;
    @!p not.b32 %r953, %r953;
}

	// end inline asm
	mov.b32 	%r958, 2;
	// begin inline asm
	{
    .reg .pred p;
    and.b32 %r956, %r975, %r958;    setp.ne.u32 p, %r956, 0;
    vote.ballot.sync.b32 %r956, p, 0xffffffff;
    @!p not.b32 %r956, %r956;
}

	// end inline asm
	and.b32  	%r981, %r956, %r953;
	mov.b32 	%r961, 4;
	// begin inline asm
	{
    .reg .pred p;
    and.b32 %r959, %r975, %r961;    setp.ne.u32 p, %r959, 0;
    vote.ballot.sync.b32 %r959, p, 0xffffffff;
    @!p not.b32 %r959, %r959;
}

	// end inline asm
	and.b32  	%r982, %r959, %r981;
	mov.b32 	%r964, 8;
	// begin inline asm
	{
    .reg .pred p;
    and.b32 %r962, %r975, %r964;    setp.ne.u32 p, %r962, 0;
    vote.ballot.sync.b32 %r962, p, 0xffffffff;
    @!p not.b32 %r962, %r962;
}

	// end inline asm
	and.b32  	%r983, %r962, %r982;
	mov.b32 	%r967, 16;
	// begin inline asm
	{
    .reg .pred p;
    and.b32 %r965, %r975, %r967;    setp.ne.u32 p, %r965, 0;
    vote.ballot.sync.b32 %r965, p, 0xffffffff;
    @!p not.b32 %r965, %r965;
}

	// end inline asm
	and.b32  	%r984, %r965, %r983;
	mov.b32 	%r970, 32;
	// begin inline asm
	{
    .reg .pred p;
    and.b32 %r968, %r975, %r970;    setp.ne.u32 p, %r968, 0;
    vote.ballot.sync.b32 %r968, p, 0xffffffff;
    @!p not.b32 %r968, %r968;
}

	// end inline asm
	and.b32  	%r985, %r968, %r984;
	mov.b32 	%r973, 64;
	// begin inline asm
	{
    .reg .pred p;
    and.b32 %r971, %r975, %r973;    setp.ne.u32 p, %r971, 0;
    vote.ballot.sync.b32 %r971, p, 0xffffffff;
    @!p not.b32 %r971, %r971;
}

	// end inline asm
	and.b32  	%r986, %r971, %r985;
	mov.b32 	%r976, 128;
	// begin inline asm
	{
    .reg .pred p;
    and.b32 %r974, %r975, %r976;    setp.ne.u32 p, %r974, 0;
    vote.ballot.sync.b32 %r974, p, 0xffffffff;
    @!p not.b32 %r974, %r974;
}

	// end inline asm
	and.b32  	%r987, %r974, %r986;
	clz.b32 	%r988, %r987;
	sub.s32 	%r220, 31, %r988;
	and.b32  	%r989, %r680, %r987;
	popc.b32 	%r221, %r989;
	setp.ne.s32 	%p146, %r300, %r220;
	mov.b32 	%r1838, 0;
	@%p146 bra 	$L__BB5_127;
	shl.b32 	%r990, %r975, 2;
	add.s32 	%r991, %r98, %r990;
	atom.shared.add.u32 	%r1838, [%r991], %r221;
$L__BB5_127:
	shfl.sync.idx.b32	%r1017|%p147, %r1838, %r220, 31, -1;
	add.s32 	%r224, %r221, %r1017;
	setp.eq.s32 	%p148, %r1821, 2147483647;
	selp.b32 	%r1018, -2147483648, %r1821, %p148;
	shr.u32 	%r1019, %r1018, %r298;
	and.b32  	%r1014, %r1019, %r97;
	mov.b32 	%r994, 1;
	// begin inline asm
	{
    .reg .pred p;
    and.b32 %r992, %r1014, %r994;    setp.ne.u32 p, %r992, 0;
    vote.ballot.sync.b32 %r992, p, 0xffffffff;
    @!p not.b32 %r992, %r992;
}

	// end inline asm
	mov.b32 	%r997, 2;
	// begin inline asm
	{
    .reg .pred p;
    and.b32 %r995, %r1014, %r997;    setp.ne.u32 p, %r995, 0;
    vote.ballot.sync.b32 %r995, p, 0xffffffff;
    @!p not.b32 %r995, %r995;
}

	// end inline asm
	and.b32  	%r1020, %r995, %r992;
	mov.b32 	%r1000, 4;
	// begin inline asm
	{
    .reg .pred p;
    and.b32 %r998, %r1014, %r1000;    setp.ne.u32 p, %r998, 0;
    vote.ballot.sync.b32 %r998, p, 0xffffffff;
    @!p not.b32 %r998, %r998;
}

	// end inline asm
	and.b32  	%r1021, %r998, %r1020;
	mov.b32 	%r1003, 8;
	// begin inline asm
	{
    .reg .pred p;
    and.b32 %r1001, %r1014, %r1003;    setp.ne.u32 p, %r1001, 0;
    vote.ballot.sync.b32 %r1001, p, 0xffffffff;
    @!p not.b32 %r1001, %r1001;
}

	// end inline asm
	and.b32  	%r1022, %r1001, %r1021;
	mov.b32 	%r1006, 16;
	// begin inline asm
	{
    .reg .pred p;
    and.b32 %r1004, %r1014, %r1006;    setp.ne.u32 p, %r1004, 0;
    vote.ballot.sync.b32 %r1004, p, 0xffffffff;
    @!p not.b32 %r1004, %r1004;
}

	// end inline asm
	and.b32  	%r1023, %r1004, %r1022;
	mov.b32 	%r1009, 32;
	// begin inline asm
	{
    .reg .pred p;
    and.b32 %r1007, %r1014, %r1009;    setp.ne.u32 p, %r1007, 0;
    vote.ballot.sync.b32 %r1007, p, 0xffffffff;
    @!p not.b32 %r1007, %r1007;
}

	// end inline asm
	and.b32  	%r1024, %r1007, %r1023;
	mov.b32 	%r1012, 64;
	// begin inline asm
	{
    .reg .pred p;
    and.b32 %r1010, %r1014, %r1012;    setp.ne.u32 p, %r1010, 0;
    vote.ballot.sync.b32 %r1010, p, 0xffffffff;
    @!p not.b32 %r1010, %r1010;
}

	// end inline asm
	and.b32  	%r1025, %r1010, %r1024;
	mov.b32 	%r1015, 128;
	// begin inline asm
	{
    .reg .pred p;
    and.b32 %r1013, %r1014, %r1015;    setp.ne.u32 p, %r1013, 0;
    vote.ballot.sync.b32 %r1013, p, 0xffffffff;
    @!p not.b32 %r1013, %r1013;
}

	// end inline asm
	and.b32  	%r1026, %r1013, %r1025;
	clz.b32 	%r1027, %r1026;
	sub.s32 	%r226, 31, %r1027;
	and.b32  	%r1028, %r680, %r1026;
	popc.b32 	%r227, %r1028;
	setp.ne.s32 	%p149, %r300, %r226;
	mov.b32 	%r1839, 0;
	@%p149 bra 	$L__BB5_129;
	shl.b32 	%r1029, %r1014, 2;
	add.s32 	%r1030, %r98, %r1029;
	atom.shared.add.u32 	%r1839, [%r1030], %r227;
$L__BB5_129:
	shfl.sync.idx.b32	%r1056|%p150, %r1839, %r226, 31, -1;
	add.s32 	%r230, %r227, %r1056;
	setp.eq.s32 	%p151, %r1822, 2147483647;
	selp.b32 	%r1057, -2147483648, %r1822, %p151;
	shr.u32 	%r1058, %r1057, %r298;
	and.b32  	%r1053, %r1058, %r97;
	mov.b32 	%r1033, 1;
	// begin inline asm
	{
    .reg .pred p;
    and.b32 %r1031, %r1053, %r1033;    setp.ne.u32 p, %r1031, 0;
    vote.ballot.sync.b32 %r1031, p, 0xffffffff;
    @!p not.b32 %r1031, %r1031;
}

	// end inline asm
	mov.b32 	%r1036, 2;
	// begin inline asm
	{
    .reg .pred p;
    and.b32 %r1034, %r1053, %r1036;    setp.ne.u32 p, %r1034, 0;
    vote.ballot.sync.b32 %r1034, p, 0xffffffff;
    @!p not.b32 %r1034, %r1034;
}

	// end inline asm
	and.b32  	%r1059, %r1034, %r1031;
	mov.b32 	%r1039, 4;
	// begin inline asm
	{
    .reg .pred p;
    and.b32 %r1037, %r1053, %r1039;    setp.ne.u32 p, %r1037, 0;
    vote.ballot.sync.b32 %r1037, p, 0xffffffff;
    @!p not.b32 %r1037, %r1037;
}

	// end inline asm
	and.b32  	%r1060, %r1037, %r1059;
	mov.b32 	%r1042, 8;
	// begin inline asm
	{
    .reg .pred p;
    and.b32 %r1040, %r1053, %r1042;    setp.ne.u32 p, %r1040, 0;
    vote.ballot.sync.b32 %r1040, p, 0xffffffff;
    @!p not.b32 %r1040, %r1040;
}

	// end inline asm
	and.b32  	%r1061, %r1040, %r1060;
	mov.b32 	%r1045, 16;
	// begin inline asm
	{
    .reg .pred p;
    and.b32 %r1043, %r1053, %r1045;    setp.ne.u32 p, %r1043, 0;
    vote.ballot.sync.b32 %r1043, p, 0xffffffff;
    @!p not.b32 %r1043, %r1043;
}

	// end inline asm
	and.b32  	%r1062, %r1043, %r1061;
	mov.b32 	%r1048, 32;
	// begin inline asm
	{
    .reg .pred p;
    and.b32 %r1046, %r1053, %r1048;    setp.ne.u32 p, %r1046, 0;
    vote.ballot.sync.b32 %r1046, p, 0xffffffff;
    @!p not.b32 %r1046, %r1046;
}

	// end inline asm
	and.b32  	%r1063, %r1046, %r1062;
	mov.b32 	%r1051, 64;
	// begin inline asm
	{
    .reg .pred p;
    and.b32 %r1049, %r1053, %r1051;    setp.ne.u32 p, %r1049, 0;
    vote.ballot.sync.b32 %r1049, p, 0xffffffff;
    @!p not.b32 %r1049, %r1049;
}

	// end inline asm
	and.b32  	%r1064, %r1049, %r1063;
	mov.b32 	%r1054, 128;
	// begin inline asm
	{
    .reg .pred p;
    and.b32 %r1052, %r1053, %r1054;    setp.ne.u32 p, %r1052, 0;
    vote.ballot.sync.b32 %r1052, p, 0xffffffff;
    @!p not.b32 %r1052, %r1052;
}

	// end inline asm
	and.b32  	%r1065, %r1052, %r1064;
	clz.b32 	%r1066, %r1065;
	sub.s32 	%r232, 31, %r1066;
	and.b32  	%r1067, %r680, %r1065;
	popc.b32 	%r233, %r1067;
	setp.ne.s32 	%p152, %r300, %r232;
	mov.b32 	%r1840, 0;
	@%p152 bra 	$L__BB5_131;
	shl.b32 	%r1068, %r1053, 2;
	add.s32 	%r1069, %r98, %r1068;
	atom.shared.add.u32 	%r1840, [%r1069], %r233;
$L__BB5_131:
	shfl.sync.idx.b32	%r1095|%p153, %r1840, %r232, 31, -1;
	add.s32 	%r236, %r233, %r1095;
	setp.eq.s32 	%p154, %r1823, 2147483647;
	selp.b32 	%r1096, -2147483648, %r1823, %p154;
	shr.u32 	%r1097, %r1096, %r298;
	and.b32  	%r1092, %r1097, %r97;
	mov.b32 	%r1072, 1;
	// begin inline asm
	{
    .reg .pred p;
    and.b32 %r1070, %r1092, %r1072;    setp.ne.u32 p, %r1070, 0;
    vote.ballot.sync.b32 %r1070, p, 0xffffffff;
    @!p not.b32 %r1070, %r1070;
}

	// end inline asm
	mov.b32 	%r1075, 2;
	// begin inline asm
	{
    .reg .pred p;
    and.b32 %r1073, %r1092, %r1075;    setp.ne.u32 p, %r1073, 0;
    vote.ballot.sync.b32 %r1073, p, 0xffffffff;
    @!p not.b32 %r1073, %r1073;
}

	// end inline asm
	and.b32  	%r1098, %r1073, %r1070;
	mov.b32 	%r1078, 4;
	// begin inline asm
	{
    .reg .pred p;
    and.b32 %r1076, %r1092, %r1078;    setp.ne.u32 p, %r1076, 0;
    vote.ballot.sync.b32 %r1076, p, 0xffffffff;
    @!p not.b32 %r1076, %r1076;
}

	// end inline asm
	and.b32  	%r1099, %r1076, %r1098;
	mov.b32 	%r1081, 8;
	// begin inline asm
	{
    .reg .pred p;
    and.b32 %r1079, %r1092, %r1081;    setp.ne.u32 p, %r1079, 0;
    vote.ballot.sync.b32 %r1079, p, 0xffffffff;
    @!p not.b32 %r1079, %r1079;
}

	// end inline asm
	and.b32  	%r1100, %r1079, %r1099;
	mov.b32 	%r1084, 16;
	// begin inline asm
	{
    .reg .pred p;
    and.b32 %r1082, %r1092, %r1084;    setp.ne.u32 p, %r1082, 0;
    vote.ballot.sync.b32 %r1082, p, 0xffffffff;
    @!p not.b32 %r1082, %r1082;
}

	// end inline asm
	and.b32  	%r1101, %r1082, %r1100;
	mov.b32 	%r1087, 32;
	// begin inline asm
	{
    .reg .pred p;
    and.b32 %r1085, %r1092, %r1087;    setp.ne.u32 p, %r1085, 0;
    vote.ballot.sync.b32 %r1085, p, 0xffffffff;
    @!p not.b32 %r1085, %r1085;
}

	// end inline asm
	and.b32  	%r1102, %r1085, %r1101;
	mov.b32 	%r1090, 64;
	// begin inline asm
	{
    .reg .pred p;
    and.b32 %r1088, %r1092, %r1090;    setp.ne.u32 p, %r1088, 0;
    vote.ballot.sync.b32 %r1088, p, 0xffffffff;
    @!p not.b32 %r1088, %r1088;
}

	// end inline asm
	and.b32  	%r1103, %r1088, %r1102;
	mov.b32 	%r1093, 128;
	// begin inline asm
	{
    .reg .pred p;
    and.b32 %r1091, %r1092, %r1093;    setp.ne.u32 p, %r1091, 0;
    vote.ballot.sync.b32 %r1091, p, 0xffffffff;
    @!p not.b32 %r1091, %r1091;
}

	// end inline asm
	and.b32  	%r1104, %r1091, %r1103;
	clz.b32 	%r1105, %r1104;
	sub.s32 	%r238, 31, %r1105;
	and.b32  	%r1106, %r680, %r1104;
	popc.b32 	%r239, %r1106;
	setp.ne.s32 	%p155, %r300, %r238;
	mov.b32 	%r1841, 0;
	@%p155 bra 	$L__BB5_133;
	shl.b32 	%r1107, %r1092, 2;
	add.s32 	%r1108, %r98, %r1107;
	atom.shared.add.u32 	%r1841, [%r1108], %r239;
$L__BB5_133:
	shfl.sync.idx.b32	%r1134|%p156, %r1841, %r238, 31, -1;
	add.s32 	%r242, %r239, %r1134;
	setp.eq.s32 	%p157, %r1824, 2147483647;
	selp.b32 	%r1135, -2147483648, %r1824, %p157;
	shr.u32 	%r1136, %r1135, %r298;
	and.b32  	%r1131, %r1136, %r97;
	mov.b32 	%r1111, 1;
	// begin inline asm
	{
    .reg .pred p;
    and.b32 %r1109, %r1131, %r1111;    setp.ne.u32 p, %r1109, 0;
    vote.ballot.sync.b32 %r1109, p, 0xffffffff;
    @!p not.b32 %r1109, %r1109;
}

	// end inline asm
	mov.b32 	%r1114, 2;
	// begin inline asm
	{
    .reg .pred p;
    and.b32 %r1112, %r1131, %r1114;    setp.ne.u32 p, %r1112, 0;
    vote.ballot.sync.b32 %r1112, p, 0xffffffff;
    @!p not.b32 %r1112, %r1112;
}

	// end inline asm
	and.b32  	%r1137, %r1112, %r1109;
	mov.b32 	%r1117, 4;
	// begin inline asm
	{
    .reg .pred p;
    and.b32 %r1115, %r1131, %r1117;    setp.ne.u32 p, %r1115, 0;
    vote.ballot.sync.b32 %r1115, p, 0xffffffff;
    @!p not.b32 %r1115, %r1115;
}

	// end inline asm
	and.b32  	%r1138, %r1115, %r1137;
	mov.b32 	%r1120, 8;
	// begin inline asm
	{
    .reg .pred p;
    and.b32 %r1118, %r1131, %r1120;    setp.ne.u32 p, %r1118, 0;
    vote.ballot.sync.b32 %r1118, p, 0xffffffff;
    @!p not.b32 %r1118, %r1118;
}

	// end inline asm
	and.b32  	%r1139, %r1118, %r1138;
	mov.b32 	%r1123, 16;
	// begin inline asm
	{
    .reg .pred p;
    and.b32 %r1121, %r1131, %r1123;    setp.ne.u32 p, %r1121, 0;
    vote.ballot.sync.b32 %r1121, p, 0xffffffff;
    @!p not.b32 %r1121, %r1121;
}

	// end inline asm
	and.b32  	%r1140, %r1121, %r1139;
	mov.b32 	%r1126, 32;
	// begin inline asm
	{
    .reg .pred p;
    and.b32 %r1124, %r1131, %r1126;    setp.ne.u32 p, %r1124, 0;
    vote.ballot.sync.b32 %r1124, p, 0xffffffff;
    @!p not.b32 %r1124, %r1124;
}

	// end inline asm
	and.b32  	%r1141, %r1124, %r1140;
	mov.b32 	%r1129, 64;
	// begin inline asm
	{
    .reg .pred p;
    and.b32 %r1127, %r1131, %r1129;    setp.ne.u32 p, %r1127, 0;
    vote.ballot.sync.b32 %r1127, p, 0xffffffff;
    @!p not.b32 %r1127, %r1127;
}

	// end inline asm
	and.b32  	%r1142, %r1127, %r1141;
	mov.b32 	%r1132, 128;
	// begin inline asm
	{
    .reg .pred p;
    and.b32 %r1130, %r1131, %r1132;    setp.ne.u32 p, %r1130, 0;
    vote.ballot.sync.b32 %r1130, p, 0xffffffff;
    @!p not.b32 %r1130, %r1130;
}

	// end inline asm
	and.b32  	%r1143, %r1130, %r1142;
	clz.b32 	%r1144, %r1143;
	sub.s32 	%r244, 31, %r1144;
	and.b32  	%r1145, %r680, %r1143;
	popc.b32 	%r245, %r1145;
	setp.ne.s32 	%p158, %r300, %r244;
	mov.b32 	%r1842, 0;
	@%p158 bra 	$L__BB5_135;
	shl.b32 	%r1146, %r1131, 2;
	add.s32 	%r1147, %r98, %r1146;
	atom.shared.add.u32 	%r1842, [%r1147], %r245;
$L__BB5_135:
	shfl.sync.idx.b32	%r1173|%p159, %r1842, %r244, 31, -1;
	add.s32 	%r248, %r245, %r1173;
	setp.eq.s32 	%p160, %r1825, 2147483647;
	selp.b32 	%r1174, -2147483648, %r1825, %p160;
	shr.u32 	%r1175, %r1174, %r298;
	and.b32  	%r1170, %r1175, %r97;
	mov.b32 	%r1150, 1;
	// begin inline asm
	{
    .reg .pred p;
    and.b32 %r1148, %r1170, %r1150;    setp.ne.u32 p, %r1148, 0;
    vote.ballot.sync.b32 %r1148, p, 0xffffffff;
    @!p not.b32 %r1148, %r1148;
}

	// end inline asm
	mov.b32 	%r1153, 2;
	// begin inline asm
	{
    .reg .pred p;
    and.b32 %r1151, %r1170, %r1153;    setp.ne.u32 p, %r1151, 0;
    vote.ballot.sync.b32 %r1151, p, 0xffffffff;
    @!p not.b32 %r1151, %r1151;
}

	// end inline asm
	and.b32  	%r1176, %r1151, %r1148;
	mov.b32 	%r1156, 4;
	// begin inline asm
	{
    .reg .pred p;
    and.b32 %r1154, %r1170, %r1156;    setp.ne.u32 p, %r1154, 0;
    vote.ballot.sync.b32 %r1154, p, 0xffffffff;
    @!p not.b32 %r1154, %r1154;
}

	// end inline asm
	and.b32  	%r1177, %r1154, %r1176;
	mov.b32 	%r1159, 8;
	// begin inline asm
	{
    .reg .pred p;
    and.b32 %r1157, %r1170, %r1159;    setp.ne.u32 p, %r1157, 0;
    vote.ballot.sync.b32 %r1157, p, 0xffffffff;
    @!p not.b32 %r1157, %r1157;
}

	// end inline asm
	and.b32  	%r1178, %r1157, %r1177;
	mov.b32 	%r1162, 16;
	// begin inline asm
	{
    .reg .pred p;
    and.b32 %r1160, %r1170, %r1162;    setp.ne.u32 p, %r1160, 0;
    vote.ballot.sync.b32 %r1160, p, 0xffffffff;
    @!p not.b32 %r1160, %r1160;
}

	// end inline asm
	and.b32  	%r1179, %r1160, %r1178;
	mov.b32 	%r1165, 32;
	// begin inline asm
	{
    .reg .pred p;
    and.b32 %r1163, %r1170, %r1165;    setp.ne.u32 p, %r1163, 0;
    vote.ballot.sync.b32 %r1163, p, 0xffffffff;
    @!p not.b32 %r1163, %r1163;
}

	// end inline asm
	and.b32  	%r1180, %r1163, %r1179;
	mov.b32 	%r1168, 64;
	// begin inline asm
	{
    .reg .pred p;
    and.b32 %r1166, %r1170, %r1168;    setp.ne.u32 p, %r1166, 0;
    vote.ballot.sync.b32 %r1166, p, 0xffffffff;
    @!p not.b32 %r1166, %r1166;
}

	// end inline asm
	and.b32  	%r1181, %r1166, %r1180;
	mov.b32 	%r1171, 128;
	// begin inline asm
	{
    .reg .pred p;
    and.b32 %r1169, %r1170, %r1171;    setp.ne.u32 p, %r1169, 0;
    vote.ballot.sync.b32 %r1169, p, 0xffffffff;
    @!p not.b32 %r1169, %r1169;
}

	// end inline asm
	and.b32  	%r1182, %r1169, %r1181;
	clz.b32 	%r1183, %r1182;
	sub.s32 	%r250, 31, %r1183;
	and.b32  	%r1184, %r680, %r1182;
	popc.b32 	%r251, %r1184;
	setp.ne.s32 	%p161, %r300, %r250;
	mov.b32 	%r1843, 0;
	@%p161 bra 	$L__BB5_137;
	shl.b32 	%r1185, %r1170, 2;
	add.s32 	%r1186, %r98, %r1185;
	atom.shared.add.u32 	%r1843, [%r1186], %r251;
$L__BB5_137:
	shfl.sync.idx.b32	%r1212|%p162, %r1843, %r250, 31, -1;
	add.s32 	%r254, %r251, %r1212;
	setp.eq.s32 	%p163, %r1826, 2147483647;
	selp.b32 	%r1213, -2147483648, %r1826, %p163;
	shr.u32 	%r1214, %r1213, %r298;
	and.b32  	%r1209, %r1214, %r97;
	mov.b32 	%r1189, 1;
	// begin inline asm
	{
    .reg .pred p;
    and.b32 %r1187, %r1209, %r1189;    setp.ne.u32 p, %r1187, 0;
    vote.ballot.sync.b32 %r1187, p, 0xffffffff;
    @!p not.b32 %r1187, %r1187;
}

	// end inline asm
	mov.b32 	%r1192, 2;
	// begin inline asm
	{
    .reg .pred p;
    and.b32 %r1190, %r1209, %r1192;    setp.ne.u32 p, %r1190, 0;
    vote.ballot.sync.b32 %r1190, p, 0xffffffff;
    @!p not.b32 %r1190, %r1190;
}

	// end inline asm
	and.b32  	%r1215, %r1190, %r1187;
	mov.b32 	%r1195, 4;
	// begin inline asm
	{
    .reg .pred p;
    and.b32 %r1193, %r1209, %r1195;    setp.ne.u32 p, %r1193, 0;
    vote.ballot.sync.b32 %r1193, p, 0xffffffff;
    @!p not.b32 %r1193, %r1193;
}

	// end inline asm
	and.b32  	%r1216, %r1193, %r1215;
	mov.b32 	%r1198, 8;
	// begin inline asm
	{
    .reg .pred p;
    and.b32 %r1196, %r1209, %r1198;    setp.ne.u32 p, %r1196, 0;
    vote.ballot.sync.b32 %r1196, p, 0xffffffff;
    @!p not.b32 %r1196, %r1196;
}

	// end inline asm
	and.b32  	%r1217, %r1196, %r1216;
	mov.b32 	%r1201, 16;
	// begin inline asm
	{
    .reg .pred p;
    and.b32 %r1199, %r1209, %r1201;    setp.ne.u32 p, %r1199, 0;
    vote.ballot.sync.b32 %r1199, p, 0xffffffff;
    @!p not.b32 %r1199, %r1199;
}

	// end inline asm
	and.b32  	%r1218, %r1199, %r1217;
	mov.b32 	%r1204, 32;
	// begin inline asm
	{
    .reg .pred p;
    and.b32 %r1202, %r1209, %r1204;    setp.ne.u32 p, %r1202, 0;
    vote.ballot.sync.b32 %r1202, p, 0xffffffff;
    @!p not.b32 %r1202, %r1202;
}

	// end inline asm
	and.b32  	%r1219, %r1202, %r1218;
	mov.b32 	%r1207, 64;
	// begin inline asm
	{
    .reg .pred p;
    and.b32 %r1205, %r1209, %r1207;    setp.ne.u32 p, %r1205, 0;
    vote.ballot.sync.b32 %r1205, p, 0xffffffff;
    @!p not.b32 %r1205, %r1205;
}

	// end inline asm
	and.b32  	%r1220, %r1205, %r1219;
	mov.b32 	%r1210, 128;
	// begin inline asm
	{
    .reg .pred p;
    and.b32 %r1208, %r1209, %r1210;    setp.ne.u32 p, %r1208, 0;
    vote.ballot.sync.b32 %r1208, p, 0xffffffff;
    @!p not.b32 %r1208, %r1208;
}

	// end inline asm
	and.b32  	%r1221, %r1208, %r1220;
	clz.b32 	%r1222, %r1221;
	sub.s32 	%r256, 31, %r1222;
	and.b32  	%r1223, %r680, %r1221;
	popc.b32 	%r257, %r1223;
	setp.ne.s32 	%p164, %r300, %r256;
	mov.b32 	%r1844, 0;
	@%p164 bra 	$L__BB5_139;
	shl.b32 	%r1224, %r1209, 2;
	add.s32 	%r1225, %r98, %r1224;
	atom.shared.add.u32 	%r1844, [%r1225], %r257;
$L__BB5_139:
	shfl.sync.idx.b32	%r1251|%p165, %r1844, %r256, 31, -1;
	add.s32 	%r260, %r257, %r1251;
	setp.eq.s32 	%p166, %r1827, 2147483647;
	selp.b32 	%r1252, -2147483648, %r1827, %p166;
	shr.u32 	%r1253, %r1252, %r298;
	and.b32  	%r1248, %r1253, %r97;
	mov.b32 	%r1228, 1;
	// begin inline asm
	{
    .reg .pred p;
    and.b32 %r1226, %r1248, %r1228;    setp.ne.u32 p, %r1226, 0;
    vote.ballot.sync.b32 %r1226, p, 0xffffffff;
    @!p not.b32 %r1226, %r1226;
}

	// end inline asm
	mov.b32 	%r1231, 2;
	// begin inline asm
	{
    .reg .pred p;
    and.b32 %r1229, %r1248, %r1231;    setp.ne.u32 p, %r1229, 0;
    vote.ballot.sync.b32 %r1229, p, 0xffffffff;
    @!p not.b32 %r1229, %r1229;
}

	// end inline asm
	and.b32  	%r1254, %r1229, %r1226;
	mov.b32 	%r1234, 4;
	// begin inline asm
	{
    .reg .pred p;
    and.b32 %r1232, %r1248, %r1234;    setp.ne.u32 p, %r1232, 0;
    vote.ballot.sync.b32 %r1232, p, 0xffffffff;
    @!p not.b32 %r1232, %r1232;
}

	// end inline asm
	and.b32  	%r1255, %r1232, %r1254;
	mov.b32 	%r1237, 8;
	// begin inline asm
	{
    .reg .pred p;
    and.b32 %r1235, %r1248, %r1237;    setp.ne.u32 p, %r1235, 0;
    vote.ballot.sync.b32 %r1235, p, 0xffffffff;
    @!p not.b32 %r1235, %r1235;
}

	// end inline asm
	and.b32  	%r1256, %r1235, %r1255;
	mov.b32 	%r1240, 16;
	// begin inline asm
	{
    .reg .pred p;
    and.b32 %r1238, %r1248, %r1240;    setp.ne.u32 p, %r1238, 0;
    vote.ballot.sync.b32 %r1238, p, 0xffffffff;
    @!p not.b32 %r1238, %r1238;
}

	// end inline asm
	and.b32  	%r1257, %r1238, %r1256;
	mov.b32 	%r1243, 32;
	// begin inline asm
	{
    .reg .pred p;
    and.b32 %r1241, %r1248, %r1243;    setp.ne.u32 p, %r1241, 0;
    vote.ballot.sync.b32 %r1241, p, 0xffffffff;
    @!p not.b32 %r1241, %r1241;
}

	// end inline asm
	and.b32  	%r1258, %r1241, %r1257;
	mov.b32 	%r1246, 64;
	// begin inline asm
	{
    .reg .pred p;
    and.b32 %r1244, %r1248, %r1246;    setp.ne.u32 p, %r1244, 0;
    vote.ballot.sync.b32 %r1244, p, 0xffffffff;
    @!p not.b32 %r1244, %r1244;
}

	// end inline asm
	and.b32  	%r1259, %r1244, %r1258;
	mov.b32 	%r1249, 128;
	// begin inline asm
	{
    .reg .pred p;
    and.b32 %r1247, %r1248, %r1249;    setp.ne.u32 p, %r1247, 0;
    vote.ballot.sync.b32 %r1247, p, 0xffffffff;
    @!p not.b32 %r1247, %r1247;
}

	// end inline asm
	and.b32  	%r1260, %r1247, %r1259;
	clz.b32 	%r1261, %r1260;
	sub.s32 	%r262, 31, %r1261;
	and.b32  	%r1262, %r680, %r1260;
	popc.b32 	%r263, %r1262;
	setp.ne.s32 	%p167, %r300, %r262;
	mov.b32 	%r1845, 0;
	@%p167 bra 	$L__BB5_141;
	shl.b32 	%r1263, %r1248, 2;
	add.s32 	%r1264, %r98, %r1263;
	atom.shared.add.u32 	%r1845, [%r1264], %r263;
$L__BB5_141:
	shfl.sync.idx.b32	%r1290|%p168, %r1845, %r262, 31, -1;
	add.s32 	%r266, %r263, %r1290;
	setp.eq.s32 	%p169, %r1828, 2147483647;
	selp.b32 	%r1291, -2147483648, %r1828, %p169;
	shr.u32 	%r1292, %r1291, %r298;
	and.b32  	%r1287, %r1292, %r97;
	mov.b32 	%r1267, 1;
	// begin inline asm
	{
    .reg .pred p;
    and.b32 %r1265, %r1287, %r1267;    setp.ne.u32 p, %r1265, 0;
    vote.ballot.sync.b32 %r1265, p, 0xffffffff;
    @!p not.b32 %r1265, %r1265;
}

	// end inline asm
	mov.b32 	%r1270, 2;
	// begin inline asm
	{
    .reg .pred p;
    and.b32 %r1268, %r1287, %r1270;    setp.ne.u32 p, %r1268, 0;
    vote.ballot.sync.b32 %r1268, p, 0xffffffff;
    @!p not.b32 %r1268, %r1268;
}

	// end inline asm
	and.b32  	%r1293, %r1268, %r1265;
	mov.b32 	%r1273, 4;
	// begin inline asm
	{
    .reg .pred p;
    and.b32 %r1271, %r1287, %r1273;    setp.ne.u32 p, %r1271, 0;
    vote.ballot.sync.b32 %r1271, p, 0xffffffff;
    @!p not.b32 %r1271, %r1271;
}

	// end inline asm
	and.b32  	%r1294, %r1271, %r1293;
	mov.b32 	%r1276, 8;
	// begin inline asm
	{
    .reg .pred p;
    and.b32 %r1274, %r1287, %r1276;    setp.ne.u32 p, %r1274, 0;
    vote.ballot.sync.b32 %r1274, p, 0xffffffff;
    @!p not.b32 %r1274, %r1274;
}

	// end inline asm
	and.b32  	%r1295, %r1274, %r1294;
	mov.b32 	%r1279, 16;
	// begin inline asm
	{
    .reg .pred p;
    and.b32 %r1277, %r1287, %r1279;    setp.ne.u32 p, %r1277, 0;
    vote.ballot.sync.b32 %r1277, p, 0xffffffff;
    @!p not.b32 %r1277, %r1277;
}

	// end inline asm
	and.b32  	%r1296, %r1277, %r1295;
	mov.b32 	%r1282, 32;
	// begin inline asm
	{
    .reg .pred p;
    and.b32 %r1280, %r1287, %r1282;    setp.ne.u32 p, %r1280, 0;
    vote.ballot.sync.b32 %r1280, p, 0xffffffff;
    @!p not.b32 %r1280, %r1280;
}

	// end inline asm
	and.b32  	%r1297, %r1280, %r1296;
	mov.b32 	%r1285, 64;
	// begin inline asm
	{
    .reg .pred p;
    and.b32 %r1283, %r1287, %r1285;    setp.ne.u32 p, %r1283, 0;
    vote.ballot.sync.b32 %r1283, p, 0xffffffff;
    @!p not.b32 %r1283, %r1283;
}

	// end inline asm
	and.b32  	%r1298, %r1283, %r1297;
	mov.b32 	%r1288, 128;
	// begin inline asm
	{
    .reg .pred p;
    and.b32 %r1286, %r1287, %r1288;    setp.ne.u32 p, %r1286, 0;
    vote.ballot.sync.b32 %r1286, p, 0xffffffff;
    @!p not.b32 %r1286, %r1286;
}

	// end inline asm
	and.b32  	%r1299, %r1286, %r1298;
	clz.b32 	%r1300, %r1299;
	sub.s32 	%r268, 31, %r1300;
	and.b32  	%r1301, %r680, %r1299;
	popc.b32 	%r269, %r1301;
	setp.ne.s32 	%p170, %r300, %r268;
	mov.b32 	%r1846, 0;
	@%p170 bra 	$L__BB5_143;
	shl.b32 	%r1302, %r1287, 2;
	add.s32 	%r1303, %r98, %r1302;
	atom.shared.add.u32 	%r1846, [%r1303], %r269;
$L__BB5_143:
	shfl.sync.idx.b32	%r1329|%p171, %r1846, %r268, 31, -1;
	add.s32 	%r272, %r269, %r1329;
	setp.eq.s32 	%p172, %r1829, 2147483647;
	selp.b32 	%r1330, -2147483648, %r1829, %p172;
	shr.u32 	%r1331, %r1330, %r298;
	and.b32  	%r1326, %r1331, %r97;
	mov.b32 	%r1306, 1;
	// begin inline asm
	{
    .reg .pred p;
    and.b32 %r1304, %r1326, %r1306;    setp.ne.u32 p, %r1304, 0;
    vote.ballot.sync.b32 %r1304, p, 0xffffffff;
    @!p not.b32 %r1304, %r1304;
}

	// end inline asm
	mov.b32 	%r1309, 2;
	// begin inline asm
	{
    .reg .pred p;
    and.b32 %r1307, %r1326, %r1309;    setp.ne.u32 p, %r1307, 0;
    vote.ballot.sync.b32 %r1307, p, 0xffffffff;
    @!p not.b32 %r1307, %r1307;
}

	// end inline asm
	and.b32  	%r1332, %r1307, %r1304;
	mov.b32 	%r1312, 4;
	// begin inline asm
	{
    .reg .pred p;
    and.b32 %r1310, %r1326, %r1312;    setp.ne.u32 p, %r1310, 0;
    vote.ballot.sync.b32 %r1310, p, 0xffffffff;
    @!p not.b32 %r1310, %r1310;
}

	// end inline asm
	and.b32  	%r1333, %r1310, %r1332;
	mov.b32 	%r1315, 8;
	// begin inline asm
	{
    .reg .pred p;
    and.b32 %r1313, %r1326, %r1315;    setp.ne.u32 p, %r1313, 0;
    vote.ballot.sync.b32 %r1313, p, 0xffffffff;
    @!p not.b32 %r1313, %r1313;
}

	// end inline asm
	and.b32  	%r1334, %r1313, %r1333;
	mov.b32 	%r1318, 16;
	// begin inline asm
	{
    .reg .pred p;
    and.b32 %r1316, %r1326, %r1318;    setp.ne.u32 p, %r1316, 0;
    vote.ballot.sync.b32 %r1316, p, 0xffffffff;
    @!p not.b32 %r1316, %r1316;
}

	// end inline asm
	and.b32  	%r1335, %r1316, %r1334;
	mov.b32 	%r1321, 32;
	// begin inline asm
	{
    .reg .pred p;
    and.b32 %r1319, %r1326, %r1321;    setp.ne.u32 p, %r1319, 0;
    vote.ballot.sync.b32 %r1319, p, 0xffffffff;
    @!p not.b32 %r1319, %r1319;
}

	// end inline asm
	and.b32  	%r1336, %r1319, %r1335;
	mov.b32 	%r1324, 64;
	// begin inline asm
	{
    .reg .pred p;
    and.b32 %r1322, %r1326, %r1324;    setp.ne.u32 p, %r1322, 0;
    vote.ballot.sync.b32 %r1322, p, 0xffffffff;
    @!p not.b32 %r1322, %r1322;
}

	// end inline asm
	and.b32  	%r1337, %r1322, %r1336;
	mov.b32 	%r1327, 128;
	// begin inline asm
	{
    .reg .pred p;
    and.b32 %r1325, %r1326, %r1327;    setp.ne.u32 p, %r1325, 0;
    vote.ballot.sync.b32 %r1325, p, 0xffffffff;
    @!p not.b32 %r1325, %r1325;
}

	// end inline asm
	and.b32  	%r1338, %r1325, %r1337;
	clz.b32 	%r1339, %r1338;
	sub.s32 	%r274, 31, %r1339;
	and.b32  	%r1340, %r680, %r1338;
	popc.b32 	%r275, %r1340;
	setp.ne.s32 	%p173, %r300, %r274;
	mov.b32 	%r1847, 0;
	@%p173 bra 	$L__BB5_145;
	shl.b32 	%r1341, %r1326, 2;
	add.s32 	%r1342, %r98, %r1341;
	atom.shared.add.u32 	%r1847, [%r1342], %r275;
$L__BB5_145:
	shfl.sync.idx.b32	%r1368|%p174, %r1847, %r274, 31, -1;
	add.s32 	%r278, %r275, %r1368;
	setp.eq.s32 	%p175, %r1830, 2147483647;
	selp.b32 	%r1369, -2147483648, %r1830, %p175;
	shr.u32 	%r1370, %r1369, %r298;
	and.b32  	%r1365, %r1370, %r97;
	mov.b32 	%r1345, 1;
	// begin inline asm
	{
    .reg .pred p;
    and.b32 %r1343, %r1365, %r1345;    setp.ne.u32 p, %r1343, 0;
    vote.ballot.sync.b32 %r1343, p, 0xffffffff;
    @!p not.b32 %r1343, %r1343;
}

	// end inline asm
	mov.b32 	%r1348, 2;
	// begin inline asm
	{
    .reg .pred p;
    and.b32 %r1346, %r1365, %r1348;    setp.ne.u32 p, %r1346, 0;
    vote.ballot.sync.b32 %r1346, p, 0xffffffff;
    @!p not.b32 %r1346, %r1346;
}

	// end inline asm
	and.b32  	%r1371, %r1346, %r1343;
	mov.b32 	%r1351, 4;
	// begin inline asm
	{
    .reg .pred p;
    and.b32 %r1349, %r1365, %r1351;    setp.ne.u32 p, %r1349, 0;
    vote.ballot.sync.b32 %r1349, p, 0xffffffff;
    @!p not.b32 %r1349, %r1349;
}

	// end inline asm
	and.b32  	%r1372, %r1349, %r1371;
	mov.b32 	%r1354, 8;
	// begin inline asm
	{
    .reg .pred p;
    and.b32 %r1352, %r1365, %r1354;    setp.ne.u32 p, %r1352, 0;
    vote.ballot.sync.b32 %r1352, p, 0xffffffff;
    @!p not.b32 %r1352, %r1352;
}

	// end inline asm
	and.b32  	%r1373, %r1352, %r1372;
	mov.b32 	%r1357, 16;
	// begin inline asm
	{
    .reg .pred p;
    and.b32 %r1355, %r1365, %r1357;    setp.ne.u32 p, %r1355, 0;
    vote.ballot.sync.b32 %r1355, p, 0xffffffff;
    @!p not.b32 %r1355, %r1355;
}

	// end inline asm
	and.b32  	%r1374, %r1355, %r1373;
	mov.b32 	%r1360, 32;
	// begin inline asm
	{
    .reg .pred p;
    and.b32 %r1358, %r1365, %r1360;    setp.ne.u32 p, %r1358, 0;
    vote.ballot.sync.b32 %r1358, p, 0xffffffff;
    @!p not.b32 %r1358, %r1358;
}

	// end inline asm
	and.b32  	%r1375, %r1358, %r1374;
	mov.b32 	%r1363, 64;
	// begin inline asm
	{
    .reg .pred p;
    and.b32 %r1361, %r1365, %r1363;    setp.ne.u32 p, %r1361, 0;
    vote.ballot.sync.b32 %r1361, p, 0xffffffff;
    @!p not.b32 %r1361, %r1361;
}

	// end inline asm
	and.b32  	%r1376, %r1361, %r1375;
	mov.b32 	%r1366, 128;
	// begin inline asm
	{
    .reg .pred p;
    and.b32 %r1364, %r1365, %r1366;    setp.ne.u32 p, %r1364, 0;
    vote.ballot.sync.b32 %r1364, p, 0xffffffff;
    @!p not.b32 %r1364, %r1364;
}

	// end inline asm
	and.b32  	%r1377, %r1364, %r1376;
	clz.b32 	%r1378, %r1377;
	sub.s32 	%r280, 31, %r1378;
	and.b32  	%r1379, %r680, %r1377;
	popc.b32 	%r281, %r1379;
	setp.ne.s32 	%p176, %r300, %r280;
	mov.b32 	%r1848, 0;
	@%p176 bra 	$L__BB5_147;
	shl.b32 	%r1380, %r1365, 2;
	add.s32 	%r1381, %r98, %r1380;
	atom.shared.add.u32 	%r1848, [%r1381], %r281;
$L__BB5_147:
	shfl.sync.idx.b32	%r1382|%p178, %r1848, %r280, 31, -1;
	add.s32 	%r1383, %r281, %r1382;
	bar.sync 	0;
	shl.b32 	%r1384, %r182, 2;
	mov.u32 	%r1385, _ZZN3cub18CUB_300001_SM_10006detail10radix_sort29DeviceRadixSortOnesweepKernelINS1_5radix10policy_hubIfNS0_8NullTypeEyE10Policy1000ELNS0_9SortOrderE0EfS6_yiiNS1_21identity_decomposer_tEEEvPT5_SC_PT3_PKSD_PT1_PKSH_PT2_PKSL_T4_iiT6_E1s;
	add.s32 	%r1386, %r1385, %r1384;
	st.shared.u32 	[%r1386+-4], %r1813;
	shl.b32 	%r1387, %r188, 2;
	add.s32 	%r1388, %r1385, %r1387;
	st.shared.u32 	[%r1388+-4], %r1814;
	shl.b32 	%r1389, %r194, 2;
	add.s32 	%r1390, %r1385, %r1389;
	st.shared.u32 	[%r1390+-4], %r1815;
	shl.b32 	%r1391, %r200, 2;
	add.s32 	%r1392, %r1385, %r1391;
	st.shared.u32 	[%r1392+-4], %r1816;
	shl.b32 	%r1393, %r206, 2;
	add.s32 	%r1394, %r1385, %r1393;
	st.shared.u32 	[%r1394+-4], %r1817;
	shl.b32 	%r1395, %r212, 2;
	add.s32 	%r1396, %r1385, %r1395;
	st.shared.u32 	[%r1396+-4], %r1818;
	shl.b32 	%r1397, %r218, 2;
	add.s32 	%r1398, %r1385, %r1397;
	st.shared.u32 	[%r1398+-4], %r1819;
	shl.b32 	%r1399, %r224, 2;
	add.s32 	%r1400, %r1385, %r1399;
	st.shared.u32 	[%r1400+-4], %r1820;
	shl.b32 	%r1401, %r230, 2;
	add.s32 	%r1402, %r1385, %r1401;
	st.shared.u32 	[%r1402+-4], %r1821;
	shl.b32 	%r1403, %r236, 2;
	add.s32 	%r1404, %r1385, %r1403;
	st.shared.u32 	[%r1404+-4], %r1822;
	shl.b32 	%r1405, %r242, 2;
	add.s32 	%r1406, %r1385, %r1405;
	st.shared.u32 	[%r1406+-4], %r1823;
	shl.b32 	%r1407, %r248, 2;
	add.s32 	%r1408, %r1385, %r1407;
	st.shared.u32 	[%r1408+-4], %r1824;
	shl.b32 	%r1409, %r254, 2;
	add.s32 	%r1410, %r1385, %r1409;
	st.shared.u32 	[%r1410+-4], %r1825;
	shl.b32 	%r1411, %r260, 2;
	add.s32 	%r1412, %r1385, %r1411;
	st.shared.u32 	[%r1412+-4], %r1826;
	shl.b32 	%r1413, %r266, 2;
	add.s32 	%r1414, %r1385, %r1413;
	st.shared.u32 	[%r1414+-4], %r1827;
	shl.b32 	%r1415, %r272, 2;
	add.s32 	%r1416, %r1385, %r1415;
	st.shared.u32 	[%r1416+-4], %r1828;
	shl.b32 	%r1417, %r278, 2;
	add.s32 	%r1418, %r1385, %r1417;
	st.shared.u32 	[%r1418+-4], %r1829;
	shl.b32 	%r1419, %r1383, 2;
	add.s32 	%r1420, %r1385, %r1419;
	st.shared.u32 	[%r1420+-4], %r1830;
	shl.b32 	%r1421, %r1, 3;
	add.s32 	%r1422, %r1385, %r1421;
	add.s32 	%r284, %r1422, 27648;
	@%p123 bra 	$L__BB5_155;
	ld.param.u64 	%rd227, [_ZN3cub18CUB_300001_SM_10006detail10radix_sort29DeviceRadixSortOnesweepKernelINS1_5radix10policy_hubIfNS0_8NullTypeEyE10Policy1000ELNS0_9SortOrderE0EfS6_yiiNS1_21identity_decomposer_tEEEvPT5_SC_PT3_PKSD_PT1_PKSH_PT2_PKSL_T4_iiT6__param_3];
	cvta.to.global.u64 	%rd57, %rd227;
	shl.b64 	%rd58, %rd7, 3;
	add.s64 	%rd59, %rd57, %rd58;
	ld.global.u64 	%rd60, [%rd59];
	cvt.s64.s32 	%rd61, %r175;
	sub.s64 	%rd229, %rd60, %rd61;
	st.shared.u64 	[%r284], %rd229;
	setp.lt.s32 	%p179, %r4, 1;
	mov.u32 	%r1852, %r1808;
	@%p179 bra 	$L__BB5_154;
	mov.b32 	%r1850, -1;
	mov.u32 	%r1849, %r4;
	mov.u32 	%r1852, %r1808;
$L__BB5_150:
	ld.param.u64 	%rd220, [_ZN3cub18CUB_300001_SM_10006detail10radix_sort29DeviceRadixSortOnesweepKernelINS1_5radix10policy_hubIfNS0_8NullTypeEyE10Policy1000ELNS0_9SortOrderE0EfS6_yiiNS1_21identity_decomposer_tEEEvPT5_SC_PT3_PKSD_PT1_PKSH_PT2_PKSL_T4_iiT6__param_0];
	add.s32 	%r288, %r1849, -1;
	shl.b32 	%r1424, %r288, 8;
	add.s32 	%r1425, %r1424, %r1;
	cvta.to.global.u64 	%rd62, %rd220;
	mul.wide.s32 	%rd63, %r1425, 4;
	add.s64 	%rd16, %rd62, %rd63;
$L__BB5_151:
	membar.cta;
	ld.volatile.global.u32 	%r289, [%rd16];
	setp.eq.s32 	%p180, %r289, 0;
	@%p180 bra 	$L__BB5_151;
	and.b32  	%r1426, %r289, 1073741823;
	add.s32 	%r1852, %r1426, %r1852;
	setp.gt.s32 	%p181, %r289, -1;
	vote.sync.ballot.b32 	%r1850, %p181, %r1850;
	setp.gt.u32 	%p183, %r1849, 1;
	and.pred  	%p184, %p181, %p183;
	mov.u32 	%r1849, %r288;
	@%p184 bra 	$L__BB5_150;
	ld.shared.u64 	%rd229, [%r284];
$L__BB5_154:
	ld.param.u64 	%rd221, [_ZN3cub18CUB_300001_SM_10006detail10radix_sort29DeviceRadixSortOnesweepKernelINS1_5radix10policy_hubIfNS0_8NullTypeEyE10Policy1000ELNS0_9SortOrderE0EfS6_yiiNS1_21identity_decomposer_tEEEvPT5_SC_PT3_PKSD_PT1_PKSH_PT2_PKSL_T4_iiT6__param_0];
	or.b32  	%r1427, %r1852, -2147483648;
	cvta.to.global.u64 	%rd64, %rd221;
	shl.b32 	%r1428, %r4, 8;
	add.s32 	%r1429, %r1428, %r1;
	mul.wide.s32 	%rd65, %r1429, 4;
	add.s64 	%rd66, %rd64, %rd65;
	st.volatile.global.u32 	[%rd66], %r1427;
	sub.s32 	%r1430, %r1852, %r1808;
	cvt.s64.s32 	%rd67, %r1430;
	add.s64 	%rd68, %rd229, %rd67;
	st.shared.u64 	[%r284], %rd68;
$L__BB5_155:
	ld.param.u32 	%r1762, [_ZN3cub18CUB_300001_SM_10006detail10radix_sort29DeviceRadixSortOnesweepKernelINS1_5radix10policy_hubIfNS0_8NullTypeEyE10Policy1000ELNS0_9SortOrderE0EfS6_yiiNS1_21identity_decomposer_tEEEvPT5_SC_PT3_PKSD_PT1_PKSH_PT2_PKSL_T4_iiT6__param_8];
	ld.param.u64 	%rd224, [_ZN3cub18CUB_300001_SM_10006detail10radix_sort29DeviceRadixSortOnesweepKernelINS1_5radix10policy_hubIfNS0_8NullTypeEyE10Policy1000ELNS0_9SortOrderE0EfS6_yiiNS1_21identity_decomposer_tEEEvPT5_SC_PT3_PKSD_PT1_PKSH_PT2_PKSL_T4_iiT6__param_2];
	setp.gt.u32 	%p185, %r1, 255;
	mad.lo.s32 	%r293, %r4, 6912, 6912;
	setp.lt.s32 	%p186, %r293, %r1762;
	setp.eq.s64 	%p187, %rd224, 0;
	or.pred  	%p188, %p187, %p186;
	or.pred  	%p189, %p185, %p188;
	@%p189 bra 	$L__BB5_157;
	ld.param.u64 	%rd225, [_ZN3cub18CUB_300001_SM_10006detail10radix_sort29DeviceRadixSortOnesweepKernelINS1_5radix10policy_hubIfNS0_8NullTypeEyE10Policy1000ELNS0_9SortOrderE0EfS6_yiiNS1_21identity_decomposer_tEEEvPT5_SC_PT3_PKSD_PT1_PKSH_PT2_PKSL_T4_iiT6__param_2];
	ld.shared.u64 	%rd69, [%r284];
	cvt.s64.s32 	%rd70, %r1808;
	cvt.s64.s32 	%rd71, %r175;
	add.s64 	%rd72, %rd71, %rd70;
	add.s64 	%rd73, %rd72, %rd69;
	cvta.to.global.u64 	%rd74, %rd225;
	shl.b64 	%rd75, %rd7, 3;
	add.s64 	%rd76, %rd74, %rd75;
	st.global.u64 	[%rd76], %rd73;
$L__BB5_157:
	ld.param.u32 	%r1763, [_ZN3cub18CUB_300001_SM_10006detail10radix_sort29DeviceRadixSortOnesweepKernelINS1_5radix10policy_hubIfNS0_8NullTypeEyE10Policy1000ELNS0_9SortOrderE0EfS6_yiiNS1_21identity_decomposer_tEEEvPT5_SC_PT3_PKSD_PT1_PKSH_PT2_PKSL_T4_iiT6__param_8];
	shl.b32 	%r1431, %r1, 2;
	add.s32 	%r294, %r1385, %r1431;
	setp.gt.s32 	%p190, %r293, %r1763;
	bar.sync 	0;
	@%p190 bra 	$L__BB5_159;
	ld.shared.u32 	%r1433, [%r294];
	setp.eq.s32 	%p191, %r1433, 2147483647;
	selp.b32 	%r1434, -2147483648, %r1433, %p191;
	shr.u32 	%r1435, %r1434, %r298;
	and.b32  	%r1436, %r1435, %r97;
	shl.b32 	%r1437, %r1436, 3;
	add.s32 	%r1439, %r1385, 27648;
	add.s32 	%r1440, %r1439, %r1437;
	ld.shared.u64 	%rd77, [%r1440];
	add.s64 	%rd78, %rd77, %rd7;
	setp.gt.s32 	%p192, %r1433, -1;
	selp.b32 	%r1441, -1, -2147483648, %p192;
	xor.b32  	%r1442, %r1441, %r1433;
	shl.b64 	%rd79, %rd78, 2;
	add.s64 	%rd80, %rd1, %rd79;
	st.global.u32 	[%rd80], %r1442;
	bar.warp.sync 	-1;
	ld.shared.u32 	%r1443, [%r294+1536];
	setp.eq.s32 	%p193, %r1443, 2147483647;
	selp.b32 	%r1444, -2147483648, %r1443, %p193;
	shr.u32 	%r1445, %r1444, %r298;
	and.b32  	%r1446, %r1445, %r97;
	shl.b32 	%r1447, %r1446, 3;
	add.s32 	%r1448, %r1439, %r1447;
	ld.shared.u64 	%rd81, [%r1448];
	add.s64 	%rd82, %rd81, %rd7;
	setp.gt.s32 	%p194, %r1443, -1;
	selp.b32 	%r1449, -1, -2147483648, %p194;
	xor.b32  	%r1450, %r1449, %r1443;
	shl.b64 	%rd83, %rd82, 2;
	add.s64 	%rd84, %rd1, %rd83;
	st.global.u32 	[%rd84+1536], %r1450;
	bar.warp.sync 	-1;
	ld.shared.u32 	%r1451, [%r294+3072];
	setp.eq.s32 	%p195, %r1451, 2147483647;
	selp.b32 	%r1452, -2147483648, %r1451, %p195;
	shr.u32 	%r1453, %r1452, %r298;
	and.b32  	%r1454, %r1453, %r97;
	shl.b32 	%r1455, %r1454, 3;
	add.s32 	%r1456, %r1439, %r1455;
	ld.shared.u64 	%rd85, [%r1456];
	add.s64 	%rd86, %rd85, %rd7;
	setp.gt.s32 	%p196, %r1451, -1;
	selp.b32 	%r1457, -1, -2147483648, %p196;
	xor.b32  	%r1458, %r1457, %r1451;
	shl.b64 	%rd87, %rd86, 2;
	add.s64 	%rd88, %rd1, %rd87;
	st.global.u32 	[%rd88+3072], %r1458;
	bar.warp.sync 	-1;
	ld.shared.u32 	%r1459, [%r294+4608];
	setp.eq.s32 	%p197, %r1459, 2147483647;
	selp.b32 	%r1460, -2147483648, %r1459, %p197;
	shr.u32 	%r1461, %r1460, %r298;
	and.b32  	%r1462, %r1461, %r97;
	shl.b32 	%r1463, %r1462, 3;
	add.s32 	%r1464, %r1439, %r1463;
	ld.shared.u64 	%rd89, [%r1464];
	add.s64 	%rd90, %rd89, %rd7;
	setp.gt.s32 	%p198, %r1459, -1;
	selp.b32 	%r1465, -1, -2147483648, %p198;
	xor.b32  	%r1466, %r1465, %r1459;
	shl.b64 	%rd91, %rd90, 2;
	add.s64 	%rd92, %rd1, %rd91;
	st.global.u32 	[%rd92+4608], %r1466;
	bar.warp.sync 	-1;
	ld.shared.u32 	%r1467, [%r294+6144];
	setp.eq.s32 	%p199, %r1467, 2147483647;
	selp.b32 	%r1468, -2147483648, %r1467, %p199;
	shr.u32 	%r1469, %r1468, %r298;
	and.b32  	%r1470, %r1469, %r97;
	shl.b32 	%r1471, %r1470, 3;
	add.s32 	%r1472, %r1439, %r1471;
	ld.shared.u64 	%rd93, [%r1472];
	add.s64 	%rd94, %rd93, %rd7;
	setp.gt.s32 	%p200, %r1467, -1;
	selp.b32 	%r1473, -1, -2147483648, %p200;
	xor.b32  	%r1474, %r1473, %r1467;
	shl.b64 	%rd95, %rd94, 2;
	add.s64 	%rd96, %rd1, %rd95;
	st.global.u32 	[%rd96+6144], %r1474;
	bar.warp.sync 	-1;
	ld.shared.u32 	%r1475, [%r294+7680];
	setp.eq.s32 	%p201, %r1475, 2147483647;
	selp.b32 	%r1476, -2147483648, %r1475, %p201;
	shr.u32 	%r1477, %r1476, %r298;
	and.b32  	%r1478, %r1477, %r97;
	shl.b32 	%r1479, %r1478, 3;
	add.s32 	%r1480, %r1439, %r1479;
	ld.shared.u64 	%rd97, [%r1480];
	add.s64 	%rd98, %rd97, %rd7;
	setp.gt.s32 	%p202, %r1475, -1;
	selp.b32 	%r1481, -1, -2147483648, %p202;
	xor.b32  	%r1482, %r1481, %r1475;
	shl.b64 	%rd99, %rd98, 2;
	add.s64 	%rd100, %rd1, %rd99;
	st.global.u32 	[%rd100+7680], %r1482;
	bar.warp.sync 	-1;
	ld.shared.u32 	%r1483, [%r294+9216];
	setp.eq.s32 	%p203, %r1483, 2147483647;
	selp.b32 	%r1484, -2147483648, %r1483, %p203;
	shr.u32 	%r1485, %r1484, %r298;
	and.b32  	%r1486, %r1485, %r97;
	shl.b32 	%r1487, %r1486, 3;
	add.s32 	%r1488, %r1439, %r1487;
	ld.shared.u64 	%rd101, [%r1488];
	add.s64 	%rd102, %rd101, %rd7;
	setp.gt.s32 	%p204, %r1483, -1;
	selp.b32 	%r1489, -1, -2147483648, %p204;
	xor.b32  	%r1490, %r1489, %r1483;
	shl.b64 	%rd103, %rd102, 2;
	add.s64 	%rd104, %rd1, %rd103;
	st.global.u32 	[%rd104+9216], %r1490;
	bar.warp.sync 	-1;
	ld.shared.u32 	%r1491, [%r294+10752];
	setp.eq.s32 	%p205, %r1491, 2147483647;
	selp.b32 	%r1492, -2147483648, %r1491, %p205;
	shr.u32 	%r1493, %r1492, %r298;
	and.b32  	%r1494, %r1493, %r97;
	shl.b32 	%r1495, %r1494, 3;
	add.s32 	%r1496, %r1439, %r1495;
	ld.shared.u64 	%rd105, [%r1496];
	add.s64 	%rd106, %rd105, %rd7;
	setp.gt.s32 	%p206, %r1491, -1;
	selp.b32 	%r1497, -1, -2147483648, %p206;
	xor.b32  	%r1498, %r1497, %r1491;
	shl.b64 	%rd107, %rd106, 2;
	add.s64 	%rd108, %rd1, %rd107;
	st.global.u32 	[%rd108+10752], %r1498;
	bar.warp.sync 	-1;
	ld.shared.u32 	%r1499, [%r294+12288];
	setp.eq.s32 	%p207, %r1499, 2147483647;
	selp.b32 	%r1500, -2147483648, %r1499, %p207;
	shr.u32 	%r1501, %r1500, %r298;
	and.b32  	%r1502, %r1501, %r97;
	shl.b32 	%r1503, %r1502, 3;
	add.s32 	%r1504, %r1439, %r1503;
	ld.shared.u64 	%rd109, [%r1504];
	add.s64 	%rd110, %rd109, %rd7;
	setp.gt.s32 	%p208, %r1499, -1;
	selp.b32 	%r1505, -1, -2147483648, %p208;
	xor.b32  	%r1506, %r1505, %r1499;
	shl.b64 	%rd111, %rd110, 2;
	add.s64 	%rd112, %rd1, %rd111;
	st.global.u32 	[%rd112+12288], %r1506;
	bar.warp.sync 	-1;
	ld.shared.u32 	%r1507, [%r294+13824];
	setp.eq.s32 	%p209, %r1507, 2147483647;
	selp.b32 	%r1508, -2147483648, %r1507, %p209;
	shr.u32 	%r1509, %r1508, %r298;
	and.b32  	%r1510, %r1509, %r97;
	shl.b32 	%r1511, %r1510, 3;
	add.s32 	%r1512, %r1439, %r1511;
	ld.shared.u64 	%rd113, [%r1512];
	add.s64 	%rd114, %rd113, %rd7;
	setp.gt.s32 	%p210, %r1507, -1;
	selp.b32 	%r1513, -1, -2147483648, %p210;
	xor.b32  	%r1514, %r1513, %r1507;
	shl.b64 	%rd115, %rd114, 2;
	add.s64 	%rd116, %rd1, %rd115;
	st.global.u32 	[%rd116+13824], %r1514;
	bar.warp.sync 	-1;
	ld.shared.u32 	%r1515, [%r294+15360];
	setp.eq.s32 	%p211, %r1515, 2147483647;
	selp.b32 	%r1516, -2147483648, %r1515, %p211;
	shr.u32 	%r1517, %r1516, %r298;
	and.b32  	%r1518, %r1517, %r97;
	shl.b32 	%r1519, %r1518, 3;
	add.s32 	%r1520, %r1439, %r1519;
	ld.shared.u64 	%rd117, [%r1520];
	add.s64 	%rd118, %rd117, %rd7;
	setp.gt.s32 	%p212, %r1515, -1;
	selp.b32 	%r1521, -1, -2147483648, %p212;
	xor.b32  	%r1522, %r1521, %r1515;
	shl.b64 	%rd119, %rd118, 2;
	add.s64 	%rd120, %rd1, %rd119;
	st.global.u32 	[%rd120+15360], %r1522;
	bar.warp.sync 	-1;
	ld.shared.u32 	%r1523, [%r294+16896];
	setp.eq.s32 	%p213, %r1523, 2147483647;
	selp.b32 	%r1524, -2147483648, %r1523, %p213;
	shr.u32 	%r1525, %r1524, %r298;
	and.b32  	%r1526, %r1525, %r97;
	shl.b32 	%r1527, %r1526, 3;
	add.s32 	%r1528, %r1439, %r1527;
	ld.shared.u64 	%rd121, [%r1528];
	add.s64 	%rd122, %rd121, %rd7;
	setp.gt.s32 	%p214, %r1523, -1;
	selp.b32 	%r1529, -1, -2147483648, %p214;
	xor.b32  	%r1530, %r1529, %r1523;
	shl.b64 	%rd123, %rd122, 2;
	add.s64 	%rd124, %rd1, %rd123;
	st.global.u32 	[%rd124+16896], %r1530;
	bar.warp.sync 	-1;
	ld.shared.u32 	%r1531, [%r294+18432];
	setp.eq.s32 	%p215, %r1531, 2147483647;
	selp.b32 	%r1532, -2147483648, %r1531, %p215;
	shr.u32 	%r1533, %r1532, %r298;
	and.b32  	%r1534, %r1533, %r97;
	shl.b32 	%r1535, %r1534, 3;
	add.s32 	%r1536, %r1439, %r1535;
	ld.shared.u64 	%rd125, [%r1536];
	add.s64 	%rd126, %rd125, %rd7;
	setp.gt.s32 	%p216, %r1531, -1;
	selp.b32 	%r1537, -1, -2147483648, %p216;
	xor.b32  	%r1538, %r1537, %r1531;
	shl.b64 	%rd127, %rd126, 2;
	add.s64 	%rd128, %rd1, %rd127;
	st.global.u32 	[%rd128+18432], %r1538;
	bar.warp.sync 	-1;
	ld.shared.u32 	%r1539, [%r294+19968];
	setp.eq.s32 	%p217, %r1539, 2147483647;
	selp.b32 	%r1540, -2147483648, %r1539, %p217;
	shr.u32 	%r1541, %r1540, %r298;
	and.b32  	%r1542, %r1541, %r97;
	shl.b32 	%r1543, %r1542, 3;
	add.s32 	%r1544, %r1439, %r1543;
	ld.shared.u64 	%rd129, [%r1544];
	add.s64 	%rd130, %rd129, %rd7;
	setp.gt.s32 	%p218, %r1539, -1;
	selp.b32 	%r1545, -1, -2147483648, %p218;
	xor.b32  	%r1546, %r1545, %r1539;
	shl.b64 	%rd131, %rd130, 2;
	add.s64 	%rd132, %rd1, %rd131;
	st.global.u32 	[%rd132+19968], %r1546;
	bar.warp.sync 	-1;
	ld.shared.u32 	%r1547, [%r294+21504];
	setp.eq.s32 	%p219, %r1547, 2147483647;
	selp.b32 	%r1548, -2147483648, %r1547, %p219;
	shr.u32 	%r1549, %r1548, %r298;
	and.b32  	%r1550, %r1549, %r97;
	shl.b32 	%r1551, %r1550, 3;
	add.s32 	%r1552, %r1439, %r1551;
	ld.shared.u64 	%rd133, [%r1552];
	add.s64 	%rd134, %rd133, %rd7;
	setp.gt.s32 	%p220, %r1547, -1;
	selp.b32 	%r1553, -1, -2147483648, %p220;
	xor.b32  	%r1554, %r1553, %r1547;
	shl.b64 	%rd135, %rd134, 2;
	add.s64 	%rd136, %rd1, %rd135;
	st.global.u32 	[%rd136+21504], %r1554;
	bar.warp.sync 	-1;
	ld.shared.u32 	%r1555, [%r294+23040];
	setp.eq.s32 	%p221, %r1555, 2147483647;
	selp.b32 	%r1556, -2147483648, %r1555, %p221;
	shr.u32 	%r1557, %r1556, %r298;
	and.b32  	%r1558, %r1557, %r97;
	shl.b32 	%r1559, %r1558, 3;
	add.s32 	%r1560, %r1439, %r1559;
	ld.shared.u64 	%rd137, [%r1560];
	add.s64 	%rd138, %rd137, %rd7;
	setp.gt.s32 	%p222, %r1555, -1;
	selp.b32 	%r1561, -1, -2147483648, %p222;
	xor.b32  	%r1562, %r1561, %r1555;
	shl.b64 	%rd139, %rd138, 2;
	add.s64 	%rd140, %rd1, %rd139;
	st.global.u32 	[%rd140+23040], %r1562;
	bar.warp.sync 	-1;
	ld.shared.u32 	%r1563, [%r294+24576];
	setp.eq.s32 	%p223, %r1563, 2147483647;
	selp.b32 	%r1564, -2147483648, %r1563, %p223;
	shr.u32 	%r1565, %r1564, %r298;
	and.b32  	%r1566, %r1565, %r97;
	shl.b32 	%r1567, %r1566, 3;
	add.s32 	%r1568, %r1439, %r1567;
	ld.shared.u64 	%rd141, [%r1568];
	add.s64 	%rd142, %rd141, %rd7;
	setp.gt.s32 	%p224, %r1563, -1;
	selp.b32 	%r1569, -1, -2147483648, %p224;
	xor.b32  	%r1570, %r1569, %r1563;
	shl.b64 	%rd143, %rd142, 2;
	add.s64 	%rd144, %rd1, %rd143;
	st.global.u32 	[%rd144+24576], %r1570;
	bar.warp.sync 	-1;
	ld.shared.u32 	%r1571, [%r294+26112];
	setp.eq.s32 	%p225, %r1571, 2147483647;
	selp.b32 	%r1572, -2147483648, %r1571, %p225;
	shr.u32 	%r1573, %r1572, %r298;
	and.b32  	%r1574, %r1573, %r97;
	shl.b32 	%r1575, %r1574, 3;
	add.s32 	%r1576, %r1439, %r1575;
	ld.shared.u64 	%rd145, [%r1576];
	add.s64 	%rd146, %rd145, %rd7;
	setp.gt.s32 	%p226, %r1571, -1;
	selp.b32 	%r1577, -1, -2147483648, %p226;
	xor.b32  	%r1578, %r1577, %r1571;
	shl.b64 	%rd147, %rd146, 2;
	add.s64 	%rd148, %rd1, %rd147;
	st.global.u32 	[%rd148+26112], %r1578;
	bar.warp.sync 	-1;
	bra.uni 	$L__BB5_196;
$L__BB5_159:
	ld.param.u32 	%r1764, [_ZN3cub18CUB_300001_SM_10006detail10radix_sort29DeviceRadixSortOnesweepKernelINS1_5radix10policy_hubIfNS0_8NullTypeEyE10Policy1000ELNS0_9SortOrderE0EfS6_yiiNS1_21identity_decomposer_tEEEvPT5_SC_PT3_PKSD_PT1_PKSH_PT2_PKSL_T4_iiT6__param_8];
	mad.lo.s32 	%r295, %r4, -6912, %r1764;
	setp.ge.s32 	%p227, %r1, %r295;
	@%p227 bra 	$L__BB5_161;
	ld.shared.u32 	%r1579, [%r294];
	setp.eq.s32 	%p228, %r1579, 2147483647;
	selp.b32 	%r1580, -2147483648, %r1579, %p228;
	shr.u32 	%r1581, %r1580, %r298;
	and.b32  	%r1582, %r1581, %r97;
	shl.b32 	%r1583, %r1582, 3;
	add.s32 	%r1585, %r1385, %r1583;
	ld.shared.u64 	%rd149, [%r1585+27648];
	setp.gt.s32 	%p229, %r1579, -1;
	selp.b32 	%r1586, -1, -2147483648, %p229;
	xor.b32  	%r1587, %r1586, %r1579;
	add.s64 	%rd150, %rd149, %rd7;
	shl.b64 	%rd151, %rd150, 2;
	add.s64 	%rd152, %rd1, %rd151;
	st.global.u32 	[%rd152], %r1587;
$L__BB5_161:
	bar.warp.sync 	-1;
	add.s32 	%r1588, %r1, 384;
	setp.ge.s32 	%p230, %r1588, %r295;
	@%p230 bra 	$L__BB5_163;
	ld.shared.u32 	%r1589, [%r294+1536];
	setp.eq.s32 	%p231, %r1589, 2147483647;
	selp.b32 	%r1590, -2147483648, %r1589, %p231;
	shr.u32 	%r1591, %r1590, %r298;
	and.b32  	%r1592, %r1591, %r97;
	shl.b32 	%r1593, %r1592, 3;
	add.s32 	%r1595, %r1385, %r1593;
	ld.shared.u64 	%rd153, [%r1595+27648];
	setp.gt.s32 	%p232, %r1589, -1;
	selp.b32 	%r1596, -1, -2147483648, %p232;
	xor.b32  	%r1597, %r1596, %r1589;
	add.s64 	%rd154, %rd153, %rd7;
	shl.b64 	%rd155, %rd154, 2;
	add.s64 	%rd156, %rd1, %rd155;
	st.global.u32 	[%rd156+1536], %r1597;
$L__BB5_163:
	bar.warp.sync 	-1;
	add.s32 	%r1598, %r1, 768;
	setp.ge.s32 	%p233, %r1598, %r295;
	@%p233 bra 	$L__BB5_165;
	ld.shared.u32 	%r1599, [%r294+3072];
	setp.eq.s32 	%p234, %r1599, 2147483647;
	selp.b32 	%r1600, -2147483648, %r1599, %p234;
	shr.u32 	%r1601, %r1600, %r298;
	and.b32  	%r1602, %r1601, %r97;
	shl.b32 	%r1603, %r1602, 3;
	add.s32 	%r1605, %r1385, %r1603;
	ld.shared.u64 	%rd157, [%r1605+27648];
	setp.gt.s32 	%p235, %r1599, -1;
	selp.b32 	%r1606, -1, -2147483648, %p235;
	xor.b32  	%r1607, %r1606, %r1599;
	add.s64 	%rd158, %rd157, %rd7;
	shl.b64 	%rd159, %rd158, 2;
	add.s64 	%rd160, %rd1, %rd159;
	st.global.u32 	[%rd160+3072], %r1607;
$L__BB5_165:
	bar.warp.sync 	-1;
	add.s32 	%r1608, %r1, 1152;
	setp.ge.s32 	%p236, %r1608, %r295;
	@%p236 bra 	$L__BB5_167;
	ld.shared.u32 	%r1609, [%r294+4608];
	setp.eq.s32 	%p237, %r1609, 2147483647;
	selp.b32 	%r1610, -2147483648, %r1609, %p237;
	shr.u32 	%r1611, %r1610, %r298;
	and.b32  	%r1612, %r1611, %r97;
	shl.b32 	%r1613, %r1612, 3;
	add.s32 	%r1615, %r1385, %r1613;
	ld.shared.u64 	%rd161, [%r1615+27648];
	setp.gt.s32 	%p238, %r1609, -1;
	selp.b32 	%r1616, -1, -2147483648, %p238;
	xor.b32  	%r1617, %r1616, %r1609;
	add.s64 	%rd162, %rd161, %rd7;
	shl.b64 	%rd163, %rd162, 2;
	add.s64 	%rd164, %rd1, %rd163;
	st.global.u32 	[%rd164+4608], %r1617;
$L__BB5_167:
	bar.warp.sync 	-1;
	add.s32 	%r1618, %r1, 1536;
	setp.ge.s32 	%p239, %r1618, %r295;
	@%p239 bra 	$L__BB5_169;
	ld.shared.u32 	%r1619, [%r294+6144];
	setp.eq.s32 	%p240, %r1619, 2147483647;
	selp.b32 	%r1620, -2147483648, %r1619, %p240;
	shr.u32 	%r1621, %r1620, %r298;
	and.b32  	%r1622, %r1621, %r97;
	shl.b32 	%r1623, %r1622, 3;
	add.s32 	%r1625, %r1385, %r1623;
	ld.shared.u64 	%rd165, [%r1625+27648];
	setp.gt.s32 	%p241, %r1619, -1;
	selp.b32 	%r1626, -1, -2147483648, %p241;
	xor.b32  	%r1627, %r1626, %r1619;
	add.s64 	%rd166, %rd165, %rd7;
	shl.b64 	%rd167, %rd166, 2;
	add.s64 	%rd168, %rd1, %rd167;
	st.global.u32 	[%rd168+6144], %r1627;
$L__BB5_169:
	bar.warp.sync 	-1;
	add.s32 	%r1628, %r1, 1920;
	setp.ge.s32 	%p242, %r1628, %r295;
	@%p242 bra 	$L__BB5_171;
	ld.shared.u32 	%r1629, [%r294+7680];
	setp.eq.s32 	%p243, %r1629, 2147483647;
	selp.b32 	%r1630, -2147483648, %r1629, %p243;
	shr.u32 	%r1631, %r1630, %r298;
	and.b32  	%r1632, %r1631, %r97;
	shl.b32 	%r1633, %r1632, 3;
	add.s32 	%r1635, %r1385, %r1633;
	ld.shared.u64 	%rd169, [%r1635+27648];
	setp.gt.s32 	%p244, %r1629, -1;
	selp.b32 	%r1636, -1, -2147483648, %p244;
	xor.b32  	%r1637, %r1636, %r1629;
	add.s64 	%rd170, %rd169, %rd7;
	shl.b64 	%rd171, %rd170, 2;
	add.s64 	%rd172, %rd1, %rd171;
	st.global.u32 	[%rd172+7680], %r1637;
$L__BB5_171:
	bar.warp.sync 	-1;
	add.s32 	%r1638, %r1, 2304;
	setp.ge.s32 	%p245, %r1638, %r295;
	@%p245 bra 	$L__BB5_173;
	ld.shared.u32 	%r1639, [%r294+9216];
	setp.eq.s32 	%p246, %r1639, 2147483647;
	selp.b32 	%r1640, -2147483648, %r1639, %p246;
	shr.u32 	%r1641, %r1640, %r298;
	and.b32  	%r1642, %r1641, %r97;
	shl.b32 	%r1643, %r1642, 3;
	add.s32 	%r1645, %r1385, %r1643;
	ld.shared.u64 	%rd173, [%r1645+27648];
	setp.gt.s32 	%p247, %r1639, -1;
	selp.b32 	%r1646, -1, -2147483648, %p247;
	xor.b32  	%r1647, %r1646, %r1639;
	add.s64 	%rd174, %rd173, %rd7;
	shl.b64 	%rd175, %rd174, 2;
	add.s64 	%rd176, %rd1, %rd175;
	st.global.u32 	[%rd176+9216], %r1647;
$L__BB5_173:
	bar.warp.sync 	-1;
	add.s32 	%r1648, %r1, 2688;
	setp.ge.s32 	%p248, %r1648, %r295;
	@%p248 bra 	$L__BB5_175;
	ld.shared.u32 	%r1649, [%r294+10752];
	setp.eq.s32 	%p249, %r1649, 2147483647;
	selp.b32 	%r1650, -2147483648, %r1649, %p249;
	shr.u32 	%r1651, %r1650, %r298;
	and.b32  	%r1652, %r1651, %r97;
	shl.b32 	%r1653, %r1652, 3;
	add.s32 	%r1655, %r1385, %r1653;
	ld.shared.u64 	%rd177, [%r1655+27648];
	setp.gt.s32 	%p250, %r1649, -1;
	selp.b32 	%r1656, -1, -2147483648, %p250;
	xor.b32  	%r1657, %r1656, %r1649;
	add.s64 	%rd178, %rd177, %rd7;
	shl.b64 	%rd179, %rd178, 2;
	add.s64 	%rd180, %rd1, %rd179;
	st.global.u32 	[%rd180+10752], %r1657;
$L__BB5_175:
	bar.warp.sync 	-1;
	or.b32  	%r1658, %r1, 3072;
	setp.ge.s32 	%p251, %r1658, %r295;
	@%p251 bra 	$L__BB5_177;
	ld.shared.u32 	%r1659, [%r294+12288];
	setp.eq.s32 	%p252, %r1659, 2147483647;
	selp.b32 	%r1660, -2147483648, %r1659, %p252;
	shr.u32 	%r1661, %r1660, %r298;
	and.b32  	%r1662, %r1661, %r97;
	shl.b32 	%r1663, %r1662, 3;
	add.s32 	%r1665, %r1385, %r1663;
	ld.shared.u64 	%rd181, [%r1665+27648];
	setp.gt.s32 	%p253, %r1659, -1;
	selp.b32 	%r1666, -1, -2147483648, %p253;
	xor.b32  	%r1667, %r1666, %r1659;
	add.s64 	%rd182, %rd181, %rd7;
	shl.b64 	%rd183, %rd182, 2;
	add.s64 	%rd184, %rd1, %rd183;
	st.global.u32 	[%rd184+12288], %r1667;
$L__BB5_177:
	bar.warp.sync 	-1;
	add.s32 	%r1668, %r1, 3456;
	setp.ge.s32 	%p254, %r1668, %r295;
	@%p254 bra 	$L__BB5_179;
	ld.shared.u32 	%r1669, [%r294+13824];
	setp.eq.s32 	%p255, %r1669, 2147483647;
	selp.b32 	%r1670, -2147483648, %r1669, %p255;
	shr.u32 	%r1671, %r1670, %r298;
	and.b32  	%r1672, %r1671, %r97;
	shl.b32 	%r1673, %r1672, 3;
	add.s32 	%r1675, %r1385, %r1673;
	ld.shared.u64 	%rd185, [%r1675+27648];
	setp.gt.s32 	%p256, %r1669, -1;
	selp.b32 	%r1676, -1, -2147483648, %p256;
	xor.b32  	%r1677, %r1676, %r1669;
	add.s64 	%rd186, %rd185, %rd7;
	shl.b64 	%rd187, %rd186, 2;
	add.s64 	%rd188, %rd1, %rd187;
	st.global.u32 	[%rd188+13824], %r1677;
$L__BB5_179:
	bar.warp.sync 	-1;
	add.s32 	%r1678, %r1, 3840;
	setp.ge.s32 	%p257, %r1678, %r295;
	@%p257 bra 	$L__BB5_181;
	ld.shared.u32 	%r1679, [%r294+15360];
	setp.eq.s32 	%p258, %r1679, 2147483647;
	selp.b32 	%r1680, -2147483648, %r1679, %p258;
	shr.u32 	%r1681, %r1680, %r298;
	and.b32  	%r1682, %r1681, %r97;
	shl.b32 	%r1683, %r1682, 3;
	add.s32 	%r1685, %r1385, %r1683;
	ld.shared.u64 	%rd189, [%r1685+27648];
	setp.gt.s32 	%p259, %r1679, -1;
	selp.b32 	%r1686, -1, -2147483648, %p259;
	xor.b32  	%r1687, %r1686, %r1679;
	add.s64 	%rd190, %rd189, %rd7;
	shl.b64 	%rd191, %rd190, 2;
	add.s64 	%rd192, %rd1, %rd191;
	st.global.u32 	[%rd192+15360], %r1687;
$L__BB5_181:
	bar.warp.sync 	-1;
	add.s32 	%r1688, %r1, 4224;
	setp.ge.s32 	%p260, %r1688, %r295;
	@%p260 bra 	$L__BB5_183;
	ld.shared.u32 	%r1689, [%r294+16896];
	setp.eq.s32 	%p261, %r1689, 2147483647;
	selp.b32 	%r1690, -2147483648, %r1689, %p261;
	shr.u32 	%r1691, %r1690, %r298;
	and.b32  	%r1692, %r1691, %r97;
	shl.b32 	%r1693, %r1692, 3;
	add.s32 	%r1695, %r1385, %r1693;
	ld.shared.u64 	%rd193, [%r1695+27648];
	setp.gt.s32 	%p262, %r1689, -1;
	selp.b32 	%r1696, -1, -2147483648, %p262;
	xor.b32  	%r1697, %r1696, %r1689;
	add.s64 	%rd194, %rd193, %rd7;
	shl.b64 	%rd195, %rd194, 2;
	add.s64 	%rd196, %rd1, %rd195;
	st.global.u32 	[%rd196+16896], %r1697;
$L__BB5_183:
	bar.warp.sync 	-1;
	add.s32 	%r1698, %r1, 4608;
	setp.ge.s32 	%p263, %r1698, %r295;
	@%p263 bra 	$L__BB5_185;
	ld.shared.u32 	%r1699, [%r294+18432];
	setp.eq.s32 	%p264, %r1699, 2147483647;
	selp.b32 	%r1700, -2147483648, %r1699, %p264;
	shr.u32 	%r1701, %r1700, %r298;
	and.b32  	%r1702, %r1701, %r97;
	shl.b32 	%r1703, %r1702, 3;
	add.s32 	%r1705, %r1385, %r1703;
	ld.shared.u64 	%rd197, [%r1705+27648];
	setp.gt.s32 	%p265, %r1699, -1;
	selp.b32 	%r1706, -1, -2147483648, %p265;
	xor.b32  	%r1707, %r1706, %r1699;
	add.s64 	%rd198, %rd197, %rd7;
	shl.b64 	%rd199, %rd198, 2;
	add.s64 	%rd200, %rd1, %rd199;
	st.global.u32 	[%rd200+18432], %r1707;
$L__BB5_185:
	bar.warp.sync 	-1;
	add.s32 	%r1708, %r1, 4992;
	setp.ge.s32 	%p266, %r1708, %r295;
	@%p266 bra 	$L__BB5_187;
	ld.shared.u32 	%r1709, [%r294+19968];
	setp.eq.s32 	%p267, %r1709, 2147483647;
	selp.b32 	%r1710, -2147483648, %r1709, %p267;
	shr.u32 	%r1711, %r1710, %r298;
	and.b32  	%r1712, %r1711, %r97;
	shl.b32 	%r1713, %r1712, 3;
	add.s32 	%r1715, %r1385, %r1713;
	ld.shared.u64 	%rd201, [%r1715+27648];
	setp.gt.s32 	%p268, %r1709, -1;
	selp.b32 	%r1716, -1, -2147483648, %p268;
	xor.b32  	%r1717, %r1716, %r1709;
	add.s64 	%rd202, %rd201, %rd7;
	shl.b64 	%rd203, %rd202, 2;
	add.s64 	%rd204, %rd1, %rd203;
	st.global.u32 	[%rd204+19968], %r1717;
$L__BB5_187:
	bar.warp.sync 	-1;
	add.s32 	%r1718, %r1, 5376;
	setp.ge.s32 	%p269, %r1718, %r295;
	@%p269 bra 	$L__BB5_189;
	ld.shared.u32 	%r1719, [%r294+21504];
	setp.eq.s32 	%p270, %r1719, 2147483647;
	selp.b32 	%r1720, -2147483648, %r1719, %p270;
	shr.u32 	%r1721, %r1720, %r298;
	and.b32  	%r1722, %r1721, %r97;
	shl.b32 	%r1723, %r1722, 3;
	add.s32 	%r1725, %r1385, %r1723;
	ld.shared.u64 	%rd205, [%r1725+27648];
	setp.gt.s32 	%p271, %r1719, -1;
	selp.b32 	%r1726, -1, -2147483648, %p271;
	xor.b32  	%r1727, %r1726, %r1719;
	add.s64 	%rd206, %rd205, %rd7;
	shl.b64 	%rd207, %rd206, 2;
	add.s64 	%rd208, %rd1, %rd207;
	st.global.u32 	[%rd208+21504], %r1727;
$L__BB5_189:
	bar.warp.sync 	-1;
	add.s32 	%r1728, %r1, 5760;
	setp.ge.s32 	%p272, %r1728, %r295;
	@%p272 bra 	$L__BB5_191;
	ld.shared.u32 	%r1729, [%r294+23040];
	setp.eq.s32 	%p273, %r1729, 2147483647;
	selp.b32 	%r1730, -2147483648, %r1729, %p273;
	shr.u32 	%r1731, %r1730, %r298;
	and.b32  	%r1732, %r1731, %r97;
	shl.b32 	%r1733, %r1732, 3;
	add.s32 	%r1735, %r1385, %r1733;
	ld.shared.u64 	%rd209, [%r1735+27648];
	setp.gt.s32 	%p274, %r1729, -1;
	selp.b32 	%r1736, -1, -2147483648, %p274;
	xor.b32  	%r1737, %r1736, %r1729;
	add.s64 	%rd210, %rd209, %rd7;
	shl.b64 	%rd211, %rd210, 2;
	add.s64 	%rd212, %rd1, %rd211;
	st.global.u32 	[%rd212+23040], %r1737;
$L__BB5_191:
	bar.warp.sync 	-1;
	or.b32  	%r1738, %r1, 6144;
	setp.ge.s32 	%p275, %r1738, %r295;
	@%p275 bra 	$L__BB5_193;
	ld.shared.u32 	%r1739, [%r294+24576];
	setp.eq.s32 	%p276, %r1739, 2147483647;
	selp.b32 	%r1740, -2147483648, %r1739, %p276;
	shr.u32 	%r1741, %r1740, %r298;
	and.b32  	%r1742, %r1741, %r97;
	shl.b32 	%r1743, %r1742, 3;
	add.s32 	%r1745, %r1385, %r1743;
	ld.shared.u64 	%rd213, [%r1745+27648];
	setp.gt.s32 	%p277, %r1739, -1;
	selp.b32 	%r1746, -1, -2147483648, %p277;
	xor.b32  	%r1747, %r1746, %r1739;
	add.s64 	%rd214, %rd213, %rd7;
	shl.b64 	%rd215, %rd214, 2;
	add.s64 	%rd216, %rd1, %rd215;
	st.global.u32 	[%rd216+24576], %r1747;
$L__BB5_193:
	bar.warp.sync 	-1;
	add.s32 	%r1748, %r1, 6528;
	ld.shared.u32 	%r296, [%r294+26112];
	setp.eq.s32 	%p278, %r296, 2147483647;
	selp.b32 	%r1749, -2147483648, %r296, %p278;
	shr.u32 	%r1750, %r1749, %r298;
	and.b32  	%r1751, %r1750, %r97;
	shl.b32 	%r1752, %r1751, 3;
	add.s32 	%r1754, %r1385, %r1752;
	ld.shared.u64 	%rd217, [%r1754+27648];
	add.s64 	%rd19, %rd217, %rd7;
	setp.ge.s32 	%p279, %r1748, %r295;
	@%p279 bra 	$L__BB5_195;
	setp.gt.s32 	%p280, %r296, -1;
	selp.b32 	%r1755, -1, -2147483648, %p280;
	xor.b32  	%r1756, %r1755, %r296;
	shl.b64 	%rd218, %rd19, 2;
	add.s64 	%rd219, %rd1, %rd218;
	st.global.u32 	[%rd219+26112], %r1756;
$L__BB5_195:
	bar.warp.sync 	-1;
$L__BB5_196:
	ret;

}


// ===== COMPILED SASS (sm_100) =====

	.target	sm_100

	.elftype	@"ET_EXEC"


//--------------------- .note.nv.tkinfo           --------------------------
	.section	.note.nv.tkinfo,"",@"SHT_NOTE"
	.sectionflags	@"SHF_NOTE_NV_TKINFO"
	.tkinfo
        /*0018*/ 	.word	0x00000002
        /*0030*/ 	.string	""
        /*0030*/ 	.string	"ptxas"
        /*0030*/ 	.string	"Cuda compilation tools, release 13.0, V13.0.88"
        /*0030*/ 	.string	"Build cuda_13.0.r13.0/compiler.36424714_0"
        /*0030*/ 	.string	"-arch sm_100 -m 64 "



//--------------------- .note.nv.cuinfo           --------------------------
	.section	.note.nv.cuinfo,"",@"SHT_NOTE"
	.sectionflags	@"SHF_NOTE_NV_CUINFO"
        /*0018*/ 	.short	0x0002
        /*001a*/ 	.short	0x0064
        /*001c*/ 	.short	0x0082
	.zero		2


//--------------------- .nv.info                  --------------------------
	.section	.nv.info,"",@"SHT_CUDA_INFO"
	.align	4


	//----- nvinfo : EIATTR_REGCOUNT
	.align		4
        /*0000*/ 	.byte	0x04, 0x2f
        /*0002*/ 	.short	(.L_46 - .L_45)
	.align		4
.L_45:
        /*0004*/ 	.word	index@(_Z18bucket_sort_kernelPfPiii)
        /*0008*/ 	.word	0x0000000e


	//----- nvinfo : EIATTR_FRAME_SIZE
	.align		4
.L_46:
        /*000c*/ 	.byte	0x04, 0x11
        /*000e*/ 	.short	(.L_48 - .L_47)
	.align		4
.L_47:
        /*0010*/ 	.word	index@($__internal_0_$__cuda_sm3x_div_rn_noftz_f32_slowpath)
        /*0014*/ 	.word	0x00000000


	//----- nvinfo : EIATTR_FRAME_SIZE
	.align		4
.L_48:
        /*0018*/ 	.byte	0x04, 0x11
        /*001a*/ 	.short	(.L_50 - .L_49)
	.align		4
.L_49:
        /*001c*/ 	.word	index@(_Z18bucket_sort_kernelPfPiii)
        /*0020*/ 	.word	0x00000000


	//----- nvinfo : EIATTR_REGCOUNT
	.align		4
.L_50:
        /*0024*/ 	.byte	0x04, 0x2f
        /*0026*/ 	.short	(.L_52 - .L_51)
	.align		4
.L_51:
        /*0028*/ 	.word	index@(_ZN3cub18CUB_300001_SM_10006detail11EmptyKernelIvEEvv)
        /*002c*/ 	.word	0x00000004


	//----- nvinfo : EIATTR_FRAME_SIZE
	.align		4
.L_52:
        /*0030*/ 	.byte	0x04, 0x11
        /*0032*/ 	.short	(.L_54 - .L_53)
	.align		4
.L_53:
        /*0034*/ 	.word	index@(_ZN3cub18CUB_300001_SM_10006detail11EmptyKernelIvEEvv)
        /*0038*/ 	.word	0x00000000


	//----- nvinfo : EIATTR_REGCOUNT
	.align		4
.L_54:
        /*003c*/ 	.byte	0x04, 0x2f
        /*003e*/ 	.short	(.L_56 - .L_55)
	.align		4
.L_55:
        /*0040*/ 	.word	index@(_ZN3cub18CUB_300001_SM_10006detail10radix_sort31DeviceRadixSortSingleTileKernelINS1_5radix10policy_hubIfNS0_8NullTypeEyE10Policy1000ELNS0_9SortOrderE0EfS6_yNS1_21identity_decomposer_tEEEvPKT1_PSB_PKT2_PSF_T3_iiT4_)
        /*0044*/ 	.word	0x0000007f


	//----- nvinfo : EIATTR_FRAME_SIZE
	.align		4
.L_56:
        /*0048*/ 	.byte	0x04, 0x11
        /*004a*/ 	.short	(.L_58 - .L_57)
	.align		4
.L_57:
        /*004c*/ 	.word	index@(_ZN3cub18CUB_300001_SM_10006detail10radix_sort31DeviceRadixSortSingleTileKernelINS1_5radix10policy_hubIfNS0_8NullTypeEyE10Policy1000ELNS0_9SortOrderE0EfS6_yNS1_21identity_decomposer_tEEEvPKT1_PSB_PKT2_PSF_T3_iiT4_)
        /*0050*/ 	.word	0x00000000


	//----- nvinfo : EIATTR_REGCOUNT
	.align		4
.L_58:
        /*0054*/ 	.byte	0x04, 0x2f
        /*0056*/ 	.short	(.L_60 - .L_59)
	.align		4
.L_59:
        /*0058*/ 	.word	index@(_ZN3cub18CUB_300001_SM_10006detail10radix_sort30DeviceRadixSortHistogramKernelINS1_5radix10policy_hubIfNS0_8NullTypeEyE10Policy1000ELNS0_9SortOrderE0EfyNS1_21identity_decomposer_tEEEvPT2_PKT1_SB_iiT3_)
        /*005c*/ 	.word	0x00000020


	//----- nvinfo : EIATTR_FRAME_SIZE
	.align		4
.L_60:
        /*0060*/ 	.byte	0x04, 0x11
        /*0062*/ 	.short	(.L_62 - .L_61)
	.align		4
.L_61:
        /*0064*/ 	.word	index@(_ZN3cub18CUB_300001_SM_10006detail10radix_sort30DeviceRadixSortHistogramKernelINS1_5radix10policy_hubIfNS0_8NullTypeEyE10Policy1000ELNS0_9SortOrderE0EfyNS1_21identity_decomposer_tEEEvPT2_PKT1_SB_iiT3_)
        /*0068*/ 	.word	0x00000000


	//----- nvinfo : EIATTR_REGCOUNT
	.align		4
.L_62:
        /*006c*/ 	.byte	0x04, 0x2f
        /*006e*/ 	.short	(.L_64 - .L_63)
	.align		4
.L_63:
        /*0070*/ 	.word	index@(_ZN3cub18CUB_300001_SM_10006detail10radix_sort33DeviceRadixSortExclusiveSumKernelINS1_5radix10policy_hubIfNS0_8NullTypeEyE10Policy1000EyEEvPT0_)
        /*0074*/ 	.word	0x00000020


	//----- nvinfo : EIATTR_FRAME_SIZE
	.align		4
.L_64:
        /*0078*/ 	.byte	0x04, 0x11
        /*007a*/ 	.short	(.L_66 - .L_65)
	.align		4
.L_65:
        /*007c*/ 	.word	index@(_ZN3cub18CUB_300001_SM_10006detail10radix_sort33DeviceRadixSortExclusiveSumKernelINS1_5radix10policy_hubIfNS0_8NullTypeEyE10Policy1000EyEEvPT0_)
        /*0080*/ 	.word	0x00000000


	//----- nvinfo : EIATTR_REGCOUNT
	.align		4
.L_66:
        /*0084*/ 	.byte	0x04, 0x2f
        /*0086*/ 	.short	(.L_68 - .L_67)
	.align		4
.L_67:
        /*0088*/ 	.word	index@(_ZN3cub18CUB_300001_SM_10006detail10radix_sort29DeviceRadixSortOnesweepKernelINS1_5radix10policy_hubIfNS0_8NullTypeEyE10Policy1000ELNS0_9SortOrderE0EfS6_yiiNS1_21identity_decomposer_tEEEvPT5_SC_PT3_PKSD_PT1_PKSH_PT2_PKSL_T4_iiT6_)
        /*008c*/ 	.word	0x00000038


	//----- nvinfo : EIATTR_FRAME_SIZE
	.align		4
.L_68:
        /*0090*/ 	.byte	0x04, 0x11
        /*0092*/ 	.short	(.L_70 - .L_69)
	.align		4
.L_69:
        /*0094*/ 	.word	index@(_ZN3cub18CUB_300001_SM_10006detail10radix_sort29DeviceRadixSortOnesweepKernelINS1_5radix10policy_hubIfNS0_8NullTypeEyE10Policy1000ELNS0_9SortOrderE0EfS6_yiiNS1_21identity_decomposer_tEEEvPT5_SC_PT3_PKSD_PT1_PKSH_PT2_PKSL_T4_iiT6_)
        /*0098*/ 	.word	0x00000000


	//----- nvinfo : EIATTR_MIN_STACK_SIZE
	.align		4
.L_70:
        /*009c*/ 	.byte	0x04, 0x12
        /*009e*/ 	.short	(.L_72 - .L_71)
	.align		4
.L_71:
        /*00a0*/ 	.word	index@(_ZN3cub18CUB_300001_SM_10006detail10radix_sort29DeviceRadixSortOnesweepKernelINS1_5radix10policy_hubIfNS0_8NullTypeEyE10Policy1000ELNS0_9SortOrderE0EfS6_yiiNS1_21identity_decomposer_tEEEvPT5_SC_PT3_PKSD_PT1_PKSH_PT2_PKSL_T4_iiT6_)
        /*00a4*/ 	.word	0x00000000


	//----- nvinfo : EIATTR_MIN_STACK_SIZE
	.align		4
.L_72:
        /*00a8*/ 	.byte	0x04, 0x12
        /*00aa*/ 	.short	(.L_74 - .L_73)
	.align		4
.L_73:
        /*00ac*/ 	.word	index@(_ZN3cub18CUB_300001_SM_10006detail10radix_sort33DeviceRadixSortExclusiveSumKernelINS1_5radix10policy_hubIfNS0_8NullTypeEyE10Policy1000EyEEvPT0_)
        /*00b0*/ 	.word	0x00000000


	//----- nvinfo : EIATTR_MIN_STACK_SIZE
	.align		4
.L_74:
        /*00b4*/ 	.byte	0x04, 0x12
        /*00b6*/ 	.short	(.L_76 - .L_75)
	.align		4
.L_75:
        /*00b8*/ 	.word	index@(_ZN3cub18CUB_300001_SM_10006detail10radix_sort30DeviceRadixSortHistogramKernelINS1_5radix10policy_hubIfNS0_8NullTypeEyE10Policy1000ELNS0_9SortOrderE0EfyNS1_21identity_decomposer_tEEEvPT2_PKT1_SB_iiT3_)
        /*00bc*/ 	.word	0x00000000


	//----- nvinfo : EIATTR_MIN_STACK_SIZE
	.align		4
.L_76:
        /*00c0*/ 	.byte	0x04, 0x12
        /*00c2*/ 	.short	(.L_78 - .L_77)
	.align		4
.L_77:
        /*00c4*/ 	.word	index@(_ZN3cub18CUB_300001_SM_10006detail10radix_sort31DeviceRadixSortSingleTileKernelINS1_5radix10policy_hubIfNS0_8NullTypeEyE10Policy1000ELNS0_9SortOrderE0EfS6_yNS1_21identity_decomposer_tEEEvPKT1_PSB_PKT2_PSF_T3_iiT4_)
        /*00c8*/ 	.word	0x00000000


	//----- nvinfo : EIATTR_MIN_STACK_SIZE
	.align		4
.L_78:
        /*00cc*/ 	.byte	0x04, 0x12
        /*00ce*/ 	.short	(.L_80 - .L_79)
	.align		4
.L_79:
        /*00d0*/ 	.word	index@(_ZN3cub18CUB_300001_SM_10006detail11EmptyKernelIvEEvv)
        /*00d4*/ 	.word	0x00000000


	//----- nvinfo : EIATTR_MIN_STACK_SIZE
	.align		4
.L_80:
        /*00d8*/ 	.byte	0x04, 0x12
        /*00da*/ 	.short	(.L_82 - .L_81)
	.align		4
.L_81:
        /*00dc*/ 	.word	index@(_Z18bucket_sort_kernelPfPiii)
        /*00e0*/ 	.word	0x00000000
.L_82:


//--------------------- .nv.compat                --------------------------
	.section	.nv.compat,"",@"SHT_CUDA_COMPAT_INFO"
	.align	4
        /*0000*/ 	.byte	0x02, 0x09, 0x00, 0x00, 0x02, 0x02, 0x01, 0x00, 0x02, 0x05, 0x05, 0x00, 0x03, 0x07, 0x01, 0x01
        /*0010*/ 	.byte	0x02, 0x03, 0x00, 0x00, 0x02, 0x06, 0x01, 0x00, 0x04, 0x0b, 0x08, 0x00, 0x01, 0x00, 0x00, 0x00
        /*0020*/ 	.byte	0x00, 0x00, 0x00, 0x00


//--------------------- .nv.info._ZN3cub18CUB_300001_SM_10006detail10radix_sort29DeviceRadixSortOnesweepKernelINS1_5radix10policy_hubIfNS0_8NullTypeEyE10Policy1000ELNS0_9SortOrderE0EfS6_yiiNS1_21identity_decomposer_tEEEvPT5_SC_PT3_PKSD_PT1_PKSH_PT2_PKSL_T4_iiT6_ --------------------------
	.section	.nv.info._ZN3cub18CUB_300001_SM_10006detail10radix_sort29DeviceRadixSortOnesweepKernelINS1_5radix10policy_hubIfNS0_8NullTypeEyE10Policy1000ELNS0_9SortOrderE0EfS6_yiiNS1_21identity_decomposer_tEEEvPT5_SC_PT3_PKSD_PT1_PKSH_PT2_PKSL_T4_iiT6_,"",@"SHT_CUDA_INFO"
	.sectionflags	@""
	.align	4


	//----- nvinfo : EIATTR_CUDA_API_VERSION
	.align		4
        /*0000*/ 	.byte	0x04, 0x37
        /*0002*/ 	.short	(.L_84 - .L_83)
.L_83:
        /*0004*/ 	.word	0x00000082


	//----- nvinfo : EIATTR_KPARAM_INFO
	.align		4
.L_84:
        /*0008*/ 	.byte	0x04, 0x17
        /*000a*/ 	.short	(.L_86 - .L_85)
.L_85:
        /*000c*/ 	.word	0x00000000
        /*0010*/ 	.short	0x000b
        /*0012*/ 	.short	0x004c
        /*0014*/ 	.byte	0x00, 0xf0, 0x05, 0x00


	//----- nvinfo : EIATTR_KPARAM_INFO
	.align		4
.L_86:
        /*0018*/ 	.byte	0x04, 0x17
        /*001a*/ 	.short	(.L_88 - .L_87)
.L_87:
        /*001c*/ 	.word	0x00000000
        /*0020*/ 	.short	0x000a
        /*0022*/ 	.short	0x0048
        /*0024*/ 	.byte	0x00, 0xf0, 0x11, 0x00


	//----- nvinfo : EIATTR_KPARAM_INFO
	.align		4
.L_88:
        /*0028*/ 	.byte	0x04, 0x17
        /*002a*/ 	.short	(.L_90 - .L_89)
.L_89:
        /*002c*/ 	.word	0x00000000
        /*0030*/ 	.short	0x0009
        /*0032*/ 	.short	0x0044
        /*0034*/ 	.byte	0x00, 0xf0, 0x11, 0x00


	//----- nvinfo : EIATTR_KPARAM_INFO
	.align		4
.L_90:
        /*0038*/ 	.byte	0x04, 0x17
        /*003a*/ 	.short	(.L_92 - .L_91)
.L_91:
        /*003c*/ 	.word	0x00000000
        /*0040*/ 	.short	0x0008
        /*0042*/ 	.short	0x0040
        /*0044*/ 	.byte	0x00, 0xf0, 0x11, 0x00


	//----- nvinfo : EIATTR_KPARAM_INFO
	.align		4
.L_92:
        /*0048*/ 	.byte	0x04, 0x17
        /*004a*/ 	.short	(.L_94 - .L_93)
.L_93:
        /*004c*/ 	.word	0x00000000
        /*0050*/ 	.short	0x0007
        /*0052*/ 	.short	0x0038
        /*0054*/ 	.byte	0x00, 0xf5, 0x21, 0x00


	//----- nvinfo : EIATTR_KPARAM_INFO
	.align		4
.L_94:
        /*0058*/ 	.byte	0x04, 0x17
        /*005a*/ 	.short	(.L_96 - .L_95)
.L_95:
        /*005c*/ 	.word	0x00000000
        /*0060*/ 	.short	0x0006
        /*0062*/ 	.short	0x0030
        /*0064*/ 	.byte	0x00, 0xf5, 0x21, 0x00


	//----- nvinfo : EIATTR_KPARAM_INFO
	.align		4
.L_96:
        /*0068*/ 	.byte	0x04, 0x17
        /*006a*/ 	.short	(.L_98 - .L_97)
.L_97:
        /*006c*/ 	.word	0x00000000
        /*0070*/ 	.short	0x0005
        /*0072*/ 	.short	0x0028
        /*0074*/ 	.byte	0x00, 0xf5, 0x21, 0x00


	//----- nvinfo : EIATTR_KPARAM_INFO
	.align		4
.L_98:
        /*0078*/ 	.byte	0x04, 0x17
        /*007a*/ 	.short	(.L_100 - .L_99)
.L_99:
        /*007c*/ 	.word	0x00000000
        /*0080*/ 	.short	0x0004
        /*0082*/ 	.short	0x0020
        /*0084*/ 	.byte	0x00, 0xf5, 0x21, 0x00


	//----- nvinfo : EIATTR_KPARAM_INFO
	.align		4
.L_100:
        /*0088*/ 	.byte	0x04, 0x17
        /*008a*/ 	.short	(.L_102 - .L_101)
.L_101:
        /*008c*/ 	.word	0x00000000
        /*0090*/ 	.short	0x0003
        /*0092*/ 	.short	0x0018
        /*0094*/ 	.byte	0x00, 0xf5, 0x21, 0x00


	//----- nvinfo : EIATTR_KPARAM_INFO
	.align		4
.L_102:
        /*0098*/ 	.byte	0x04, 0x17
        /*009a*/ 	.short	(.L_104 - .L_103)
.L_103:
        /*009c*/ 	.word	0x00000000
        /*00a0*/ 	.short	0x0002
        /*00a2*/ 	.short	0x0010
        /*00a4*/ 	.byte	0x00, 0xf5, 0x21, 0x00


	//----- nvinfo : EIATTR_KPARAM_INFO
	.align		4
.L_104:
        /*00a8*/ 	.byte	0x04, 0x17
        /*00aa*/ 	.short	(.L_106 - .L_105)
.L_105:
        /*00ac*/ 	.word	0x00000000
        /*00b0*/ 	.short	0x0001
        /*00b2*/ 	.short	0x0008
        /*00b4*/ 	.byte	0x00, 0xf5, 0x21, 0x00


	//----- nvinfo : EIATTR_KPARAM_INFO
	.align		4
.L_106:
        /*00b8*/ 	.byte	0x04, 0x17
        /*00ba*/ 	.short	(.L_108 - .L_107)
.L_107:
        /*00bc*/ 	.word	0x00000000
        /*00c0*/ 	.short	0x0000
        /*00c2*/ 	.short	0x0000
        /*00c4*/ 	.byte	0x00, 0xf5, 0x21, 0x00


	//----- nvinfo : EIATTR_SPARSE_MMA_MASK
	.align		4
.L_108:
        /*00c8*/ 	.byte	0x03, 0x50
        /*00ca*/ 	.short	0x0000


	//----- nvinfo : EIATTR_MAXREG_COUNT
	.align		4
        /*00cc*/ 	.byte	0x03, 0x1b
        /*00ce*/ 	.short	0x00a8


	//----- nvinfo : EIATTR_NUM_BARRIERS
	.align		4
        /*00d0*/ 	.byte	0x02, 0x4c
        /*00d2*/ 	.byte	0x01
	.zero		1


	//----- nvinfo : EIATTR_MERCURY_ISA_VERSION
	.align		4
        /*00d4*/ 	.byte	0x03, 0x5f
        /*00d6*/ 	.short	0x0101


	//----- nvinfo : EIATTR_COOP_GROUP_MASK_REGIDS
	.align		4
        /*00d8*/ 	.byte	0x04, 0x29
        /*00da*/ 	.short	(.L_110 - .L_109)


	//   ....[0]....
.L_109:
        /*00dc*/ 	.word	0xffffffff


	//   ....[1]....
        /*00e0*/ 	.word	0x0500001a


	//   ....[2]....
        /*00e4*/ 	.word	0xffffffff


	//   ....[3]....
        /*00e8*/ 	.word	0xffffffff


	//   ....[4]....
        /*00ec*/ 	.word	0xffffffff


	//   ....[5]....
        /*00f0*/ 	.word	0xffffffff


	//   ....[6]....
        /*00f4*/ 	.word	0xffffffff


	//   ....[7]....
        /*00f8*/ 	.word	0xffffffff


	//   ....[8]....
        /*00fc*/ 	.word	0xffffffff


	//   ....[9]....
        /*0100*/ 	.word	0xffffffff


	//   ....[10]....
        /*0104*/ 	.word	0xffffffff


	//   ....[11]....
        /*0108*/ 	.word	0xffffffff


	//   ....[12]....
        /*010c*/ 	.word	0xffffffff


	//   ....[13]....
        /*0110*/ 	.word	0xffffffff


	//   ....[14]....
        /*0114*/ 	.word	0xffffffff


	//   ....[15]....
        /*0118*/ 	.word	0xffffffff


	//   ....[16]....
        /*011c*/ 	.word	0xffffffff


	//   ....[17]....
        /*0120*/ 	.word	0xffffffff


	//   ....[18]....
        /*0124*/ 	.word	0xffffffff


	//   ....[19]....
        /*0128*/ 	.word	0xffffffff


	//   ....[20]....
        /*012c*/ 	.word	0xffffffff


	//   ....[21]....
        /*0130*/ 	.word	0xffffffff


	//   ....[22]....
        /*0134*/ 	.word	0xffffffff


	//   ....[23]....
        /*0138*/ 	.word	0xffffffff


	//   ....[24]....
        /*013c*/ 	.word	0xffffffff


	//   ....[25]....
        /*0140*/ 	.word	0xffffffff


	//   ....[26]....
        /*0144*/ 	.word	0xffffffff


	//   ....[27]....
        /*0148*/ 	.word	0xffffffff


	//   ....[28]....
        /*014c*/ 	.word	0xffffffff


	//   ....[29]....
        /*0150*/ 	.word	0xffffffff


	//   ....[30]....
        /*0154*/ 	.word	0xffffffff


	//   ....[31]....
        /*0158*/ 	.word	0xffffffff


	//   ....[32]....
        /*015c*/ 	.word	0xffffffff


	//   ....[33]....
        /*0160*/ 	.word	0xffffffff


	//   ....[34]....
        /*0164*/ 	.word	0xffffffff


	//   ....[35]....
        /*0168*/ 	.word	0xffffffff


	//   ....[36]....
        /*016c*/ 	.word	0xffffffff


	//   ....[37]....
        /*0170*/ 	.word	0xffffffff


	//   ....[38]....
        /*0174*/ 	.word	0xffffffff


	//   ....[39]....
        /*0178*/ 	.word	0xffffffff


	//   ....[40]....
        /*017c*/ 	.word	0xffffffff


	//   ....[41]....
        /*0180*/ 	.word	0xffffffff


	//   ....[42]....
        /*0184*/ 	.word	0xffffffff


	//   ....[43]....
        /*0188*/ 	.word	0xffffffff


	//   ....[44]....
        /*018c*/ 	.word	0xffffffff


	//   ....[45]....
        /*0190*/ 	.word	0xffffffff


	//   ....[46]....
        /*0194*/ 	.word	0xffffffff


	//   ....[47]....
        /*0198*/ 	.word	0xffffffff


	//   ....[48]....
        /*019c*/ 	.word	0xffffffff


	//   ....[49]....
        /*01a0*/ 	.word	0xffffffff


	//   ....[50]....
        /*01a4*/ 	.word	0xffffffff


	//   ....[51]....
        /*01a8*/ 	.word	0xffffffff


	//   ....[52]....
        /*01ac*/ 	.word	0xffffffff


	//   ....[53]....
        /*01b0*/ 	.word	0xffffffff


	//   ....[54]....
        /*01b4*/ 	.word	0xffffffff


	//   ....[55]....
        /*01b8*/ 	.word	0xffffffff


	//   ....[56]....
        /*01bc*/ 	.word	0xffffffff


	//   ....[57]....
        /*01c0*/ 	.word	0xffffffff


	//   ....[58]....
        /*01c4*/ 	.word	0xffffffff


	//   ....[59]....
        /*01c8*/ 	.word	0xffffffff


	//   ....[60]....
        /*01cc*/ 	.word	0xffffffff


	//   ....[61]....
        /*01d0*/ 	.word	0xffffffff


	//   ....[62]....
        /*01d4*/ 	.word	0xffffffff


	//   ....[63]....
        /*01d8*/ 	.word	0xffffffff


	//   ....[64]....
        /*01dc*/ 	.word	0xffffffff


	//   ....[65]....
        /*01e0*/ 	.word	0xffffffff


	//   ....[66]....
        /*01e4*/ 	.word	0xffffffff


	//   ....[67]....
        /*01e8*/ 	.word	0xffffffff


	//   ....[68]....
        /*01ec*/ 	.word	0xffffffff


	//   ....[69]....
        /*01f0*/ 	.word	0xffffffff


	//   ....[70]....
        /*01f4*/ 	.word	0xffffffff


	//   ....[71]....
        /*01f8*/ 	.word	0xffffffff


	//   ....[72]....
        /*01fc*/ 	.word	0xffffffff


	//   ....[73]....
        /*0200*/ 	.word	0xffffffff


	//   ....[74]....
        /*0204*/ 	.word	0xffffffff


	//   ....[75]....
        /*0208*/ 	.word	0xffffffff


	//   ....[76]....
        /*020c*/ 	.word	0xffffffff


	//   ....[77]....
        /*0210*/ 	.word	0xffffffff


	//   ....[78]....
        /*0214*/ 	.word	0xffffffff


	//   ....[79]....
        /*0218*/ 	.word	0xffffffff


	//   ....[80]....
        /*021c*/ 	.word	0xffffffff


	//   ....[81]....
        /*0220*/ 	.word	0xffffffff


	//   ....[82]....
        /*0224*/ 	.word	0xffffffff


	//   ....[83]....
        /*0228*/ 	.word	0xffffffff


	//   ....[84]....
        /*022c*/ 	.word	0xffffffff


	//   ....[85]....
        /*0230*/ 	.word	0xffffffff


	//   ....[86]....
        /*0234*/ 	.word	0xffffffff


	//   ....[87]....
        /*0238*/ 	.word	0xffffffff


	//   ....[88]....
        /*023c*/ 	.word	0xffffffff


	//   ....[89]....
        /*0240*/ 	.word	0xffffffff


	//   ....[90]....
        /*0244*/ 	.word	0xffffffff


	//   ....[91]....
        /*0248*/ 	.word	0xffffffff


	//   ....[92]....
        /*024c*/ 	.word	0xffffffff


	//   ....[93]....
        /*0250*/ 	.word	0xffffffff


	//   ....[94]....
        /*0254*/ 	.word	0xffffffff


	//   ....[95]....
        /*0258*/ 	.word	0xffffffff


	//   ....[96]....
        /*025c*/ 	.word	0xffffffff


	//   ....[97]....
        /*0260*/ 	.word	0xffffffff


	//   ....[98]....
        /*0264*/ 	.word	0xffffffff


	//   ....[99]....
        /*0268*/ 	.word	0xffffffff


	//   ....[100]....
        /*026c*/ 	.word	0xffffffff


	//   ....[101]....
        /*0270*/ 	.word	0xffffffff


	//   ....[102]....
        /*0274*/ 	.word	0xffffffff


	//   ....[103]....
        /*0278*/ 	.word	0xffffffff


	//   ....[104]....
        /*027c*/ 	.word	0xffffffff


	//   ....[105]....
        /*0280*/ 	.word	0xffffffff


	//   ....[106]....
        /*0284*/ 	.word	0xffffffff


	//   ....[107]....
        /*0288*/ 	.word	0xffffffff


	//   ....[108]....
        /*028c*/ 	.word	0xffffffff


	//   ....[109]....
        /*0290*/ 	.word	0xffffffff


	//   ....[110]....
        /*0294*/ 	.word	0xffffffff


	//   ....[111]....
        /*0298*/ 	.word	0xffffffff


	//   ....[112]....
        /*029c*/ 	.word	0xffffffff


	//   ....[113]....
        /*02a0*/ 	.word	0xffffffff


	//   ....[114]....
        /*02a4*/ 	.word	0xffffffff


	//   ....[115]....
        /*02a8*/ 	.word	0xffffffff


	//   ....[116]....
        /*02ac*/ 	.word	0xffffffff


	//   ....[117]....
        /*02b0*/ 	.word	0xffffffff


	//   ....[118]....
        /*02b4*/ 	.word	0xffffffff


	//   ....[119]....
        /*02b8*/ 	.word	0xffffffff


	//   ....[120]....
        /*02bc*/ 	.word	0xffffffff


	//   ....[121]....
        /*02c0*/ 	.word	0xffffffff


	//   ....[122]....
        /*02c4*/ 	.word	0xffffffff


	//   ....[123]....
        /*02c8*/ 	.word	0xffffffff


	//   ....[124]....
        /*02cc*/ 	.word	0xffffffff


	//   ....[125]....
        /*02d0*/ 	.word	0xffffffff


	//   ....[126]....
        /*02d4*/ 	.word	0xffffffff


	//   ....[127]....
        /*02d8*/ 	.word	0xffffffff


	//   ....[128]....
        /*02dc*/ 	.word	0xffffffff


	//   ....[129]....
        /*02e0*/ 	.word	0xffffffff


	//   ....[130]....
        /*02e4*/ 	.word	0xffffffff


	//   ....[131]....
        /*02e8*/ 	.word	0xffffffff


	//   ....[132]....
        /*02ec*/ 	.word	0xffffffff


	//   ....[133]....
        /*02f0*/ 	.word	0xffffffff


	//   ....[134]....
        /*02f4*/ 	.word	0xffffffff


	//   ....[135]....
        /*02f8*/ 	.word	0xffffffff


	//   ....[136]....
        /*02fc*/ 	.word	0xffffffff


	//   ....[137]....
        /*0300*/ 	.word	0xffffffff


	//   ....[138]....
        /*0304*/ 	.word	0xffffffff


	//   ....[139]....
        /*0308*/ 	.word	0xffffffff


	//   ....[140]....
        /*030c*/ 	.word	0xffffffff


	//   ....[141]....
        /*0310*/ 	.word	0xffffffff


	//   ....[142]....
        /*0314*/ 	.word	0xffffffff


	//   ....[143]....
        /*0318*/ 	.word	0xffffffff


	//   ....[144]....
        /*031c*/ 	.word	0xffffffff


	//   ....[145]....
        /*0320*/ 	.word	0xffffffff


	//   ....[146]....
        /*0324*/ 	.word	0xffffffff


	//   ....[147]....
        /*0328*/ 	.word	0xffffffff


	//   ....[148]....
        /*032c*/ 	.word	0xffffffff


	//   ....[149]....
        /*0330*/ 	.word	0xffffffff


	//   ....[150]....
        /*0334*/ 	.word	0xffffffff


	//   ....[151]....
        /*0338*/ 	.word	0xffffffff


	//   ....[152]....
        /*033c*/ 	.word	0xffffffff


	//   ....[153]....
        /*0340*/ 	.word	0xffffffff


	//   ....[154]....
        /*0344*/ 	.word	0xffffffff


	//   ....[155]....
        /*0348*/ 	.word	0xffffffff


	//   ....[156]....
        /*034c*/ 	.word	0xffffffff


	//   ....[157]....
        /*0350*/ 	.word	0xffffffff


	//   ....[158]....
        /*0354*/ 	.word	0xffffffff


	//   ....[159]....
        /*0358*/ 	.word	0xffffffff


	//   ....[160]....
        /*035c*/ 	.word	0xffffffff


	//   ....[161]....
        /*0360*/ 	.word	0xffffffff


	//   ....[162]....
        /*0364*/ 	.word	0xffffffff


	//   ....[163]....
        /*0368*/ 	.word	0xffffffff


	//   ....[164]....
        /*036c*/ 	.word	0xffffffff


	//   ....[165]....
        /*0370*/ 	.word	0xffffffff


	//   ....[166]....
        /*0374*/ 	.word	0xffffffff


	//   ....[167]....
        /*0378*/ 	.word	0xffffffff


	//   ....[168]....
        /*037c*/ 	.word	0xffffffff


	//   ....[169]....
        /*0380*/ 	.word	0x05000004


	//   ....[170]....
        /*0384*/ 	.word	0xffffffff


	//   ....[171]....
        /*0388*/ 	.word	0xffffffff


	//   ....[172]....
        /*038c*/ 	.word	0xffffffff


	//   ....[173]....
        /*0390*/ 	.word	0xffffffff


	//   ....[174]....
        /*0394*/ 	.word	0xffffffff


	//   ....[175]....
        /*0398*/ 	.word	0xffffffff


	//   ....[176]....
        /*039c*/ 	.word	0xffffffff


	//   ....[177]....
        /*03a0*/ 	.word	0xffffffff


	//   ....[178]....
        /*03a4*/ 	.word	0xffffffff


	//   ....[179]....
        /*03a8*/ 	.word	0xffffffff


	//   ....[180]....
        /*03ac*/ 	.word	0xffffffff


	//   ....[181]....
        /*03b0*/ 	.word	0xffffffff


	//   ....[182]....
        /*03b4*/ 	.word	0xffffffff


	//   ....[183]....
        /*03b8*/ 	.word	0xffffffff


	//   ....[184]....
        /*03bc*/ 	.word	0xffffffff


	//   ....[185]....
        /*03c0*/ 	.word	0xffffffff


	//   ....[186]....
        /*03c4*/ 	.word	0xffffffff


	//   ....[187]....
        /*03c8*/ 	.word	0xffffffff


	//   ....[188]....
        /*03cc*/ 	.word	0xffffffff


	//   ....[189]....
        /*03d0*/ 	.word	0xffffffff


	//   ....[190]....
        /*03d4*/ 	.word	0xffffffff


	//   ....[191]....
        /*03d8*/ 	.word	0xffffffff


	//   ....[192]....
        /*03dc*/ 	.word	0xffffffff


	//   ....[193]....
        /*03e0*/ 	.word	0xffffffff


	//   ....[194]....
        /*03e4*/ 	.word	0xffffffff


	//   ....[195]....
        /*03e8*/ 	.word	0xffffffff


	//   ....[196]....
        /*03ec*/ 	.word	0xffffffff


	//   ....[197]....
        /*03f0*/ 	.word	0xffffffff


	//   ....[198]....
        /*03f4*/ 	.word	0xffffffff


	//   ....[199]....
        /*03f8*/ 	.word	0xffffffff


	//   ....[200]....
        /*03fc*/ 	.word	0xffffffff


	//   ....[201]....
        /*0400*/ 	.word	0xffffffff


	//   ....[202]....
        /*0404*/ 	.word	0xffffffff


	//   ....[203]....
        /*0408*/ 	.word	0xffffffff


	//   ....[204]....
        /*040c*/ 	.word	0xffffffff


	//   ....[205]....
        /*0410*/ 	.word	0xffffffff


	//   ....[206]....
        /*0414*/ 	.word	0x0500002e


	//   ....[207]....
        /*0418*/ 	.word	0x0500002e


	//   ....[208]....
        /*041c*/ 	.word	0x0500002e


	//   ....[209]....
        /*0420*/ 	.word	0x0500002e


	//   ....[210]....
        /*0424*/ 	.word	0x0500002e


	//----- nvinfo : EIATTR_COOP_GROUP_INSTR_OFFSETS
	.align		4
.L_110:
        /*0428*/ 	.byte	0x04, 0x28
        /*042a*/ 	.short	(.L_112 - .L_111)


	//   ....[0]....
.L_111:
        /*042c*/ 	.word	0x00001220


	//   ....[1]....
        /*0430*/ 	.word	0x00001d00


	//   ....[2]....
        /*0434*/ 	.word	0x00002a50


	//   ....[3]....
        /*0438*/ 	.word	0x00002a70


	//   ....[4]....
        /*043c*/ 	.word	0x00002a90


	//   ....[5]....
        /*0440*/ 	.word	0x00002ab0


	//   ....[6]....
        /*0444*/ 	.word	0x00002ad0


	//   ....[7]....
        /*0448*/ 	.word	0x00002fa0


	//   ....[8]....
        /*044c*/ 	.word	0x00002fb0


	//   ....[9]....
        /*0450*/ 	.word	0x00002fd0


	//   ....[10]....
        /*0454*/ 	.word	0x00002ff0


	//   ....[11]....
        /*0458*/ 	.word	0x00003040


	//   ....[12]....
        /*045c*/ 	.word	0x00003070


	//   ....[13]....
        /*0460*/ 	.word	0x000030b0


	//   ....[14]....
        /*0464*/ 	.word	0x000030f0


	//   ....[15]....
        /*0468*/ 	.word	0x000031e0


	//   ....[16]....
        /*046c*/ 	.word	0x00003240


	//   ....[17]....
        /*0470*/ 	.word	0x00003250


	//   ....[18]....
        /*0474*/ 	.word	0x00003270


	//   ....[19]....
        /*0478*/ 	.word	0x000032b0


	//   ....[20]....
        /*047c*/ 	.word	0x000032e0


	//   ....[21]....
        /*0480*/ 	.word	0x00003320


	//   ....[22]....
        /*0484*/ 	.word	0x00003340


	//   ....[23]....
        /*0488*/ 	.word	0x00003360


	//   ....[24]....
        /*048c*/ 	.word	0x000034a0


	//   ....[25]....
        /*0490*/ 	.word	0x000034d0


	//   ....[26]....
        /*0494*/ 	.word	0x000034e0


	//   ....[27]....
        /*0498*/ 	.word	0x00003500


	//   ....[28]....
        /*049c*/ 	.word	0x00003540


	//   ....[29]....
        /*04a0*/ 	.word	0x00003570


	//   ....[30]....
        /*04a4*/ 	.word	0x000035b0


	//   ....[31]....
        /*04a8*/ 	.word	0x000035d0


	//   ....[32]....
        /*04ac*/ 	.word	0x000035f0


	//   ....[33]....
        /*04b0*/ 	.word	0x00003720


	//   ....[34]....
        /*04b4*/ 	.word	0x00003740


	//   ....[35]....
        /*04b8*/ 	.word	0x00003750


	//   ....[36]....
        /*04bc*/ 	.word	0x00003770


	//   ....[37]....
        /*04c0*/ 	.word	0x000037b0


	//   ....[38]....
        /*04c4*/ 	.word	0x000037e0


	//   ....[39]....
        /*04c8*/ 	.word	0x00003820


	//   ....[40]....
        /*04cc*/ 	.word	0x00003840


	//   ....[41]....
        /*04d0*/ 	.word	0x00003860


	//   ....[42]....
        /*04d4*/ 	.word	0x000039a0


	//   ....[43]....
        /*04d8*/ 	.word	0x000039d0


	//   ....[44]....
        /*04dc*/ 	.word	0x000039e0


	//   ....[45]....
        /*04e0*/ 	.word	0x00003a00


	//   ....[46]....
        /*04e4*/ 	.word	0x00003a40


	//   ....[47]....
        /*04e8*/ 	.word	0x00003a70


	//   ....[48]....
        /*04ec*/ 	.word	0x00003ab0


	//   ....[49]....
        /*04f0*/ 	.word	0x00003ad0


	//   ....[50]....
        /*04f4*/ 	.word	0x00003af0


	//   ....[51]....
        /*04f8*/ 	.word	0x00003c20


	//   ....[52]....
        /*04fc*/ 	.word	0x00003c40


	//   ....[53]....
        /*0500*/ 	.word	0x00003c50


	//   ....[54]....
        /*0504*/ 	.word	0x00003c70


	//   ....[55]....
        /*0508*/ 	.word	0x00003cb0


	//   ....[56]....
        /*050c*/ 	.word	0x00003ce0


	//   ....[57]....
        /*0510*/ 	.word	0x00003d20


	//   ....[58]....
        /*0514*/ 	.word	0x00003d40


	//   ....[59]....
        /*0518*/ 	.word	0x00003d60


	//   ....[60]....
        /*051c*/ 	.word	0x00003ea0


	//   ....[61]....
        /*0520*/ 	.word	0x00003ed0


	//   ....[62]....
        /*0524*/ 	.word	0x00003ee0


	//   ....[63]....
        /*0528*/ 	.word	0x00003f00


	//   ....[64]....
        /*052c*/ 	.word	0x00003f40


	//   ....[65]....
        /*0530*/ 	.word	0x00003f70


	//   ....[66]....
        /*0534*/ 	.word	0x00003fb0


	//   ....[67]....
        /*0538*/ 	.word	0x00003fd0


	//   ....[68]....
        /*053c*/ 	.word	0x00003ff0


	//   ....[69]....
        /*0540*/ 	.word	0x00004120


	//   ....[70]....
        /*0544*/ 	.word	0x00004140


	//   ....[71]....
        /*0548*/ 	.word	0x00004150


	//   ....[72]....
        /*054c*/ 	.word	0x00004180


	//   ....[73]....
        /*0550*/ 	.word	0x000041a0


	//   ....[74]....
        /*0554*/ 	.word	0x000041f0


	//   ....[75]....
        /*0558*/ 	.word	0x00004210


	//   ....[76]....
        /*055c*/ 	.word	0x00004250


	//   ....[77]....
        /*0560*/ 	.word	0x00004270


	//   ....[78]....
        /*0564*/ 	.word	0x000043a0


	//   ....[79]....
        /*0568*/ 	.word	0x000043d0


	//   ....[80]....
        /*056c*/ 	.word	0x000043e0


	//   ....[81]....
        /*0570*/ 	.word	0x00004430


	//   ....[82]....
        /*0574*/ 	.word	0x00004460


	//   ....[83]....
        /*0578*/ 	.word	0x00004490


	//   ....[84]....
        /*057c*/ 	.word	0x000044c0


	//   ....[85]....
        /*0580*/ 	.word	0x000044f0


	//   ....[86]....
        /*0584*/ 	.word	0x00004520


	//   ....[87]....
        /*0588*/ 	.word	0x00004620


	//   ....[88]....
        /*058c*/ 	.word	0x00004640


	//   ....[89]....
        /*0590*/ 	.word	0x00004650


	//   ....[90]....
        /*0594*/ 	.word	0x000046a0


	//   ....[91]....
        /*0598*/ 	.word	0x000046d0


	//   ....[92]....
        /*059c*/ 	.word	0x000046e0


	//   ....[93]....
        /*05a0*/ 	.word	0x00004720


	//   ....[94]....
        /*05a4*/ 	.word	0x00004760


	//   ....[95]....
        /*05a8*/ 	.word	0x00004790


	//   ....[96]....
        /*05ac*/ 	.word	0x000048b0


	//   ....[97]....
        /*05b0*/ 	.word	0x000048e0


	//   ....[98]....
        /*05b4*/ 	.word	0x000048f0


	//   ....[99]....
        /*05b8*/ 	.word	0x00004940


	//   ....[100]....
        /*05bc*/ 	.word	0x00004970


	//   ....[101]....
        /*05c0*/ 	.word	0x000049a0


	//   ....[102]....
        /*05c4*/ 	.word	0x000049d0


	//   ....[103]....
        /*05c8*/ 	.word	0x00004a00


	//   ....[104]....
        /*05cc*/ 	.word	0x00004a30


	//   ....[105]....
        /*05d0*/ 	.word	0x00004b50


	//   ....[106]....
        /*05d4*/ 	.word	0x00004b80


	//   ....[107]....
        /*05d8*/ 	.word	0x00004b90


	//   ....[108]....
        /*05dc*/ 	.word	0x00004be0


	//   ....[109]....
        /*05e0*/ 	.word	0x00004c10


	//   ....[110]....
        /*05e4*/ 	.word	0x00004c40


	//   ....[111]....
        /*05e8*/ 	.word	0x00004c70


	//   ....[112]....
        /*05ec*/ 	.word	0x00004ca0


	//   ....[113]....
        /*05f0*/ 	.word	0x00004cd0


	//   ....[114]....
        /*05f4*/ 	.word	0x00004df0


	//   ....[115]....
        /*05f8*/ 	.word	0x00004e20


	//   ....[116]....
        /*05fc*/ 	.word	0x00004e30


	//   ....[117]....
        /*0600*/ 	.word	0x00004e80


	//   ....[118]....
        /*0604*/ 	.word	0x00004eb0


	//   ....[119]....
        /*0608*/ 	.word	0x00004ee0


	//   ....[120]....
        /*060c*/ 	.word	0x00004f10


	//   ....[121]....
        /*0610*/ 	.word	0x00004f40


	//   ....[122]....
        /*0614*/ 	.word	0x00004f70


	//   ....[123]....
        /*0618*/ 	.word	0x00005090


	//   ....[124]....
        /*061c*/ 	.word	0x000050c0


	//   ....[125]....
        /*0620*/ 	.word	0x000050d0


	//   ....[126]....
        /*0624*/ 	.word	0x00005120


	//   ....[127]....
        /*0628*/ 	.word	0x00005150


	//   ....[128]....
        /*062c*/ 	.word	0x00005180


	//   ....[129]....
        /*0630*/ 	.word	0x000051b0


	//   ....[130]....
        /*0634*/ 	.word	0x000051e0


	//   ....[131]....
        /*0638*/ 	.word	0x00005210


	//   ....[132]....
        /*063c*/ 	.word	0x00005330


	//   ....[133]....
        /*0640*/ 	.word	0x00005360


	//   ....[134]....
        /*0644*/ 	.word	0x00005370


	//   ....[135]....
        /*0648*/ 	.word	0x000053c0


	//   ....[136]....
        /*064c*/ 	.word	0x000053f0


	//   ....[137]....
        /*0650*/ 	.word	0x00005420


	//   ....[138]....
        /*0654*/ 	.word	0x00005450


	//   ....[139]....
        /*0658*/ 	.word	0x00005480


	//   ....[140]....
        /*065c*/ 	.word	0x000054b0


	//   ....[141]....
        /*0660*/ 	.word	0x000055d0


	//   ....[142]....
        /*0664*/ 	.word	0x00005600


	//   ....[143]....
        /*0668*/ 	.word	0x00005610


	//   ....[144]....
        /*066c*/ 	.word	0x00005660


	//   ....[145]....
        /*0670*/ 	.word	0x00005690


	//   ....[146]....
        /*0674*/ 	.word	0x000056c0


	//   ....[147]....
        /*0678*/ 	.word	0x000056f0


	//   ....[148]....
        /*067c*/ 	.word	0x00005720


	//   ....[149]....
        /*0680*/ 	.word	0x00005750


	//   ....[150]....
        /*0684*/ 	.word	0x00005870


	//   ....[151]....
        /*0688*/ 	.word	0x000058a0


	//   ....[152]....
        /*068c*/ 	.word	0x000058b0


	//   ....[153]....
        /*0690*/ 	.word	0x00005900


	//   ....[154]....
        /*0694*/ 	.word	0x00005930


	//   ....[155]....
        /*0698*/ 	.word	0x00005960


	//   ....[156]....
        /*069c*/ 	.word	0x00005990


	//   ....[157]....
        /*06a0*/ 	.word	0x000059c0


	//   ....[158]....
        /*06a4*/ 	.word	0x000059f0


	//   ....[159]....
        /*06a8*/ 	.word	0x00005b00


	//   ....[160]....
        /*06ac*/ 	.word	0x00005b20


	//   ....[161]....
        /*06b0*/ 	.word	0x00005b30


	//   ....[162]....
        /*06b4*/ 	.word	0x00005b60


	//   ....[163]....
        /*06b8*/ 	.word	0x00005b80


	//   ....[164]....
        /*06bc*/ 	.word	0x00005bd0


	//   ....[165]....
        /*06c0*/ 	.word	0x00005c00


	//   ....[166]....
        /*06c4*/ 	.word	0x00005c50


	//   ....[167]....
        /*06c8*/ 	.word	0x00005c80


	//   ....[168]....
        /*06cc*/ 	.word	0x00005da0


	//   ....[169]....
        /*06d0*/ 	.word	0x00006200


	//   ....[170]....
        /*06d4*/ 	.word	0x00006590


	//   ....[171]....
        /*06d8*/ 	.word	0x00006690


	//   ....[172]....
        /*06dc*/ 	.word	0x00006790


	//   ....[173]....
        /*06e0*/ 	.word	0x00006890


	//   ....[174]....
        /*06e4*/ 	.word	0x00006990


	//   ....[175]....
        /*06e8*/ 	.word	0x00006a90


	//   ....[176]....
        /*06ec*/ 	.word	0x00006b90


	//   ....[177]....
        /*06f0*/ 	.word	0x00006c90


	//   ....[178]....
        /*06f4*/ 	.word	0x00006d90


	//   ....[179]....
        /*06f8*/ 	.word	0x00006e90


	//   ....[180]....
        /*06fc*/ 	.word	0x00006f90


	//   ....[181]....
        /*0700*/ 	.word	0x00007090


	//   ....[182]....
        /*0704*/ 	.word	0x00007190


	//   ....[183]....
        /*0708*/ 	.word	0x00007290


	//   ....[184]....
        /*070c*/ 	.word	0x00007390


	//   ....[185]....
        /*0710*/ 	.word	0x00007490


	//   ....[186]....
        /*0714*/ 	.word	0x00007590


	//   ....[187]....
        /*0718*/ 	.word	0x00007690


	//   ....[188]....
        /*071c*/ 	.word	0x000078d0


	//   ....[189]....
        /*0720*/ 	.word	0x00007a50


	//   ....[190]....
        /*0724*/ 	.word	0x00007bd0


	//   ....[191]....
        /*0728*/ 	.word	0x00007d50


	//   ....[192]....
        /*072c*/ 	.word	0x00007ed0


	//   ....[193]....
        /*0730*/ 	.word	0x00008050


	//   ....[194]....
        /*0734*/ 	.word	0x000081d0


	//   ....[195]....
        /*0738*/ 	.word	0x00008350


	//   ....[196]....
        /*073c*/ 	.word	0x000084d0


	//   ....[197]....
        /*0740*/ 	.word	0x00008650


	//   ....[198]....
        /*0744*/ 	.word	0x000087d0


	//   ....[199]....
        /*0748*/ 	.word	0x00008940


	//   ....[200]....
        /*074c*/ 	.word	0x00008aa0


	//   ....[201]....
        /*0750*/ 	.word	0x00008c00


	//   ....[202]....
        /*0754*/ 	.word	0x00008d60


	//   ....[203]....
        /*0758*/ 	.word	0x00008ec0


	//   ....[204]....
        /*075c*/ 	.word	0x00009020


	//   ....[205]....
        /*0760*/ 	.word	0x000091a0


	//   ....[206]....
        /*0764*/ 	.word	0x00009210


	//   ....[207]....
        /*0768*/ 	.word	0x00009280


	//   ....[208]....
        /*076c*/ 	.word	0x000092f0


	//   ....[209]....
        /*0770*/ 	.word	0x00009360


	//   ....[210]....
        /*0774*/ 	.word	0x000093d0


	//----- nvinfo : EIATTR_VRC_CTA_INIT_COUNT
	.align		4
.L_112:
        /*0778*/ 	.byte	0x02, 0x4a
	.zero		1
	.zero		1


	//----- nvinfo : EIATTR_EXIT_INSTR_OFFSETS
	.align		4
        /*077c*/ 	.byte	0x04, 0x1c
        /*077e*/ 	.short	(.L_114 - .L_113)


	//   ....[0]....
.L_113:
        /*0780*/ 	.word	0x00002460


	//   ....[1]....
        /*0784*/ 	.word	0x00002840


	//   ....[2]....
        /*0788*/ 	.word	0x00002860


	//   ....[3]....
        /*078c*/ 	.word	0x000076a0


	//   ....[4]....
        /*0790*/ 	.word	0x000091b0


	//----- nvinfo : EIATTR_MAX_THREADS
	.align		4
.L_114:
        /*0794*/ 	.byte	0x04, 0x05
        /*0796*/ 	.short	(.L_116 - .L_115)
.L_115:
        /*0798*/ 	.word	0x00000180
        /*079c*/ 	.word	0x00000001
        /*07a0*/ 	.word	0x00000001


	//----- nvinfo : EIATTR_CRS_STACK_SIZE
	.align		4
.L_116:
        /*07a4*/ 	.byte	0x04, 0x1e
        /*07a6*/ 	.short	(.L_118 - .L_117)
.L_117:
        /*07a8*/ 	.word	0x00000000


	//----- nvinfo : EIATTR_CBANK_PARAM_SIZE
	.align		4
.L_118:
        /*07ac*/ 	.byte	0x03, 0x19
        /*07ae*/ 	.short	0x004d


	//----- nvinfo : EIATTR_PARAM_CBANK
	.align		4
        /*07b0*/ 	.byte	0x04, 0x0a
        /*07b2*/ 	.short	(.L_120 - .L_119)
	.align		4
.L_119:
        /*07b4*/ 	.word	index@(.nv.constant0._ZN3cub18CUB_300001_SM_10006detail10radix_sort29DeviceRadixSortOnesweepKernelINS1_5radix10policy_hubIfNS0_8NullTypeEyE10Policy1000ELNS0_9SortOrderE0EfS6_yiiNS1_21identity_decomposer_tEEEvPT5_SC_PT3_PKSD_PT1_PKSH_PT2_PKSL_T4_iiT6_)
        /*07b8*/ 	.short	0x0380
        /*07ba*/ 	.short	0x004d


	//----- nvinfo : EIATTR_SW_WAR
	.align		4
.L_120:
        /*07bc*/ 	.byte	0x04, 0x36
        /*07be*/ 	.short	(.L_122 - .L_121)
.L_121:
        /*07c0*/ 	.word	0x00000008
.L_122:


//--------------------- .nv.info._ZN3cub18CUB_300001_SM_10006detail10radix_sort33DeviceRadixSortExclusiveSumKernelINS1_5radix10policy_hubIfNS0_8NullTypeEyE10Policy1000EyEEvPT0_ --------------------------
	.section	.nv.info._ZN3cub18CUB_300001_SM_10006detail10radix_sort33DeviceRadixSortExclusiveSumKernelINS1_5radix10policy_hubIfNS0_8NullTypeEyE10Policy1000EyEEvPT0_,"",@"SHT_CUDA_INFO"
	.sectionflags	@""
	.align	4


	//----- nvinfo : EIATTR_CUDA_API_VERSION
	.align		4
        /*0000*/ 	.byte	0x04, 0x37
        /*0002*/ 	.short	(.L_124 - .L_123)
.L_123:
        /*0004*/ 	.word	0x00000082


	//----- nvinfo : EIATTR_KPARAM_INFO
	.align		4
.L_124:
        /*0008*/ 	.byte	0x04, 0x17
        /*000a*/ 	.short	(.L_126 - .L_125)
.L_125:
        /*000c*/ 	.word	0x00000000
        /*0010*/ 	.short	0x0000
        /*0012*/ 	.short	0x0000
        /*0014*/ 	.byte	0x00, 0xf5, 0x21, 0x00


	//----- nvinfo : EIATTR_SPARSE_MMA_MASK
	.align		4
.L_126:
        /*0018*/ 	.byte	0x03, 0x50
        /*001a*/ 	.short	0x0000


	//----- nvinfo : EIATTR_MAXREG_COUNT
	.align		4
        /*001c*/ 	.byte	0x03, 0x1b
        /*001e*/ 	.short	0x00ff


	//----- nvinfo : EIATTR_NUM_BARRIERS
	.align		4
        /*0020*/ 	.byte	0x02, 0x4c
        /*0022*/ 	.byte	0x01
	.zero		1


	//----- nvinfo : EIATTR_MERCURY_ISA_VERSION
	.align		4
        /*0024*/ 	.byte	0x03, 0x5f
        /*0026*/ 	.short	0x0101


	//----- nvinfo : EIATTR_COOP_GROUP_MASK_REGIDS
	.align		4
        /*0028*/ 	.byte	0x04, 0x29
        /*002a*/ 	.short	(.L_128 - .L_127)


	//   ....[0]....
.L_127:
        /*002c*/ 	.word	0xffffffff


	//   ....[1]....
        /*0030*/ 	.word	0xffffffff


	//   ....[2]....
        /*0034*/ 	.word	0xffffffff


	//   ....[3]....
        /*0038*/ 	.word	0xffffffff


	//   ....[4]....
        /*003c*/ 	.word	0xffffffff


	//   ....[5]....
        /*0040*/ 	.word	0xffffffff


	//   ....[6]....
        /*0044*/ 	.word	0xffffffff


	//   ....[7]....
        /*0048*/ 	.word	0xffffffff


	//   ....[8]....
        /*004c*/ 	.word	0xffffffff


	//   ....[9]....
        /*0050*/ 	.word	0xffffffff


	//   ....[10]....
        /*0054*/ 	.word	0x05000015


	//   ....[11]....
        /*0058*/ 	.word	0x05000015


	//   ....[12]....
        /*005c*/ 	.word	0x05000015


	//   ....[13]....
        /*0060*/ 	.word	0x05000015


	//   ....[14]....
        /*0064*/ 	.word	0x05000015


	//   ....[15]....
        /*0068*/ 	.word	0x05000015


	//   ....[16]....
        /*006c*/ 	.word	0x05000015


	//   ....[17]....
        /*0070*/ 	.word	0x05000015


	//   ....[18]....
        /*0074*/ 	.word	0x05000015


	//   ....[19]....
        /*0078*/ 	.word	0x05000015


	//----- nvinfo : EIATTR_COOP_GROUP_INSTR_OFFSETS
	.align		4
.L_128:
        /*007c*/ 	.byte	0x04, 0x28
        /*007e*/ 	.short	(.L_130 - .L_129)


	//   ....[0]....
.L_129:
        /*0080*/ 	.word	0x00000250


	//   ....[1]....
        /*0084*/ 	.word	0x00000260


	//   ....[2]....
        /*0088*/ 	.word	0x000002a0


	//   ....[3]....
        /*008c*/ 	.word	0x000002c0


	//   ....[4]....
        /*0090*/ 	.word	0x00000310


	//   ....[5]....
        /*0094*/ 	.word	0x00000320


	//   ....[6]....
        /*0098*/ 	.word	0x00000360


	//   ....[7]....
        /*009c*/ 	.word	0x00000380


	//   ....[8]....
        /*00a0*/ 	.word	0x000003d0


	//   ....[9]....
        /*00a4*/ 	.word	0x000003e0


	//   ....[10]....
        /*00a8*/ 	.word	0x00000660


	//   ....[11]....
        /*00ac*/ 	.word	0x000006b0


	//   ....[12]....
        /*00b0*/ 	.word	0x00000740


	//   ....[13]....
        /*00b4*/ 	.word	0x00000790


	//   ....[14]....
        /*00b8*/ 	.word	0x00000820


	//   ....[15]....
        /*00bc*/ 	.word	0x00000870


	//   ....[16]....
        /*00c0*/ 	.word	0x00000900


	//   ....[17]....
        /*00c4*/ 	.word	0x00000950


	//   ....[18]....
        /*00c8*/ 	.word	0x000009e0


	//   ....[19]....
        /*00cc*/ 	.word	0x00000a30


	//----- nvinfo : EIATTR_VRC_CTA_INIT_COUNT
	.align		4
.L_130:
        /*00d0*/ 	.byte	0x02, 0x4a
	.zero		1
	.zero		1


	//----- nvinfo : EIATTR_EXIT_INSTR_OFFSETS
	.align		4
        /*00d4*/ 	.byte	0x04, 0x1c
        /*00d6*/ 	.short	(.L_132 - .L_131)


	//   ....[0]....
.L_131:
        /*00d8*/ 	.word	0x000005d0


	//   ....[1]....
        /*00dc*/ 	.word	0x00000600


	//----- nvinfo : EIATTR_CRS_STACK_SIZE
	.align		4
.L_132:
        /*00e0*/ 	.byte	0x04, 0x1e
        /*00e2*/ 	.short	(.L_134 - .L_133)
.L_133:
        /*00e4*/ 	.word	0x00000000


	//----- nvinfo : EIATTR_CBANK_PARAM_SIZE
	.align		4
.L_134:
        /*00e8*/ 	.byte	0x03, 0x19
        /*00ea*/ 	.short	0x0008


	//----- nvinfo : EIATTR_PARAM_CBANK
	.align		4
        /*00ec*/ 	.byte	0x04, 0x0a
        /*00ee*/ 	.short	(.L_136 - .L_135)
	.align		4
.L_135:
        /*00f0*/ 	.word	index@(.nv.constant0._ZN3cub18CUB_300001_SM_10006detail10radix_sort33DeviceRadixSortExclusiveSumKernelINS1_5radix10policy_hubIfNS0_8NullTypeEyE10Policy1000EyEEvPT0_)
        /*00f4*/ 	.short	0x0380
        /*00f6*/ 	.short	0x0008


	//----- nvinfo : EIATTR_SW_WAR
	.align		4
.L_136:
        /*00f8*/ 	.byte	0x04, 0x36
        /*00fa*/ 	.short	(.L_138 - .L_137)
.L_137:
        /*00fc*/ 	.word	0x00000008
.L_138:


//--------------------- .nv.info._ZN3cub18CUB_300001_SM_10006detail10radix_sort30DeviceRadixSortHistogramKernelINS1_5radix10policy_hubIfNS0_8NullTypeEyE10Policy1000ELNS0_9SortOrderE0EfyNS1_21identity_decomposer_tEEEvPT2_PKT1_SB_iiT3_ --------------------------
	.section	.nv.info._ZN3cub18CUB_300001_SM_10006detail10radix_sort30DeviceRadixSortHistogramKernelINS1_5radix10policy_hubIfNS0_8NullTypeEyE10Policy1000ELNS0_9SortOrderE0EfyNS1_21identity_decomposer_tEEEvPT2_PKT1_SB_iiT3_,"",@"SHT_CUDA_INFO"
	.sectionflags	@""
	.align	4


	//----- nvinfo : EIATTR_CUDA_API_VERSION
	.align		4
        /*0000*/ 	.byte	0x04, 0x37
        /*0002*/ 	.short	(.L_140 - .L_139)
.L_139:
        /*0004*/ 	.word	0x00000082


	//----- nvinfo : EIATTR_KPARAM_INFO
	.align		4
.L_140:
        /*0008*/ 	.byte	0x04, 0x17
        /*000a*/ 	.short	(.L_142 - .L_141)
.L_141:
        /*000c*/ 	.word	0x00000000
        /*0010*/ 	.short	0x0005
        /*0012*/ 	.short	0x0020
        /*0014*/ 	.byte	0x00, 0xf0, 0x05, 0x00


	//----- nvinfo : EIATTR_KPARAM_INFO
	.align		4
.L_142:
        /*0018*/ 	.byte	0x04, 0x17
        /*001a*/ 	.short	(.L_144 - .L_143)
.L_143:
        /*001c*/ 	.word	0x00000000
        /*0020*/ 	.short	0x0004
        /*0022*/ 	.short	0x001c
        /*0024*/ 	.byte	0x00, 0xf0, 0x11, 0x00


	//----- nvinfo : EIATTR_KPARAM_INFO
	.align		4
.L_144:
        /*0028*/ 	.byte	0x04, 0x17
        /*002a*/ 	.short	(.L_146 - .L_145)
.L_145:
        /*002c*/ 	.word	0x00000000
        /*0030*/ 	.short	0x0003
        /*0032*/ 	.short	0x0018
        /*0034*/ 	.byte	0x00, 0xf0, 0x11, 0x00


	//----- nvinfo : EIATTR_KPARAM_INFO
	.align		4
.L_146:
        /*0038*/ 	.byte	0x04, 0x17
        /*003a*/ 	.short	(.L_148 - .L_147)
.L_147:
        /*003c*/ 	.word	0x00000000
        /*0040*/ 	.short	0x0002
        /*0042*/ 	.short	0x0010
        /*0044*/ 	.byte	0x00, 0xf0, 0x21, 0x00


	//----- nvinfo : EIATTR_KPARAM_INFO
	.align		4
.L_148:
        /*0048*/ 	.byte	0x04, 0x17
        /*004a*/ 	.short	(.L_150 - .L_149)
.L_149:
        /*004c*/ 	.word	0x00000000
        /*0050*/ 	.short	0x0001
        /*0052*/ 	.short	0x0008
        /*0054*/ 	.byte	0x00, 0xf5, 0x21, 0x00


	//----- nvinfo : EIATTR_KPARAM_INFO
	.align		4
.L_150:
        /*0058*/ 	.byte	0x04, 0x17
        /*005a*/ 	.short	(.L_152 - .L_151)
.L_151:
        /*005c*/ 	.word	0x00000000
        /*0060*/ 	.short	0x0000
        /*0062*/ 	.short	0x0000
        /*0064*/ 	.byte	0x00, 0xf5, 0x21, 0x00


	//----- nvinfo : EIATTR_SPARSE_MMA_MASK
	.align		4
.L_152:
        /*0068*/ 	.byte	0x03, 0x50
        /*006a*/ 	.short	0x0000


	//----- nvinfo : EIATTR_MAXREG_COUNT
	.align		4
        /*006c*/ 	.byte	0x03, 0x1b
        /*006e*/ 	.short	0x00ff


	//----- nvinfo : EIATTR_NUM_BARRIERS
	.align		4
        /*0070*/ 	.byte	0x02, 0x4c
        /*0072*/ 	.byte	0x01
	.zero		1


	//----- nvinfo : EIATTR_MERCURY_ISA_VERSION
	.align		4
        /*0074*/ 	.byte	0x03, 0x5f
        /*0076*/ 	.short	0x0101


	//----- nvinfo : EIATTR_VRC_CTA_INIT_COUNT
	.align		4
        /*0078*/ 	.byte	0x02, 0x4a
	.zero		1
	.zero		1


	//----- nvinfo : EIATTR_EXIT_INSTR_OFFSETS
	.align		4
        /*007c*/ 	.byte	0x04, 0x1c
        /*007e*/ 	.short	(.L_154 - .L_153)


	//   ....[0]....
.L_153:
        /*0080*/ 	.word	0x00000040


	//   ....[1]....
        /*0084*/ 	.word	0x00003310


	//----- nvinfo : EIATTR_MAX_THREADS
	.align		4
.L_154:
        /*0088*/ 	.byte	0x04, 0x05
        /*008a*/ 	.short	(.L_156 - .L_155)
.L_155:
        /*008c*/ 	.word	0x00000080
        /*0090*/ 	.word	0x00000001
        /*0094*/ 	.word	0x00000001


	//----- nvinfo : EIATTR_CRS_STACK_SIZE
	.align		4
.L_156:
        /*0098*/ 	.byte	0x04, 0x1e
        /*009a*/ 	.short	(.L_158 - .L_157)
.L_157:
        /*009c*/ 	.word	0x00000000


	//----- nvinfo : EIATTR_CBANK_PARAM_SIZE
	.align		4
.L_158:
        /*00a0*/ 	.byte	0x03, 0x19
        /*00a2*/ 	.short	0x0021


	//----- nvinfo : EIATTR_PARAM_CBANK
	.align		4
        /*00a4*/ 	.byte	0x04, 0x0a
        /*00a6*/ 	.short	(.L_160 - .L_159)
	.align		4
.L_159:
        /*00a8*/ 	.word	index@(.nv.constant0._ZN3cub18CUB_300001_SM_10006detail10radix_sort30DeviceRadixSortHistogramKernelINS1_5radix10policy_hubIfNS0_8NullTypeEyE10Policy1000ELNS0_9SortOrderE0EfyNS1_21identity_decomposer_tEEEvPT2_PKT1_SB_iiT3_)
        /*00ac*/ 	.short	0x0380
        /*00ae*/ 	.short	0x0021


	//----- nvinfo : EIATTR_SW_WAR
	.align		4
.L_160:
        /*00b0*/ 	.byte	0x04, 0x36
        /*00b2*/ 	.short	(.L_162 - .L_161)
.L_161:
        /*00b4*/ 	.word	0x00000008
.L_162:


//--------------------- .nv.info._ZN3cub18CUB_300001_SM_10006detail10radix_sort31DeviceRadixSortSingleTileKernelINS1_5radix10policy_hubIfNS0_8NullTypeEyE10Policy1000ELNS0_9SortOrderE0EfS6_yNS1_21identity_decomposer_tEEEvPKT1_PSB_PKT2_PSF_T3_iiT4_ --------------------------
	.section	.nv.info._ZN3cub18CUB_300001_SM_10006detail10radix_sort31DeviceRadixSortSingleTileKernelINS1_5radix10policy_hubIfNS0_8NullTypeEyE10Policy1000ELNS0_9SortOrderE0EfS6_yNS1_21identity_decomposer_tEEEvPKT1_PSB_PKT2_PSF_T3_iiT4_,"",@"SHT_CUDA_INFO"
	.sectionflags	@""
	.align	4


	//----- nvinfo : EIATTR_CUDA_API_VERSION
	.align		4
        /*0000*/ 	.byte	0x04, 0x37
        /*0002*/ 	.short	(.L_164 - .L_163)
.L_163:
        /*0004*/ 	.word	0x00000082


	//----- nvinfo : EIATTR_KPARAM_INFO
	.align		4
.L_164:
        /*0008*/ 	.byte	0x04, 0x17
        /*000a*/ 	.short	(.L_166 - .L_165)
.L_165:
        /*000c*/ 	.word	0x00000000
        /*0010*/ 	.short	0x0007
        /*0012*/ 	.short	0x0030
        /*0014*/ 	.byte	0x00, 0xf0, 0x05, 0x00


	//----- nvinfo : EIATTR_KPARAM_INFO
	.align		4
.L_166:
        /*0018*/ 	.byte	0x04, 0x17
        /*001a*/ 	.short	(.L_168 - .L_167)
.L_167:
        /*001c*/ 	.word	0x00000000
        /*0020*/ 	.short	0x0006
        /*0022*/ 	.short	0x002c
        /*0024*/ 	.byte	0x00, 0xf0, 0x11, 0x00


	//----- nvinfo : EIATTR_KPARAM_INFO
	.align		4
.L_168:
        /*0028*/ 	.byte	0x04, 0x17
        /*002a*/ 	.short	(.L_170 - .L_169)
.L_169:
        /*002c*/ 	.word	0x00000000
        /*0030*/ 	.short	0x0005
        /*0032*/ 	.short	0x0028
        /*0034*/ 	.byte	0x00, 0xf0, 0x11, 0x00


	//----- nvinfo : EIATTR_KPARAM_INFO
	.align		4
.L_170:
        /*0038*/ 	.byte	0x04, 0x17
        /*003a*/ 	.short	(.L_172 - .L_171)
.L_171:
        /*003c*/ 	.word	0x00000000
        /*0040*/ 	.short	0x0004
        /*0042*/ 	.short	0x0020
        /*0044*/ 	.byte	0x00, 0xf0, 0x21, 0x00


	//----- nvinfo : EIATTR_KPARAM_INFO
	.align		4
.L_172:
        /*0048*/ 	.byte	0x04, 0x17
        /*004a*/ 	.short	(.L_174 - .L_173)
.L_173:
        /*004c*/ 	.word	0x00000000
        /*0050*/ 	.short	0x0003
        /*0052*/ 	.short	0x0018
        /*0054*/ 	.byte	0x00, 0xf5, 0x21, 0x00


	//----- nvinfo : EIATTR_KPARAM_INFO
	.align		4
.L_174:
        /*0058*/ 	.byte	0x04, 0x17
        /*005a*/ 	.short	(.L_176 - .L_175)
.L_175:
        /*005c*/ 	.word	0x00000000
        /*0060*/ 	.short	0x0002
        /*0062*/ 	.short	0x0010
        /*0064*/ 	.byte	0x00, 0xf5, 0x21, 0x00


	//----- nvinfo : EIATTR_KPARAM_INFO
	.align		4
.L_176:
        /*0068*/ 	.byte	0x04, 0x17
        /*006a*/ 	.short	(.L_178 - .L_177)
.L_177:
        /*006c*/ 	.word	0x00000000
        /*0070*/ 	.short	0x0001
        /*0072*/ 	.short	0x0008
        /*0074*/ 	.byte	0x00, 0xf5, 0x21, 0x00


	//----- nvinfo : EIATTR_KPARAM_INFO
	.align		4
.L_178:
        /*0078*/ 	.byte	0x04, 0x17
        /*007a*/ 	.short	(.L_180 - .L_179)
.L_179:
        /*007c*/ 	.word	0x00000000
        /*0080*/ 	.short	0x0000
        /*0082*/ 	.short	0x0000
        /*0084*/ 	.byte	0x00, 0xf5, 0x21, 0x00


	//----- nvinfo : EIATTR_SPARSE_MMA_MASK
	.align		4
.L_180:
        /*0088*/ 	.byte	0x03, 0x50
        /*008a*/ 	.short	0x0000


	//----- nvinfo : EIATTR_MAXREG_COUNT
	.align		4
        /*008c*/ 	.byte	0x03, 0x1b
        /*008e*/ 	.short	0x00ff


	//----- nvinfo : EIATTR_NUM_BARRIERS
	.align		4
        /*0090*/ 	.byte	0x02, 0x4c
        /*0092*/ 	.byte	0x01
	.zero		1


	//----- nvinfo : EIATTR_MERCURY_ISA_VERSION
	.align		4
        /*0094*/ 	.byte	0x03, 0x5f
        /*0096*/ 	.short	0x0101


	//----- nvinfo : EIATTR_COOP_GROUP_MASK_REGIDS
	.align		4
        /*0098*/ 	.byte	0x04, 0x29
        /*009a*/ 	.short	(.L_182 - .L_181)


	//   ....[0]....
.L_181:
        /*009c*/ 	.word	0xffffffff


	//   ....[1]....
        /*00a0*/ 	.word	0xffffffff


	//   ....[2]....
        /*00a4*/ 	.word	0xffffffff


	//   ....[3]....
        /*00a8*/ 	.word	0xffffffff


	//   ....[4]....
        /*00ac*/ 	.word	0xffffffff


	//----- nvinfo : EIATTR_COOP_GROUP_INSTR_OFFSETS
	.align		4
.L_182:
        /*00b0*/ 	.byte	0x04, 0x28
        /*00b2*/ 	.short	(.L_184 - .L_183)


	//   ....[0]....
.L_183:
        /*00b4*/ 	.word	0x00001ec0


	//   ....[1]....
        /*00b8*/ 	.word	0x00001ee0


	//   ....[2]....
        /*00bc*/ 	.word	0x00001f00


	//   ....[3]....
        /*00c0*/ 	.word	0x00001f20


	//   ....[4]....
        /*00c4*/ 	.word	0x00001f40


	//----- nvinfo : EIATTR_VRC_CTA_INIT_COUNT
	.align		4
.L_184:
        /*00c8*/ 	.byte	0x02, 0x4a
	.zero		1
	.zero		1


	//----- nvinfo : EIATTR_EXIT_INSTR_OFFSETS
	.align		4
        /*00cc*/ 	.byte	0x04, 0x1c
        /*00ce*/ 	.short	(.L_186 - .L_185)


	//   ....[0]....
.L_185:
        /*00d0*/ 	.word	0x00003910


	//   ....[1]....
        /*00d4*/ 	.word	0x00003980


	//----- nvinfo : EIATTR_MAX_THREADS
	.align		4
.L_186:
        /*00d8*/ 	.byte	0x04, 0x05
        /*00da*/ 	.short	(.L_188 - .L_187)
.L_187:
        /*00dc*/ 	.word	0x00000100
        /*00e0*/ 	.word	0x00000001
        /*00e4*/ 	.word	0x00000001


	//----- nvinfo : EIATTR_CBANK_PARAM_SIZE
	.align		4
.L_188:
        /*00e8*/ 	.byte	0x03, 0x19
        /*00ea*/ 	.short	0x0031


	//----- nvinfo : EIATTR_PARAM_CBANK
	.align		4
        /*00ec*/ 	.byte	0x04, 0x0a
        /*00ee*/ 	.short	(.L_190 - .L_189)
	.align		4
.L_189:
        /*00f0*/ 	.word	index@(.nv.constant0._ZN3cub18CUB_300001_SM_10006detail10radix_sort31DeviceRadixSortSingleTileKernelINS1_5radix10policy_hubIfNS0_8NullTypeEyE10Policy1000ELNS0_9SortOrderE0EfS6_yNS1_21identity_decomposer_tEEEvPKT1_PSB_PKT2_PSF_T3_iiT4_)
        /*00f4*/ 	.short	0x0380
        /*00f6*/ 	.short	0x0031


	//----- nvinfo : EIATTR_SW_WAR
	.align		4
.L_190:
        /*00f8*/ 	.byte	0x04, 0x36
        /*00fa*/ 	.short	(.L_192 - .L_191)
.L_191:
        /*00fc*/ 	.word	0x00000008
.L_192:


//--------------------- .nv.info._ZN3cub18CUB_300001_SM_10006detail11EmptyKernelIvEEvv --------------------------
	.section	.nv.info._ZN3cub18CUB_300001_SM_10006detail11EmptyKernelIvEEvv,"",@"SHT_CUDA_INFO"
	.sectionflags	@""
	.align	4


	//----- nvinfo : EIATTR_CUDA_API_VERSION
	.align		4
        /*0000*/ 	.byte	0x04, 0x37
        /*0002*/ 	.short	(.L_194 - .L_193)
.L_193:
        /*0004*/ 	.word	0x00000082


	//----- nvinfo : EIATTR_SPARSE_MMA_MASK
	.align		4
.L_194:
        /*0008*/ 	.byte	0x03, 0x50
        /*000a*/ 	.short	0x0000


	//----- nvinfo : EIATTR_MAXREG_COUNT
	.align		4
        /*000c*/ 	.byte	0x03, 0x1b
        /*000e*/ 	.short	0x00ff


	//----- nvinfo : EIATTR_MERCURY_ISA_VERSION
	.align		4
        /*0010*/ 	.byte	0x03, 0x5f
        /*0012*/ 	.short	0x0101


	//----- nvinfo : EIATTR_VRC_CTA_INIT_COUNT
	.align		4
        /*0014*/ 	.byte	0x02, 0x4a
	.zero		1
	.zero		1


	//----- nvinfo : EIATTR_EXIT_INSTR_OFFSETS
	.align		4
        /*0018*/ 	.byte	0x04, 0x1c
        /*001a*/ 	.short	(.L_196 - .L_195)


	//   ....[0]....
.L_195:
        /*001c*/ 	.word	0x00000010


	//----- nvinfo : EIATTR_SW_WAR
	.align		4
.L_196:
        /*0020*/ 	.byte	0x04, 0x36
        /*0022*/ 	.short	(.L_198 - .L_197)
.L_197:
        /*0024*/ 	.word	0x00000008
.L_198:


//--------------------- .nv.info._Z18bucket_sort_kernelPfPiii --------------------------
	.section	.nv.info._Z18bucket_sort_kernelPfPiii,"",@"SHT_CUDA_INFO"
	.sectionflags	@""
	.align	4


	//----- nvinfo : EIATTR_CUDA_API_VERSION
	.align		4
        /*0000*/ 	.byte	0x04, 0x37
        /*0002*/ 	.short	(.L_200 - .L_199)
.L_199:
        /*0004*/ 	.word	0x00000082


	//----- nvinfo : EIATTR_KPARAM_INFO
	.align		4
.L_200:
        /*0008*/ 	.byte	0x04, 0x17
        /*000a*/ 	.short	(.L_202 - .L_201)
.L_201:
        /*000c*/ 	.word	0x00000000
        /*0010*/ 	.short	0x0003
        /*0012*/ 	.short	0x0014
        /*0014*/ 	.byte	0x00, 0xf0, 0x11, 0x00


	//----- nvinfo : EIATTR_KPARAM_INFO
	.align		4
.L_202:
        /*0018*/ 	.byte	0x04, 0x17
        /*001a*/ 	.short	(.L_204 - .L_203)
.L_203:
        /*001c*/ 	.word	0x00000000
        /*0020*/ 	.short	0x0002
        /*0022*/ 	.short	0x0010
        /*0024*/ 	.byte	0x00, 0xf0, 0x11, 0x00


	//----- nvinfo : EIATTR_KPARAM_INFO
	.align		4
.L_204:
        /*0028*/ 	.byte	0x04, 0x17
        /*002a*/ 	.short	(.L_206 - .L_205)
.L_205:
        /*002c*/ 	.word	0x00000000
        /*0030*/ 	.short	0x0001
        /*0032*/ 	.short	0x0008
        /*0034*/ 	.byte	0x00, 0xf5, 0x21, 0x00


	//----- nvinfo : EIATTR_KPARAM_INFO
	.align		4
.L_206:
        /*0038*/ 	.byte	0x04, 0x17
        /*003a*/ 	.short	(.L_208 - .L_207)
.L_207:
        /*003c*/ 	.word	0x00000000
        /*0040*/ 	.short	0x0000
        /*0042*/ 	.short	0x0000
        /*0044*/ 	.byte	0x00, 0xf5, 0x21, 0x00


	//----- nvinfo : EIATTR_SPARSE_MMA_MASK
	.align		4
.L_208:
        /*0048*/ 	.byte	0x03, 0x50
        /*004a*/ 	.short	0x0000


	//----- nvinfo : EIATTR_MAXREG_COUNT
	.align		4
        /*004c*/ 	.byte	0x03, 0x1b
        /*004e*/ 	.short	0x00ff


	//----- nvinfo : EIATTR_MERCURY_ISA_VERSION
	.align		4
        /*0050*/ 	.byte	0x03, 0x5f
        /*0052*/ 	.short	0x0101


	//----- nvinfo : EIATTR_VRC_CTA_INIT_COUNT
	.align		4
        /*0054*/ 	.byte	0x02, 0x4a
	.zero		1
	.zero		1


	//----- nvinfo : EIATTR_EXIT_INSTR_OFFSETS
	.align		4
        /*0058*/ 	.byte	0x04, 0x1c
        /*005a*/ 	.short	(.L_210 - .L_209)


	//   ....[0]....
.L_209:
        /*005c*/ 	.word	0x00000070


	//   ....[1]....
        /*0060*/ 	.word	0x00000240


	//----- nvinfo : EIATTR_CRS_STACK_SIZE
	.align		4
.L_210:
        /*0064*/ 	.byte	0x04, 0x1e
        /*0066*/ 	.short	(.L_212 - .L_211)
.L_211:
        /*0068*/ 	.word	0x00000000


	//----- nvinfo : EIATTR_CBANK_PARAM_SIZE
	.align		4
.L_212:
        /*006c*/ 	.byte	0x03, 0x19
        /*006e*/ 	.short	0x0018


	//----- nvinfo : EIATTR_PARAM_CBANK
	.align		4
        /*0070*/ 	.byte	0x04, 0x0a
        /*0072*/ 	.short	(.L_214 - .L_213)
	.align		4
.L_213:
        /*0074*/ 	.word	index@(.nv.constant0._Z18bucket_sort_kernelPfPiii)
        /*0078*/ 	.short	0x0380
        /*007a*/ 	.short	0x0018


	//----- nvinfo : EIATTR_SW_WAR
	.align		4
.L_214:
        /*007c*/ 	.byte	0x04, 0x36
        /*007e*/ 	.short	(.L_216 - .L_215)
.L_215:
        /*0080*/ 	.word	0x00000008
.L_216:


//--------------------- .nv.callgraph             --------------------------
	.section	.nv.callgraph,"",@"SHT_CUDA_CALLGRAPH"
	.align	4
	.sectionentsize	8
	.align		4
        /*0000*/ 	.word	0x00000000
	.align		4
        /*0004*/ 	.word	0xffffffff
	.align		4
        /*0008*/ 	.word	0x00000000
	.align		4
        /*000c*/ 	.word	0xfffffffe
	.align		4
        /*0010*/ 	.word	0x00000000
	.align		4
        /*0014*/ 	.word	0xfffffffd
	.align		4
        /*0018*/ 	.word	0x00000000
	.align		4
        /*001c*/ 	.word	0xfffffffc


//--------------------- .nv.constant4             --------------------------
	.section	.nv.constant4,"a",@progbits
	.align	8
	.align		8
.nv.constant4:
        /*0000*/ 	.dword	_ZN34_INTERNAL_741ff7a7_4_k_cu_18c685454cuda3std3__45__cpo5beginE
	.align		8
        /*0008*/ 	.dword	_ZN34_INTERNAL_741ff7a7_4_k_cu_18c685454cuda3std3__45__cpo3endE
	.align		8
        /*0010*/ 	.dword	_ZN34_INTERNAL_741ff7a7_4_k_cu_18c685454cuda3std3__45__cpo6cbeginE
	.align		8
        /*0018*/ 	.dword	_ZN34_INTERNAL_741ff7a7_4_k_cu_18c685454cuda3std3__45__cpo4cendE
	.align		8
        /*0020*/ 	.dword	_ZN34_INTERNAL_741ff7a7_4_k_cu_18c685454cuda3std3__45__cpo6rbeginE
	.align		8
        /*0028*/ 	.dword	_ZN34_INTERNAL_741ff7a7_4_k_cu_18c685454cuda3std3__45__cpo4rendE
	.align		8
        /*0030*/ 	.dword	_ZN34_INTERNAL_741ff7a7_4_k_cu_18c685454cuda3std3__45__cpo7crbeginE
	.align		8
        /*0038*/ 	.dword	_ZN34_INTERNAL_741ff7a7_4_k_cu_18c685454cuda3std3__45__cpo5crendE
	.align		8
        /*0040*/ 	.dword	_ZN34_INTERNAL_741ff7a7_4_k_cu_18c685454cuda3std3__436_GLOBAL__N__741ff7a7_4_k_cu_18c685456ignoreE
	.align		8
        /*0048*/ 	.dword	_ZN34_INTERNAL_741ff7a7_4_k_cu_18c685454cuda3std3__419piecewise_constructE
	.align		8
        /*0050*/ 	.dword	_ZN34_INTERNAL_741ff7a7_4_k_cu_18c685454cuda3std3__48in_placeE
	.align		8
        /*0058*/ 	.dword	_ZN34_INTERNAL_741ff7a7_4_k_cu_18c685454cuda3std3__420unreachable_sentinelE
	.align		8
        /*0060*/ 	.dword	_ZN34_INTERNAL_741ff7a7_4_k_cu_18c685454cuda3std3__47nulloptE
	.align		8
        /*0068*/ 	.dword	_ZN34_INTERNAL_741ff7a7_4_k_cu_18c685454cuda3std3__48unexpectE
	.align		8
        /*0070*/ 	.dword	_ZN34_INTERNAL_741ff7a7_4_k_cu_18c685454cuda3std6ranges3__45__cpo4swapE
	.align		8
        /*0078*/ 	.dword	_ZN34_INTERNAL_741ff7a7_4_k_cu_18c685454cuda3std6ranges3__45__cpo9iter_moveE
	.align		8
        /*0080*/ 	.dword	_ZN34_INTERNAL_741ff7a7_4_k_cu_18c685454cuda3std6ranges3__45__cpo5beginE
	.align		8
        /*0088*/ 	.dword	_ZN34_INTERNAL_741ff7a7_4_k_cu_18c685454cuda3std6ranges3__45__cpo3endE
	.align		8
        /*0090*/ 	.dword	_ZN34_INTERNAL_741ff7a7_4_k_cu_18c685454cuda3std6ranges3__45__cpo6cbeginE
	.align		8
        /*0098*/ 	.dword	_ZN34_INTERNAL_741ff7a7_4_k_cu_18c685454cuda3std6ranges3__45__cpo4cendE
	.align		8
        /*00a0*/ 	.dword	_ZN34_INTERNAL_741ff7a7_4_k_cu_18c685454cuda3std6ranges3__45__cpo7advanceE
	.align		8
        /*00a8*/ 	.dword	_ZN34_INTERNAL_741ff7a7_4_k_cu_18c685454cuda3std6ranges3__45__cpo9iter_swapE
	.align		8
        /*00b0*/ 	.dword	_ZN34_INTERNAL_741ff7a7_4_k_cu_18c685454cuda3std6ranges3__45__cpo4nextE
	.align		8
        /*00b8*/ 	.dword	_ZN34_INTERNAL_741ff7a7_4_k_cu_18c685454cuda3std6ranges3__45__cpo4prevE
	.align		8
        /*00c0*/ 	.dword	_ZN34_INTERNAL_741ff7a7_4_k_cu_18c685454cuda3std6ranges3__45__cpo4dataE
	.align		8
        /*00c8*/ 	.dword	_ZN34_INTERNAL_741ff7a7_4_k_cu_18c685454cuda3std6ranges3__45__cpo5cdataE
	.align		8
        /*00d0*/ 	.dword	_ZN34_INTERNAL_741ff7a7_4_k_cu_18c685454cuda3std6ranges3__45__cpo4sizeE
	.align		8
        /*00d8*/ 	.dword	_ZN34_INTERNAL_741ff7a7_4_k_cu_18c685454cuda3std6ranges3__45__cpo5ssizeE
	.align		8
        /*00e0*/ 	.dword	_ZN34_INTERNAL_741ff7a7_4_k_cu_18c685454cuda3std6ranges3__45__cpo8distanceE
	.align		8
        /*00e8*/ 	.dword	_ZN34_INTERNAL_741ff7a7_4_k_cu_18c685456thrust24THRUST_300001_SM_1000_NS8cuda_cub3parE
	.align		8
        /*00f0*/ 	.dword	_ZN34_INTERNAL_741ff7a7_4_k_cu_18c685456thrust24THRUST_300001_SM_1000_NS8cuda_cub10par_nosyncE
	.align		8
        /*00f8*/ 	.dword	_ZN34_INTERNAL_741ff7a7_4_k_cu_18c685456thrust24THRUST_300001_SM_1000_NS6system6detail10sequential3seqE
	.align		8
        /*0100*/ 	.dword	_ZN34_INTERNAL_741ff7a7_4_k_cu_18c685456thrust24THRUST_300001_SM_1000_NS6system3cpp3parE
	.align		8
        /*0108*/ 	.dword	_ZN34_INTERNAL_741ff7a7_4_k_cu_18c685456thrust24THRUST_300001_SM_1000_NS12placeholders2_1E
	.align		8
        /*0110*/ 	.dword	_ZN34_INTERNAL_741ff7a7_4_k_cu_18c685456thrust24THRUST_300001_SM_1000_NS12placeholders2_2E
	.align		8
        /*0118*/ 	.dword	_ZN34_INTERNAL_741ff7a7_4_k_cu_18c685456thrust24THRUST_300001_SM_1000_NS12placeholders2_3E
	.align		8
        /*0120*/ 	.dword	_ZN34_INTERNAL_741ff7a7_4_k_cu_18c685456thrust24THRUST_300001_SM_1000_NS12placeholders2_4E
	.align		8
        /*0128*/ 	.dword	_ZN34_INTERNAL_741ff7a7_4_k_cu_18c685456thrust24THRUST_300001_SM_1000_NS12placeholders2_5E
	.align		8
        /*0130*/ 	.dword	_ZN34_INTERNAL_741ff7a7_4_k_cu_18c685456thrust24THRUST_300001_SM_1000_NS12placeholders2_6E
	.align		8
        /*0138*/ 	.dword	_ZN34_INTERNAL_741ff7a7_4_k_cu_18c685456thrust24THRUST_300001_SM_1000_NS12placeholders2_7E
	.align		8
        /*0140*/ 	.dword	_ZN34_INTERNAL_741ff7a7_4_k_cu_18c685456thrust24THRUST_300001_SM_1000_NS12placeholders2_8E
	.align		8
        /*0148*/ 	.dword	_ZN34_INTERNAL_741ff7a7_4_k_cu_18c685456thrust24THRUST_300001_SM_1000_NS12placeholders2_9E
	.align		8
        /*0150*/ 	.dword	_ZN34_INTERNAL_741ff7a7_4_k_cu_18c685456thrust24THRUST_300001_SM_1000_NS12placeholders3_10E
	.align		8
        /*0158*/ 	.dword	_ZN34_INTERNAL_741ff7a7_4_k_cu_18c685456thrust24THRUST_300001_SM_1000_NS3seqE
	.align		8
        /*0160*/ 	.dword	_ZN34_INTERNAL_741ff7a7_4_k_cu_18c685456thrust24THRUST_300001_SM_1000_NS6deviceE


//--------------------- .text._ZN3cub18CUB_300001_SM_10006detail10radix_sort29DeviceRadixSortOnesweepKernelINS1_5radix10policy_hubIfNS0_8NullTypeEyE10Policy1000ELNS0_9SortOrderE0EfS6_yiiNS1_21identity_decomposer_tEEEvPT5_SC_PT3_PKSD_PT1_PKSH_PT2_PKSL_T4_iiT6_ --------------------------
	.section	.text._ZN3cub18CUB_300001_SM_10006detail10radix_sort29DeviceRadixSortOnesweepKernelINS1_5radix10policy_hubIfNS0_8NullTypeEyE10Policy1000ELNS0_9SortOrderE0EfS6_yiiNS1_21identity_decomposer_tEEEvPT5_SC_PT3_PKSD_PT1_PKSH_PT2_PKSL_T4_iiT6_,"ax",@progbits
	.align	128
        .global         _ZN3cub18CUB_300001_SM_10006detail10radix_sort29DeviceRadixSortOnesweepKernelINS1_5radix10policy_hubIfNS0_8NullTypeEyE10Policy1000ELNS0_9SortOrderE0EfS6_yiiNS1_21identity_decomposer_tEEEvPT5_SC_PT3_PKSD_PT1_PKSH_PT2_PKSL_T4_iiT6_
        .type           _ZN3cub18CUB_300001_SM_10006detail10radix_sort29DeviceRadixSortOnesweepKernelINS1_5radix10policy_hubIfNS0_8NullTypeEyE10Policy1000ELNS0_9SortOrderE0EfS6_yiiNS1_21identity_decomposer_tEEEvPT5_SC_PT3_PKSD_PT1_PKSH_PT2_PKSL_T4_iiT6_,@function
        .size           _ZN3cub18CUB_300001_SM_10006detail10radix_sort29DeviceRadixSortOnesweepKernelINS1_5radix10policy_hubIfNS0_8NullTypeEyE10Policy1000ELNS0_9SortOrderE0EfS6_yiiNS1_21identity_decomposer_tEEEvPT5_SC_PT3_PKSD_PT1_PKSH_PT2_PKSL_T4_iiT6_,(.L_x_236 - _ZN3cub18CUB_300001_SM_10006detail10radix_sort29DeviceRadixSortOnesweepKernelINS1_5radix10policy_hubIfNS0_8NullTypeEyE10Policy1000ELNS0_9SortOrderE0EfS6_yiiNS1_21identity_decomposer_tEEEvPT5_SC_PT3_PKSD_PT1_PKSH_PT2_PKSL_T4_iiT6_)
        .other          _ZN3cub18CUB_300001_SM_10006detail10radix_sort29DeviceRadixSortOnesweepKernelINS1_5radix10policy_hubIfNS0_8NullTypeEyE10Policy1000ELNS0_9SortOrderE0EfS6_yiiNS1_21identity_decomposer_tEEEvPT5_SC_PT3_PKSD_PT1_PKSH_PT2_PKSL_T4_iiT6_,@"STO_CUDA_ENTRY STV_DEFAULT"
_ZN3cub18CUB_300001_SM_10006detail10radix_sort29DeviceRadixSortOnesweepKernelINS1_5radix10policy_hubIfNS0_8NullTypeEyE10Policy1000ELNS0_9SortOrderE0EfS6_yiiNS1_21identity_decomposer_tEEEvPT5_SC_PT3_PKSD_PT1_PKSH_PT2_PKSL_T4_iiT6_:
.text._ZN3cub18CUB_300001_SM_10006detail10radix_sort29DeviceRadixSortOnesweepKernelINS1_5radix10policy_hubIfNS0_8NullTypeEyE10Policy1000ELNS0_9SortOrderE0EfS6_yiiNS1_21identity_decomposer_tEEEvPT5_SC_PT3_PKSD_PT1_PKSH_PT2_PKSL_T4_iiT6_:
[----:B------:R-:W-:Y:S01]  /*0000*/  LDC R1, c[0x0][0x37c] ;  /* 0x0000df00ff017b82 */ /* 0x000fe20000000800 */
[----:B------:R-:W0:Y:S01]  /*0010*/  S2R R3, SR_TID.X ;  /* 0x0000000000037919 */ /* 0x000e220000002100 */
[----:B------:R-:W-:Y:S01]  /*0020*/  MOV R29, 0x400 ;  /* 0x00000400001d7802 */ /* 0x000fe20000000f00 */
[----:B------:R-:W1:Y:S01]  /*0030*/  LDCU.64 UR6, c[0x0][0x358] ;  /* 0x00006b00ff0677ac */ /* 0x000e620008000a00 */
[----:B------:R-:W-:Y:S01]  /*0040*/  BSSY.RECONVERGENT B0, `(.L_x_0) ;  /* 0x000000c000007945 */ /* 0x000fe20003800200 */
[----:B------:R-:W2:Y:S01]  /*0050*/  S2R R0, SR_CgaCtaId ;  /* 0x0000000000007919 */ /* 0x000ea20000008800 */
[----:B0-----:R-:W-:Y:S02]  /*0060*/  ISETP.NE.AND P0, PT, R3, RZ, PT ;  /* 0x000000ff0300720c */ /* 0x001fe40003f05270 */
[----:B--2---:R-:W-:-:S11]  /*0070*/  LEA R29, R0, R29, 0x18 ;  /* 0x0000001d001d7211 */ /* 0x004fd600078ec0ff */
[----:B-1----:R-:W-:Y:S05]  /*0080*/  @P0 BRA `(.L_x_1) ;  /* 0x00000000001c0947 */ /* 0x002fea0003800000 */
[----:B------:R-:W0:Y:S01]  /*0090*/  LDC.64 R4, c[0x0][0x388] ;  /* 0x0000e200ff047b82 */ /* 0x000e220000000a00 */
[----:B------:R-:W-:-:S05]  /*00a0*/  IMAD.MOV.U32 R7, RZ, RZ, 0x1 ;  /* 0x00000001ff077424 */ /* 0x000fca00078e00ff */
[----:B0-----:R-:W2:Y:S02]  /*00b0*/  ATOMG.E.ADD.STRONG.GPU PT, R4, desc[UR6][R4.64], R7 ;  /* 0x80000007040479a8 */ /* 0x001ea400081ef106 */
[----:B------:R-:W0:Y:S01]  /*00c0*/  S2UR UR5, SR_CgaCtaId ;  /* 0x00000000000579c3 */ /* 0x000e220000008800 */
[----:B------:R-:W-:Y:S02]  /*00d0*/  UMOV UR4, 0x400 ;  /* 0x0000040000047882 */ /* 0x000fe40000000000 */
[----:B0-----:R-:W-:-:S09]  /*00e0*/  ULEA UR4, UR5, UR4, 0x18 ;  /* 0x0000000405047291 */ /* 0x001fd2000f8ec0ff */
[----:B--2---:R0:W-:Y:S03]  /*00f0*/  STS [UR4+0x6c00], R4 ;  /* 0x006c0004ff007988 */ /* 0x0041e60008000804 */
.L_x_1:
[----:B------:R-:W-:Y:S05]  /*0100*/  BSYNC.RECONVERGENT B0 ;  /* 0x0000000000007941 */ /* 0x000fea0003800200 */
.L_x_0:
[----:B------:R-:W-:Y:S01]  /*0110*/  BAR.SYNC.DEFER_BLOCKING 0x0 ;  /* 0x0000000000007b1d */ /* 0x000fe20000010000 */
[----:B------:R-:W-:-:S05]  /*0120*/  SHF.R.U32.HI R0, RZ, 0x5, R3 ;  /* 0x00000005ff007819 */ /* 0x000fca0000011603 */
[----:B------:R-:W1:Y:S01]  /*0130*/  LDCU UR4, c[0x0][0x3c0] ;  /* 0x00007800ff0477ac */ /* 0x000e620008000800 */
[----:B------:R-:W2:Y:S01]  /*0140*/  S2R R26, SR_LANEID ;  /* 0x00000000001a7919 */ /* 0x000ea20000000000 */
[----:B------:R-:W0:Y:S02]  /*0150*/  LDS R27, [R29+0x6c00] ;  /* 0x006c00001d1b7984 */ /* 0x000e240000000800 */
[----:B0-----:R-:W-:-:S04]  /*0160*/  IMAD R4, R27, 0x1b00, RZ ;  /* 0x00001b001b047824 */ /* 0x001fc800078e02ff */
[----:B------:R-:W-:Y:S01]  /*0170*/  VIADD R28, R4, 0x1b00 ;  /* 0x00001b00041c7836 */ /* 0x000fe20000000000 */
[----:B------:R-:W-:-:S04]  /*0180*/  SHF.R.S32.HI R8, RZ, 0x1f, R4 ;  /* 0x0000001fff087819 */ /* 0x000fc80000011404 */
[----:B-1----:R-:W-:-:S13]  /*0190*/  ISETP.GT.AND P0, PT, R28, UR4, PT ;  /* 0x000000041c007c0c */ /* 0x002fda000bf04270 */
[----:B--2---:R-:W-:Y:S05]  /*01a0*/  @P0 BRA `(.L_x_2) ;  /* 0x00000000006c0947 */ /* 0x004fea0003800000 */
[----:B------:R-:W0:Y:S01]  /*01b0*/  LDCU.64 UR4, c[0x0][0x3a8] ;  /* 0x00007500ff0477ac */ /* 0x000e220008000a00 */
[C---:B------:R-:W-:Y:S02]  /*01c0*/  LOP3.LUT R5, R3.reuse, 0x1f, RZ, 0xc0, !PT ;  /* 0x0000001f03057812 */ /* 0x040fe400078ec0ff */
[----:B------:R-:W-:-:S05]  /*01d0*/  LOP3.LUT R6, R3, 0x3e0, RZ, 0xc0, !PT ;  /* 0x000003e003067812 */ /* 0x000fca00078ec0ff */
[----:B------:R-:W-:-:S05]  /*01e0*/  IMAD R5, R6, 0x12, R5 ;  /* 0x0000001206057824 */ /* 0x000fca00078e0205 */
[----:B------:R-:W-:-:S05]  /*01f0*/  IADD3 R5, P0, PT, R4, R5, RZ ;  /* 0x0000000504057210 */ /* 0x000fca0007f1e0ff */
[----:B------:R-:W-:Y:S01]  /*0200*/  IMAD.X R8, RZ, RZ, R8, P0 ;  /* 0x000000ffff087224 */ /* 0x000fe200000e0608 */
[----:B0-----:R-:W-:-:S04]  /*0210*/  LEA R4, P0, R5, UR4, 0x2 ;  /* 0x0000000405047c11 */ /* 0x001fc8000f8010ff */
[----:B------:R-:W-:-:S05]  /*0220*/  LEA.HI.X R5, R5, UR5, R8, 0x2, P0 ;  /* 0x0000000505057c11 */ /* 0x000fca00080f1408 */
[----:B------:R0:W5:Y:S04]  /*0230*/  LDG.E R25, desc[UR6][R4.64] ;  /* 0x0000000604197981 */ /* 0x000168000c1e1900 */
        /* <DEDUP_REMOVED lines=16> */
[----:B------:R0:W5:Y:S01]  /*0340*/  LDG.E R8, desc[UR6][R4.64+0x880] ;  /* 0x0008800604087981 */ /* 0x000162000c1e1900 */
[----:B------:R-:W-:Y:S05]  /*0350*/  BRA `(.L_x_3) ;  /* 0x0000000400407947 */ /* 0x000fea0003800000 */
.L_x_2:
[----:B------:R-:W0:Y:S01]  /*0360*/  LDCU.64 UR8, c[0x0][0x3a8] ;  /* 0x00007500ff0877ac */ /* 0x000e220008000a00 */
[C---:B------:R-:W-:Y:S01]  /*0370*/  LOP3.LUT R5, R3.reuse, 0x1f, RZ, 0xc0, !PT ;  /* 0x0000001f03057812 */ /* 0x040fe200078ec0ff */
[----:B------:R-:W-:Y:S01]  /*0380*/  IMAD.MOV.U32 R25, RZ, RZ, 0x7fffffff ;  /* 0x7fffffffff197424 */ /* 0x000fe200078e00ff */
[----:B------:R-:W-:Y:S01]  /*0390*/  LOP3.LUT R6, R3, 0x3e0, RZ, 0xc0, !PT ;  /* 0x000003e003067812 */ /* 0x000fe200078ec0ff */
[----:B------:R-:W-:-:S04]  /*03a0*/  IMAD.MOV.U32 R24, RZ, RZ, 0x7fffffff ;  /* 0x7fffffffff187424 */ /* 0x000fc800078e00ff */
[----:B------:R-:W-:Y:S01]  /*03b0*/  IMAD R11, R6, 0x12, R5 ;  /* 0x00000012060b7824 */ /* 0x000fe200078e0205 */
[----:B------:R-:W-:-:S03]  /*03c0*/  IADD3 R6, PT, PT, -R4, UR4, RZ ;  /* 0x0000000404067c10 */ /* 0x000fc6000fffe1ff */
[C---:B------:R-:W-:Y:S01]  /*03d0*/  VIADD R5, R11.reuse, 0x20 ;  /* 0x000000200b057836 */ /* 0x040fe20000000000 */
[----:B------:R-:W-:Y:S01]  /*03e0*/  IADD3 R10, P0, PT, R4, R11, RZ ;  /* 0x0000000b040a7210 */ /* 0x000fe20007f1e0ff */
[C---:B------:R-:W-:Y:S01]  /*03f0*/  VIADD R7, R11.reuse, 0x40 ;  /* 0x000000400b077836 */ /* 0x040fe20000000000 */
[CC--:B------:R-:W-:Y:S01]  /*0400*/  ISETP.GE.AND P4, PT, R11.reuse, R6.reuse, PT ;  /* 0x000000060b00720c */ /* 0x0c0fe20003f86270 */
[----:B------:R-:W-:Y:S01]  /*0410*/  VIADD R9, R11, 0x60 ;  /* 0x000000600b097836 */ /* 0x000fe20000000000 */
[-C--:B------:R-:W-:Y:S01]  /*0420*/  ISETP.GE.AND P3, PT, R5, R6.reuse, PT ;  /* 0x000000060500720c */ /* 0x080fe20003f66270 */
[----:B------:R-:W-:Y:S01]  /*0430*/  VIADD R5, R11, 0x80 ;  /* 0x000000800b057836 */ /* 0x000fe20000000000 */
[-C--:B------:R-:W-:Y:S01]  /*0440*/  ISETP.GE.AND P2, PT, R7, R6.reuse, PT ;  /* 0x000000060700720c */ /* 0x080fe20003f46270 */
[----:B------:R-:W-:Y:S01]  /*0450*/  VIADD R7, R11, 0xa0 ;  /* 0x000000a00b077836 */ /* 0x000fe20000000000 */
[----:B0-----:R-:W-:Y:S01]  /*0460*/  LEA R4, P5, R10, UR8, 0x2 ;  /* 0x000000080a047c11 */ /* 0x001fe2000f8a10ff */
[----:B------:R-:W-:Y:S01]  /*0470*/  IMAD.X R13, RZ, RZ, R8, P0 ;  /* 0x000000ffff0d7224 */ /* 0x000fe200000e0608 */
[----:B------:R-:W-:-:S02]  /*0480*/  ISETP.GE.AND P0, PT, R5, R6, PT ;  /* 0x000000060500720c */ /* 0x000fc40003f06270 */
[-C--:B------:R-:W-:Y:S01]  /*0490*/  ISETP.GE.AND P6, PT, R7, R6.reuse, PT ;  /* 0x000000060700720c */ /* 0x080fe20003fc6270 */
[----:B------:R-:W-:Y:S01]  /*04a0*/  VIADD R7, R11, 0xe0 ;  /* 0x000000e00b077836 */ /* 0x000fe20000000000 */
[----:B------:R-:W-:Y:S01]  /*04b0*/  LEA.HI.X R5, R10, UR9, R13, 0x2, P5 ;  /* 0x000000090a057c11 */ /* 0x000fe2000a8f140d */
[----:B------:R-:W-:Y:S01]  /*04c0*/  IMAD.MOV.U32 R23, RZ, RZ, 0x7fffffff ;  /* 0x7fffffffff177424 */ /* 0x000fe200078e00ff */
[-C--:B------:R-:W-:Y:S01]  /*04d0*/  ISETP.GE.AND P1, PT, R9, R6.reuse, PT ;  /* 0x000000060900720c */ /* 0x080fe20003f26270 */
[----:B------:R-:W-:Y:S02]  /*04e0*/  VIADD R9, R11, 0xc0 ;  /* 0x000000c00b097836 */ /* 0x000fe40000000000 */
[----:B------:R1:W5:Y:S01]  /*04f0*/  @!P4 LDG.E R25, desc[UR6][R4.64] ;  /* 0x000000060419c981 */ /* 0x000362000c1e1900 */
[-C--:B------:R-:W-:Y:S01]  /*0500*/  ISETP.GE.AND P4, PT, R7, R6.reuse, PT ;  /* 0x000000060700720c */ /* 0x080fe20003f86270 */
[----:B------:R-:W-:Y:S01]  /*0510*/  VIADD R7, R11, 0x120 ;  /* 0x000001200b077836 */ /* 0x000fe20000000000 */
[-C--:B------:R-:W-:Y:S01]  /*0520*/  ISETP.GE.AND P5, PT, R9, R6.reuse, PT ;  /* 0x000000060900720c */ /* 0x080fe20003fa6270 */
[----:B------:R-:W-:Y:S01]  /*0530*/  IMAD.MOV.U32 R21, RZ, RZ, 0x7fffffff ;  /* 0x7fffffffff157424 */ /* 0x000fe200078e00ff */
[----:B------:R1:W5:Y:S01]  /*0540*/  @!P2 LDG.E R23, desc[UR6][R4.64+0x100] ;  /* 0x000100060417a981 */ /* 0x000362000c1e1900 */
[----:B------:R-:W-:Y:S01]  /*0550*/  VIADD R9, R11, 0x100 ;  /* 0x000001000b097836 */ /* 0x000fe20000000000 */
[----:B------:R-:W-:Y:S01]  /*0560*/  ISETP.GE.AND P2, PT, R7, R6, PT ;  /* 0x000000060700720c */ /* 0x000fe20003f46270 */
[----:B------:R-:W-:Y:S01]  /*0570*/  VIADD R7, R11, 0x160 ;  /* 0x000001600b077836 */ /* 0x000fe20000000000 */
[----:B------:R1:W5:Y:S01]  /*0580*/  @!P3 LDG.E R24, desc[UR6][R4.64+0x80] ;  /* 0x000080060418b981 */ /* 0x000362000c1e1900 */
[----:B------:R-:W-:-:S03]  /*0590*/  IMAD.MOV.U32 R20, RZ, RZ, 0x7fffffff ;  /* 0x7fffffffff147424 */ /* 0x000fc600078e00ff */
[----:B------:R1:W5:Y:S01]  /*05a0*/  @!P0 LDG.E R21, desc[UR6][R4.64+0x200] ;  /* 0x0002000604158981 */ /* 0x000362000c1e1900 */
[-C--:B------:R-:W-:Y:S01]  /*05b0*/  ISETP.GE.AND P0, PT, R7, R6.reuse, PT ;  /* 0x000000060700720c */ /* 0x080fe20003f06270 */
[----:B------:R-:W-:Y:S01]  /*05c0*/  VIADD R7, R11, 0x180 ;  /* 0x000001800b077836 */ /* 0x000fe20000000000 */
[-C--:B------:R-:W-:Y:S01]  /*05d0*/  ISETP.GE.AND P3, PT, R9, R6.reuse, PT ;  /* 0x000000060900720c */ /* 0x080fe20003f66270 */
[----:B------:R-:W-:Y:S01]  /*05e0*/  IMAD.MOV.U32 R22, RZ, RZ, 0x7fffffff ;  /* 0x7fffffffff167424 */ /* 0x000fe200078e00ff */
[----:B------:R1:W5:Y:S01]  /*05f0*/  @!P6 LDG.E R20, desc[UR6][R4.64+0x280] ;  /* 0x000280060414e981 */ /* 0x000362000c1e1900 */
[----:B------:R-:W-:Y:S01]  /*0600*/  VIADD R9, R11, 0x140 ;  /* 0x000001400b097836 */ /* 0x000fe20000000000 */
[-C--:B------:R-:W-:Y:S01]  /*0610*/  ISETP.GE.AND P6, PT, R7, R6.reuse, PT ;  /* 0x000000060700720c */ /* 0x080fe20003fc6270 */
[----:B------:R-:W-:Y:S02]  /*0620*/  IMAD.MOV.U32 R18, RZ, RZ, 0x7fffffff ;  /* 0x7fffffffff127424 */ /* 0x000fe400078e00ff */
[----:B------:R-:W-:Y:S01]  /*0630*/  VIADD R7, R11, 0x1c0 ;  /* 0x000001c00b077836 */ /* 0x000fe20000000000 */
[----:B------:R1:W5:Y:S01]  /*0640*/  @!P1 LDG.E R22, desc[UR6][R4.64+0x180] ;  /* 0x0001800604169981 */ /* 0x000362000c1e1900 */
[----:B------:R-:W-:Y:S01]  /*0650*/  ISETP.GE.AND P1, PT, R9, R6, PT ;  /* 0x000000060900720c */ /* 0x000fe20003f26270 */
[----:B------:R-:W-:-:S02]  /*0660*/  IMAD.MOV.U32 R19, RZ, RZ, 0x7fffffff ;  /* 0x7fffffffff137424 */ /* 0x000fc400078e00ff */
[----:B------:R1:W5:Y:S01]  /*0670*/  @!P4 LDG.E R18, desc[UR6][R4.64+0x380] ;  /* 0x000380060412c981 */ /* 0x000362000c1e1900 */
[----:B------:R-:W-:Y:S01]  /*0680*/  IMAD.MOV.U32 R17, RZ, RZ, 0x7fffffff ;  /* 0x7fffffffff117424 */ /* 0x000fe200078e00ff */
[-C--:B------:R-:W-:Y:S01]  /*0690*/  ISETP.GE.AND P4, PT, R7, R6.reuse, PT ;  /* 0x000000060700720c */ /* 0x080fe20003f86270 */
[C---:B------:R-:W-:Y:S01]  /*06a0*/  VIADD R9, R11.reuse, 0x1a0 ;  /* 0x000001a00b097836 */ /* 0x040fe20000000000 */
[----:B------:R1:W5:Y:S01]  /*06b0*/  @!P5 LDG.E R19, desc[UR6][R4.64+0x300] ;  /* 0x000300060413d981 */ /* 0x000362000c1e1900 */
[----:B------:R-:W-:Y:S02]  /*06c0*/  VIADD R7, R11, 0x1e0 ;  /* 0x000001e00b077836 */ /* 0x000fe40000000000 */
[----:B------:R-:W-:Y:S01]  /*06d0*/  IMAD.MOV.U32 R16, RZ, RZ, 0x7fffffff ;  /* 0x7fffffffff107424 */ /* 0x000fe200078e00ff */
[----:B------:R1:W5:Y:S01]  /*06e0*/  @!P3 LDG.E R17, desc[UR6][R4.64+0x400] ;  /* 0x000400060411b981 */ /* 0x000362000c1e1900 */
[----:B------:R-:W-:Y:S01]  /*06f0*/  IMAD.MOV.U32 R15, RZ, RZ, 0x7fffffff ;  /* 0x7fffffffff0f7424 */ /* 0x000fe200078e00ff */
[-C--:B------:R-:W-:Y:S01]  /*0700*/  ISETP.GE.AND P5, PT, R9, R6.reuse, PT ;  /* 0x000000060900720c */ /* 0x080fe20003fa6270 */
[----:B------:R-:W-:Y:S01]  /*0710*/  VIADD R9, R11, 0x200 ;  /* 0x000002000b097836 */ /* 0x000fe20000000000 */
[-C--:B------:R-:W-:Y:S01]  /*0720*/  ISETP.GE.AND P3, PT, R7, R6.reuse, PT ;  /* 0x000000060700720c */ /* 0x080fe20003f66270 */
[----:B------:R-:W-:Y:S01]  /*0730*/  VIADD R7, R11, 0x220 ;  /* 0x000002200b077836 */ /* 0x000fe20000000000 */
[----:B------:R1:W5:Y:S02]  /*0740*/  @!P2 LDG.E R16, desc[UR6][R4.64+0x480] ;  /* 0x000480060410a981 */ /* 0x000364000c1e1900 */
[----:B------:R-:W-:-:S02]  /*0750*/  ISETP.GE.AND P2, PT, R9, R6, PT ;  /* 0x000000060900720c */ /* 0x000fc40003f46270 */
[----:B------:R1:W5:Y:S01]  /*0760*/  @!P1 LDG.E R15, desc[UR6][R4.64+0x500] ;  /* 0x00050006040f9981 */ /* 0x000362000c1e1900 */
[----:B------:R-:W-:Y:S01]  /*0770*/  ISETP.GE.AND P1, PT, R7, R6, PT ;  /* 0x000000060700720c */ /* 0x000fe20003f26270 */
[----:B------:R-:W-:Y:S02]  /*0780*/  IMAD.MOV.U32 R14, RZ, RZ, 0x7fffffff ;  /* 0x7fffffffff0e7424 */ /* 0x000fe400078e00ff */
[----:B------:R-:W-:Y:S02]  /*0790*/  IMAD.MOV.U32 R13, RZ, RZ, 0x7fffffff ;  /* 0x7fffffffff0d7424 */ /* 0x000fe400078e00ff */
[----:B------:R-:W-:Y:S02]  /*07a0*/  IMAD.MOV.U32 R12, RZ, RZ, 0x7fffffff ;  /* 0x7fffffffff0c7424 */ /* 0x000fe400078e00ff */
[----:B------:R-:W-:Y:S01]  /*07b0*/  IMAD.MOV.U32 R11, RZ, RZ, 0x7fffffff ;  /* 0x7fffffffff0b7424 */ /* 0x000fe200078e00ff */
[----:B------:R1:W5:Y:S01]  /*07c0*/  @!P0 LDG.E R14, desc[UR6][R4.64+0x580] ;  /* 0x00058006040e8981 */ /* 0x000362000c1e1900 */
[----:B------:R-:W-:-:S02]  /*07d0*/  IMAD.MOV.U32 R10, RZ, RZ, 0x7fffffff ;  /* 0x7fffffffff0a7424 */ /* 0x000fc400078e00ff */
[----:B------:R-:W-:Y:S01]  /*07e0*/  IMAD.MOV.U32 R9, RZ, RZ, 0x7fffffff ;  /* 0x7fffffffff097424 */ /* 0x000fe200078e00ff */
[----:B------:R1:W5:Y:S01]  /*07f0*/  @!P6 LDG.E R13, desc[UR6][R4.64+0x600] ;  /* 0x00060006040de981 */ /* 0x000362000c1e1900 */
[----:B------:R-:W-:-:S03]  /*0800*/  IMAD.MOV.U32 R8, RZ, RZ, 0x7fffffff ;  /* 0x7fffffffff087424 */ /* 0x000fc600078e00ff */
[----:B------:R1:W5:Y:S04]  /*0810*/  @!P5 LDG.E R12, desc[UR6][R4.64+0x680] ;  /* 0x00068006040cd981 */ /* 0x000368000c1e1900 */
[----:B------:R1:W5:Y:S04]  /*0820*/  @!P4 LDG.E R11, desc[UR6][R4.64+0x700] ;  /* 0x00070006040bc981 */ /* 0x000368000c1e1900 */
[----:B------:R1:W5:Y:S04]  /*0830*/  @!P3 LDG.E R10, desc[UR6][R4.64+0x780] ;  /* 0x00078006040ab981 */ /* 0x000368000c1e1900 */
[----:B------:R1:W5:Y:S04]  /*0840*/  @!P2 LDG.E R9, desc[UR6][R4.64+0x800] ;  /* 0x000800060409a981 */ /* 0x000368000c1e1900 */
[----:B------:R1:W5:Y:S02]  /*0850*/  @!P1 LDG.E R8, desc[UR6][R4.64+0x880] ;  /* 0x0008800604089981 */ /* 0x000364000c1e1900 */
.L_x_3:
[----:B------:R-:W-:Y:S01]  /*0860*/  IMAD.MOV.U32 R7, RZ, RZ, -0x1 ;  /* 0xffffffffff077424 */ /* 0x000fe200078e00ff */
[----:B-----5:R-:W-:Y:S01]  /*0870*/  ISETP.GT.AND P0, PT, R25, -0x1, PT ;  /* 0xffffffff1900780c */ /* 0x020fe20003f04270 */
[----:B------:R-:W2:Y:S01]  /*0880*/  LDC R30, c[0x0][0x3c8] ;  /* 0x0000f200ff1e7b82 */ /* 0x000ea20000000800 */
[----:B------:R-:W-:Y:S01]  /*0890*/  ISETP.GT.AND P1, PT, R24, -0x1, PT ;  /* 0xffffffff1800780c */ /* 0x000fe20003f24270 */
[----:B------:R-:W-:Y:S01]  /*08a0*/  BSSY.RECONVERGENT B0, `(.L_x_4) ;  /* 0x0000058000007945 */ /* 0x000fe20003800200 */
[C---:B01----:R-:W-:Y:S01]  /*08b0*/  SEL R4, R7.reuse, 0x80000000, !P0 ;  /* 0x8000000007047807 */ /* 0x043fe20004000000 */
[----:B------:R-:W-:Y:S01]  /*08c0*/  IMAD.SHL.U32 R0, R0, 0x400, RZ ;  /* 0x0000040000007824 */ /* 0x000fe200078e00ff */
[----:B------:R-:W-:Y:S02]  /*08d0*/  SEL R5, R7, 0x80000000, !P1 ;  /* 0x8000000007057807 */ /* 0x000fe40004800000 */
[----:B------:R-:W-:Y:S02]  /*08e0*/  ISETP.GT.AND P0, PT, R22, -0x1, PT ;  /* 0xffffffff1600780c */ /* 0x000fe40003f04270 */
[----:B------:R-:W-:-:S02]  /*08f0*/  ISETP.GT.AND P1, PT, R21, -0x1, PT ;  /* 0xffffffff1500780c */ /* 0x000fc40003f24270 */
[----:B------:R-:W-:Y:S02]  /*0900*/  LOP3.LUT R25, R4, R25, RZ, 0x3c, !PT ;  /* 0x0000001904197212 */ /* 0x000fe400078e3cff */
[----:B------:R-:W-:Y:S02]  /*0910*/  LOP3.LUT R24, R5, R24, RZ, 0x3c, !PT ;  /* 0x0000001805187212 */ /* 0x000fe400078e3cff */
[C---:B------:R-:W-:Y:S02]  /*0920*/  SEL R5, R7.reuse, 0x80000000, !P0 ;  /* 0x8000000007057807 */ /* 0x040fe40004000000 */
[----:B------:R-:W-:Y:S02]  /*0930*/  SEL R4, R7, 0x80000000, !P1 ;  /* 0x8000000007047807 */ /* 0x000fe40004800000 */
[----:B------:R-:W-:Y:S02]  /*0940*/  ISETP.GT.AND P0, PT, R19, -0x1, PT ;  /* 0xffffffff1300780c */ /* 0x000fe40003f04270 */
[----:B------:R-:W-:-:S02]  /*0950*/  ISETP.GT.AND P2, PT, R23, -0x1, PT ;  /* 0xffffffff1700780c */ /* 0x000fc40003f44270 */
[----:B------:R-:W-:Y:S02]  /*0960*/  LOP3.LUT R21, R4, R21, RZ, 0x3c, !PT ;  /* 0x0000001504157212 */ /* 0x000fe400078e3cff */
[C---:B------:R-:W-:Y:S02]  /*0970*/  SEL R4, R7.reuse, 0x80000000, !P0 ;  /* 0x8000000007047807 */ /* 0x040fe40004000000 */
[----:B------:R-:W-:Y:S02]  /*0980*/  SEL R6, R7, 0x80000000, !P2 ;  /* 0x8000000007067807 */ /* 0x000fe40005000000 */
[----:B------:R-:W-:Y:S02]  /*0990*/  ISETP.GT.AND P0, PT, R18, -0x1, PT ;  /* 0xffffffff1200780c */ /* 0x000fe40003f04270 */
[----:B------:R-:W-:Y:S02]  /*09a0*/  ISETP.GT.AND P1, PT, R17, -0x1, PT ;  /* 0xffffffff1100780c */ /* 0x000fe40003f24270 */
[----:B------:R-:W-:-:S02]  /*09b0*/  ISETP.GT.AND P2, PT, R20, -0x1, PT ;  /* 0xffffffff1400780c */ /* 0x000fc40003f44270 */
[----:B------:R-:W-:Y:S02]  /*09c0*/  VIMNMX R33, PT, PT, R26, 0xe0, !PT ;  /* 0x000000e01a217848 */ /* 0x000fe40007fe0100 */
[----:B------:R-:W-:Y:S02]  /*09d0*/  LOP3.LUT R22, R5, R22, RZ, 0x3c, !PT ;  /* 0x0000001605167212 */ /* 0x000fe400078e3cff */
[----:B------:R-:W-:Y:S02]  /*09e0*/  LOP3.LUT R19, R4, R19, RZ, 0x3c, !PT ;  /* 0x0000001304137212 */ /* 0x000fe400078e3cff */
[C---:B------:R-:W-:Y:S02]  /*09f0*/  SEL R5, R7.reuse, 0x80000000, !P0 ;  /* 0x8000000007057807 */ /* 0x040fe40004000000 */
[C---:B------:R-:W-:Y:S02]  /*0a00*/  SEL R4, R7.reuse, 0x80000000, !P1 ;  /* 0x8000000007047807 */ /* 0x040fe40004800000 */
[----:B------:R-:W-:-:S02]  /*0a10*/  SEL R31, R7, 0x80000000, !P2 ;  /* 0x80000000071f7807 */ /* 0x000fc40005000000 */
[----:B------:R-:W-:Y:S02]  /*0a20*/  ISETP.GT.AND P0, PT, R15, -0x1, PT ;  /* 0xffffffff0f00780c */ /* 0x000fe40003f04270 */
[----:B------:R-:W-:Y:S02]  /*0a30*/  IADD3 R33, PT, PT, R33, 0x1f, -R26 ;  /* 0x0000001f21217810 */ /* 0x000fe40007ffe81a */
[----:B------:R-:W-:Y:S02]  /*0a40*/  ISETP.GT.AND P2, PT, R16, -0x1, PT ;  /* 0xffffffff1000780c */ /* 0x000fe40003f44270 */
[----:B------:R-:W-:Y:S02]  /*0a50*/  LOP3.LUT R17, R4, R17, RZ, 0x3c, !PT ;  /* 0x0000001104117212 */ /* 0x000fe400078e3cff */
[----:B------:R-:W-:Y:S02]  /*0a60*/  LOP3.LUT R20, R31, R20, RZ, 0x3c, !PT ;  /* 0x000000141f147212 */ /* 0x000fe400078e3cff */
[----:B------:R-:W-:-:S02]  /*0a70*/  SEL R4, R7, 0x80000000, !P0 ;  /* 0x8000000007047807 */ /* 0x000fc40004000000 */
[----:B------:R-:W-:Y:S02]  /*0a80*/  ISETP.GE.U32.AND P4, PT, R33, 0x1e0, PT ;  /* 0x000001e02100780c */ /* 0x000fe40003f86070 */
[----:B------:R-:W-:Y:S02]  /*0a90*/  SEL R31, R7, 0x80000000, !P2 ;  /* 0x80000000071f7807 */ /* 0x000fe40005000000 */
[----:B------:R-:W-:Y:S02]  /*0aa0*/  ISETP.GT.AND P0, PT, R14, -0x1, PT ;  /* 0xffffffff0e00780c */ /* 0x000fe40003f04270 */
[----:B------:R-:W-:Y:S02]  /*0ab0*/  ISETP.GT.AND P1, PT, R13, -0x1, PT ;  /* 0xffffffff0d00780c */ /* 0x000fe40003f24270 */
[----:B------:R-:W-:Y:S02]  /*0ac0*/  ISETP.GT.AND P2, PT, R12, -0x1, PT ;  /* 0xffffffff0c00780c */ /* 0x000fe40003f44270 */
[----:B------:R-:W-:-:S02]  /*0ad0*/  LOP3.LUT R18, R5, R18, RZ, 0x3c, !PT ;  /* 0x0000001205127212 */ /* 0x000fc400078e3cff */
[----:B------:R-:W-:Y:S02]  /*0ae0*/  LOP3.LUT R15, R4, R15, RZ, 0x3c, !PT ;  /* 0x0000000f040f7212 */ /* 0x000fe400078e3cff */
[----:B------:R-:W-:Y:S02]  /*0af0*/  LOP3.LUT R16, R31, R16, RZ, 0x3c, !PT ;  /* 0x000000101f107212 */ /* 0x000fe400078e3cff */
[C---:B------:R-:W-:Y:S02]  /*0b00*/  SEL R5, R7.reuse, 0x80000000, !P0 ;  /* 0x8000000007057807 */ /* 0x040fe40004000000 */
[C---:B------:R-:W-:Y:S02]  /*0b10*/  SEL R4, R7.reuse, 0x80000000, !P1 ;  /* 0x8000000007047807 */ /* 0x040fe40004800000 */
[----:B------:R-:W-:Y:S02]  /*0b20*/  SEL R31, R7, 0x80000000, !P2 ;  /* 0x80000000071f7807 */ /* 0x000fe40005000000 */
[----:B------:R-:W-:-:S02]  /*0b30*/  ISETP.GT.AND P1, PT, R10, -0x1, PT ;  /* 0xffffffff0a00780c */ /* 0x000fc40003f24270 */
[----:B------:R-:W-:Y:S02]  /*0b40*/  ISETP.GT.AND P0, PT, R11, -0x1, PT ;  /* 0xffffffff0b00780c */ /* 0x000fe40003f04270 */
[----:B------:R-:W-:Y:S02]  /*0b50*/  LEA.HI R33, R33, 0x1, RZ, 0x1b ;  /* 0x0000000121217811 */ /* 0x000fe400078fd8ff */
[----:B------:R-:W-:Y:S02]  /*0b60*/  ISETP.GT.AND P2, PT, R9, -0x1, PT ;  /* 0xffffffff0900780c */ /* 0x000fe40003f44270 */
[----:B------:R-:W-:Y:S02]  /*0b70*/  ISETP.GT.AND P3, PT, R8, -0x1, PT ;  /* 0xffffffff0800780c */ /* 0x000fe40003f64270 */
[----:B------:R-:W-:Y:S02]  /*0b80*/  LOP3.LUT R14, R5, R14, RZ, 0x3c, !PT ;  /* 0x0000000e050e7212 */ /* 0x000fe400078e3cff */
[----:B------:R-:W-:-:S02]  /*0b90*/  LOP3.LUT R23, R6, R23, RZ, 0x3c, !PT ;  /* 0x0000001706177212 */ /* 0x000fc400078e3cff */
[----:B------:R-:W-:Y:S02]  /*0ba0*/  LOP3.LUT R13, R4, R13, RZ, 0x3c, !PT ;  /* 0x0000000d040d7212 */ /* 0x000fe400078e3cff */
[----:B------:R-:W-:Y:S02]  /*0bb0*/  LOP3.LUT R12, R31, R12, RZ, 0x3c, !PT ;  /* 0x0000000c1f0c7212 */ /* 0x000fe400078e3cff */
[----:B------:R-:W-:Y:S02]  /*0bc0*/  SEL R5, R7, 0x80000000, !P1 ;  /* 0x8000000007057807 */ /* 0x000fe40004800000 */
[----:B------:R-:W-:Y:S02]  /*0bd0*/  LOP3.LUT R32, R33, 0xf, RZ, 0xc0, !PT ;  /* 0x0000000f21207812 */ /* 0x000fe400078ec0ff */
[C---:B------:R-:W-:Y:S02]  /*0be0*/  SEL R4, R7.reuse, 0x80000000, !P0 ;  /* 0x8000000007047807 */ /* 0x040fe40004000000 */
[----:B------:R-:W-:-:S02]  /*0bf0*/  SEL R6, R7, 0x80000000, !P2 ;  /* 0x8000000007067807 */ /* 0x000fc40005000000 */
[----:B------:R-:W-:Y:S02]  /*0c00*/  SEL R31, R7, 0x80000000, !P3 ;  /* 0x80000000071f7807 */ /* 0x000fe40005800000 */
[----:B------:R-:W-:Y:S01]  /*0c10*/  LOP3.LUT R10, R5, R10, RZ, 0x3c, !PT ;  /* 0x0000000a050a7212 */ /* 0x000fe200078e3cff */
[----:B------:R-:W-:Y:S01]  /*0c20*/  IMAD.MOV.U32 R5, RZ, RZ, R26 ;  /* 0x000000ffff057224 */ /* 0x000fe200078e001a */
[----:B------:R-:W-:Y:S02]  /*0c30*/  ISETP.NE.AND P1, PT, R32, RZ, PT ;  /* 0x000000ff2000720c */ /* 0x000fe40003f25270 */
[----:B------:R-:W-:Y:S02]  /*0c40*/  LOP3.LUT R11, R4, R11, RZ, 0x3c, !PT ;  /* 0x0000000b040b7212 */ /* 0x000fe400078e3cff */
[----:B------:R-:W-:Y:S02]  /*0c50*/  LOP3.LUT R9, R6, R9, RZ, 0x3c, !PT ;  /* 0x0000000906097212 */ /* 0x000fe400078e3cff */
[----:B------:R-:W-:Y:S01]  /*0c60*/  LOP3.LUT R8, R31, R8, RZ, 0x3c, !PT ;  /* 0x000000081f087212 */ /* 0x000fe200078e3cff */
[----:B--2---:R-:W-:Y:S06]  /*0c70*/  @!P4 BRA `(.L_x_5) ;  /* 0x000000000068c947 */ /* 0x004fec0003800000 */
[----:B------:R-:W-:Y:S01]  /*0c80*/  IMAD R6, R26, 0x4, R0 ;  /* 0x000000041a067824 */ /* 0x000fe200078e0200 */
[----:B------:R-:W-:Y:S01]  /*0c90*/  LOP3.LUT R4, R33, 0xffffff0, RZ, 0xc0, !PT ;  /* 0x0ffffff021047812 */ /* 0x000fe200078ec0ff */
[----:B------:R-:W-:-:S03]  /*0ca0*/  IMAD.MOV.U32 R5, RZ, RZ, R26 ;  /* 0x000000ffff057224 */ /* 0x000fc600078e001a */
[----:B------:R-:W-:Y:S01]  /*0cb0*/  IADD3 R6, PT, PT, R6, 0x400, R29 ;  /* 0x0000040006067810 */ /* 0x000fe20007ffe01d */
[----:B------:R-:W-:-:S07]  /*0cc0*/  IMAD.MOV R4, RZ, RZ, -R4 ;  /* 0x000000ffff047224 */ /* 0x000fce00078e0a04 */
.L_x_6:
[----:B------:R-:W-:Y:S01]  /*0cd0*/  VIADD R4, R4, 0x10 ;  /* 0x0000001004047836 */ /* 0x000fe20000000000 */
[----:B------:R-:W-:Y:S01]  /*0ce0*/  STS [R6+-0x400], RZ ;  /* 0xfffc00ff06007388 */ /* 0x000fe20000000800 */
[----:B------:R-:W-:-:S03]  /*0cf0*/  VIADD R5, R5, 0x200 ;  /* 0x0000020005057836 */ /* 0x000fc60000000000 */
[----:B------:R-:W-:Y:S01]  /*0d00*/  ISETP.NE.AND P0, PT, R4, RZ, PT ;  /* 0x000000ff0400720c */ /* 0x000fe20003f05270 */
[----:B------:R-:W-:Y:S04]  /*0d10*/  STS [R6+-0x380], RZ ;  /* 0xfffc80ff06007388 */ /* 0x000fe80000000800 */
[----:B------:R-:W-:Y:S04]  /*0d20*/  STS [R6+-0x300], RZ ;  /* 0xfffd00ff06007388 */ /* 0x000fe80000000800 */
[----:B------:R-:W-:Y:S04]  /*0d30*/  STS [R6+-0x280], RZ ;  /* 0xfffd80ff06007388 */ /* 0x000fe80000000800 */
[----:B------:R-:W-:Y:S04]  /*0d40*/  STS [R6+-0x200], RZ ;  /* 0xfffe00ff06007388 */ /* 0x000fe80000000800 */
[----:B------:R-:W-:Y:S04]  /*0d50*/  STS [R6+-0x180], RZ ;  /* 0xfffe80ff06007388 */ /* 0x000fe80000000800 */
[----:B------:R-:W-:Y:S04]  /*0d60*/  STS [R6+-0x100], RZ ;  /* 0xffff00ff06007388 */ /* 0x000fe80000000800 */
[----:B------:R-:W-:Y:S04]  /*0d70*/  STS [R6+-0x80], RZ ;  /* 0xffff80ff06007388 */ /* 0x000fe80000000800 */
[----:B------:R-:W-:Y:S04]  /*0d80*/  STS [R6], RZ ;  /* 0x000000ff06007388 */ /* 0x000fe80000000800 */
[----:B------:R-:W-:Y:S04]  /*0d90*/  STS [R6+0x80], RZ ;  /* 0x000080ff06007388 */ /* 0x000fe80000000800 */
[----:B------:R-:W-:Y:S04]  /*0da0*/  STS [R6+0x100], RZ ;  /* 0x000100ff06007388 */ /* 0x000fe80000000800 */
[----:B------:R-:W-:Y:S04]  /*0db0*/  STS [R6+0x180], RZ ;  /* 0x000180ff06007388 */ /* 0x000fe80000000800 */
[----:B------:R-:W-:Y:S04]  /*0dc0*/  STS [R6+0x200], RZ ;  /* 0x000200ff06007388 */ /* 0x000fe80000000800 */
[----:B------:R-:W-:Y:S04]  /*0dd0*/  STS [R6+0x280], RZ ;  /* 0x000280ff06007388 */ /* 0x000fe80000000800 */
[----:B------:R-:W-:Y:S04]  /*0de0*/  STS [R6+0x300], RZ ;  /* 0x000300ff06007388 */ /* 0x000fe80000000800 */
[----:B------:R0:W-:Y:S02]  /*0df0*/  STS [R6+0x380], RZ ;  /* 0x000380ff06007388 */ /* 0x0001e40000000800 */
[----:B0-----:R-:W-:Y:S01]  /*0e00*/  VIADD R6, R6, 0x800 ;  /* 0x0000080006067836 */ /* 0x001fe20000000000 */
[----:B------:R-:W-:Y:S06]  /*0e10*/  @P0 BRA `(.L_x_6) ;  /* 0xfffffffc00ac0947 */ /* 0x000fec000383ffff */
.L_x_5:
[----:B------:R-:W-:Y:S05]  /*0e20*/  BSYNC.RECONVERGENT B0 ;  /* 0x0000000000007941 */ /* 0x000fea0003800200 */
.L_x_4:
[----:B------:R-:W-:Y:S01]  /*0e30*/  BSSY.RECONVERGENT B0, `(.L_x_7) ;  /* 0x0000027000007945 */ /* 0x000fe20003800200 */
[----:B------:R-:W-:Y:S01]  /*0e40*/  SHF.L.U32 R7, R7, R30, RZ ;  /* 0x0000001e07077219 */ /* 0x000fe200000006ff */
[----:B------:R-:W-:Y:S02]  /*0e50*/  IMAD.IADD R6, R29, 0x1, R0 ;  /* 0x000000011d067824 */ /* 0x000fe400078e0200 */
[----:B------:R-:W-:Y:S05]  /*0e60*/  @!P1 BRA `(.L_x_8) ;  /* 0x00000000008c9947 */ /* 0x000fea0003800000 */
[----:B------:R-:W-:Y:S01]  /*0e70*/  ISETP.GE.U32.AND P0, PT, R32, 0x8, PT ;  /* 0x000000082000780c */ /* 0x000fe20003f06070 */
[----:B------:R-:W-:Y:S01]  /*0e80*/  BSSY.RECONVERGENT B1, `(.L_x_9) ;  /* 0x000000e000017945 */ /* 0x000fe20003800200 */
[----:B------:R-:W-:-:S04]  /*0e90*/  LOP3.LUT R30, R33, 0x7, RZ, 0xc0, !PT ;  /* 0x00000007211e7812 */ /* 0x000fc800078ec0ff */
[----:B------:R-:W-:-:S07]  /*0ea0*/  ISETP.NE.AND P1, PT, R30, RZ, PT ;  /* 0x000000ff1e00720c */ /* 0x000fce0003f25270 */
[----:B------:R-:W-:Y:S06]  /*0eb0*/  @!P0 BRA `(.L_x_10) ;  /* 0x0000000000288947 */ /* 0x000fec0003800000 */
[C---:B------:R-:W-:Y:S02]  /*0ec0*/  IMAD R4, R5.reuse, 0x4, R6 ;  /* 0x0000000405047824 */ /* 0x040fe400078e0206 */
[----:B------:R-:W-:-:S03]  /*0ed0*/  VIADD R5, R5, 0x100 ;  /* 0x0000010005057836 */ /* 0x000fc60000000000 */
[----:B------:R0:W-:Y:S04]  /*0ee0*/  STS [R4], RZ ;  /* 0x000000ff04007388 */ /* 0x0001e80000000800 */
[----:B------:R0:W-:Y:S04]  /*0ef0*/  STS [R4+0x80], RZ ;  /* 0x000080ff04007388 */ /* 0x0001e80000000800 */
[----:B------:R0:W-:Y:S04]  /*0f00*/  STS [R4+0x100], RZ ;  /* 0x000100ff04007388 */ /* 0x0001e80000000800 */
[----:B------:R0:W-:Y:S04]  /*0f10*/  STS [R4+0x180], RZ ;  /* 0x000180ff04007388 */ /* 0x0001e80000000800 */
[----:B------:R0:W-:Y:S04]  /*0f20*/  STS [R4+0x200], RZ ;  /* 0x000200ff04007388 */ /* 0x0001e80000000800 */
[----:B------:R0:W-:Y:S04]  /*0f30*/  STS [R4+0x280], RZ ;  /* 0x000280ff04007388 */ /* 0x0001e80000000800 */
[----:B------:R0:W-:Y:S04]  /*0f40*/  STS [R4+0x300], RZ ;  /* 0x000300ff04007388 */ /* 0x0001e80000000800 */
[----:B------:R0:W-:Y:S02]  /*0f50*/  STS [R4+0x380], RZ ;  /* 0x000380ff04007388 */ /* 0x0001e40000000800 */
.L_x_10:
[----:B------:R-:W-:Y:S05]  /*0f60*/  BSYNC.RECONVERGENT B1 ;  /* 0x0000000000017941 */ /* 0x000fea0003800200 */
.L_x_9:
[----:B------:R-:W-:Y:S05]  /*0f70*/  @!P1 BRA `(.L_x_8) ;  /* 0x0000000000489947 */ /* 0x000fea0003800000 */
[----:B------:R-:W-:Y:S02]  /*0f80*/  ISETP.GE.U32.AND P0, PT, R30, 0x4, PT ;  /* 0x000000041e00780c */ /* 0x000fe40003f06070 */
[----:B------:R-:W-:-:S04]  /*0f90*/  LOP3.LUT R33, R33, 0x3, RZ, 0xc0, !PT ;  /* 0x0000000321217812 */ /* 0x000fc800078ec0ff */
[----:B------:R-:W-:-:S07]  /*0fa0*/  ISETP.NE.AND P1, PT, R33, RZ, PT ;  /* 0x000000ff2100720c */ /* 0x000fce0003f25270 */
[C---:B0-----:R-:W-:Y:S02]  /*0fb0*/  @P0 IMAD R4, R5.reuse, 0x4, R6 ;  /* 0x0000000405040824 */ /* 0x041fe400078e0206 */
[----:B------:R-:W-:-:S03]  /*0fc0*/  @P0 VIADD R5, R5, 0x80 ;  /* 0x0000008005050836 */ /* 0x000fc60000000000 */
[----:B------:R1:W-:Y:S04]  /*0fd0*/  @P0 STS [R4], RZ ;  /* 0x000000ff04000388 */ /* 0x0003e80000000800 */
[----:B------:R1:W-:Y:S04]  /*0fe0*/  @P0 STS [R4+0x80], RZ ;  /* 0x000080ff04000388 */ /* 0x0003e80000000800 */
[----:B------:R1:W-:Y:S04]  /*0ff0*/  @P0 STS [R4+0x100], RZ ;  /* 0x000100ff04000388 */ /* 0x0003e80000000800 */
[----:B------:R1:W-:Y:S01]  /*1000*/  @P0 STS [R4+0x180], RZ ;  /* 0x000180ff04000388 */ /* 0x0003e20000000800 */
[----:B------:R-:W-:Y:S05]  /*1010*/  @!P1 BRA `(.L_x_8) ;  /* 0x0000000000209947 */ /* 0x000fea0003800000 */
[----:B------:R-:W-:Y:S02]  /*1020*/  IMAD R0, R5, 0x4, R0 ;  /* 0x0000000405007824 */ /* 0x000fe400078e0200 */
[----:B------:R-:W-:Y:S02]  /*1030*/  IMAD.MOV R33, RZ, RZ, -R33 ;  /* 0x000000ffff217224 */ /* 0x000fe400078e0a21 */
[----:B------:R-:W-:-:S07]  /*1040*/  IMAD.IADD R0, R29, 0x1, R0 ;  /* 0x000000011d007824 */ /* 0x000fce00078e0200 */
.L_x_11:
[----:B------:R-:W-:Y:S01]  /*1050*/  VIADD R33, R33, 0x1 ;  /* 0x0000000121217836 */ /* 0x000fe20000000000 */
[----:B------:R0:W-:Y:S04]  /*1060*/  STS [R0], RZ ;  /* 0x000000ff00007388 */ /* 0x0001e80000000800 */
[----:B------:R-:W-:Y:S01]  /*1070*/  ISETP.NE.AND P0, PT, R33, RZ, PT ;  /* 0x000000ff2100720c */ /* 0x000fe20003f05270 */
[----:B0-----:R-:W-:-:S12]  /*1080*/  VIADD R0, R0, 0x80 ;  /* 0x0000008000007836 */ /* 0x001fd80000000000 */
[----:B------:R-:W-:Y:S05]  /*1090*/  @P0 BRA `(.L_x_11) ;  /* 0xfffffffc00ec0947 */ /* 0x000fea000383ffff */
.L_x_8:
[----:B------:R-:W-:Y:S05]  /*10a0*/  BSYNC.RECONVERGENT B0 ;  /* 0x0000000000007941 */ /* 0x000fea0003800200 */
.L_x_7:
[----:B------:R-:W2:Y:S01]  /*10b0*/  LDCU UR4, c[0x0][0x3c4] ;  /* 0x00007880ff0477ac */ /* 0x000ea20008000800 */
[----:B------:R-:W-:Y:S01]  /*10c0*/  ISETP.NE.AND P0, PT, R25, 0x7fffffff, PT ;  /* 0x7fffffff1900780c */ /* 0x000fe20003f05270 */
[----:B------:R-:W-:Y:S01]  /*10d0*/  BSSY.RECONVERGENT B0, `(.L_x_12) ;  /* 0x0000097000007945 */ /* 0x000fe20003800200 */
[C---:B------:R-:W-:Y:S02]  /*10e0*/  ISETP.NE.AND P1, PT, R24.reuse, 0x7fffffff, PT ;  /* 0x7fffffff1800780c */ /* 0x040fe40003f25270 */
[----:B------:R-:W-:Y:S02]  /*10f0*/  ISETP.NE.AND P2, PT, R23, 0x7fffffff, PT ;  /* 0x7fffffff1700780c */ /* 0x000fe40003f45270 */
[----:B------:R-:W-:Y:S02]  /*1100*/  SEL R0, R25, 0x80000000, P0 ;  /* 0x8000000019007807 */ /* 0x000fe40000000000 */
[----:B01----:R-:W-:Y:S02]  /*1110*/  SEL R4, R24, 0x80000000, P1 ;  /* 0x8000000018047807 */ /* 0x003fe40000800000 */
[----:B------:R-:W-:-:S02]  /*1120*/  SEL R5, R23, 0x80000000, P2 ;  /* 0x8000000017057807 */ /* 0x000fc40001000000 */
[----:B------:R-:W-:Y:S02]  /*1130*/  ISETP.NE.AND P0, PT, R22, 0x7fffffff, PT ;  /* 0x7fffffff1600780c */ /* 0x000fe40003f05270 */
[----:B------:R-:W-:Y:S02]  /*1140*/  ISETP.NE.AND P1, PT, R21, 0x7fffffff, PT ;  /* 0x7fffffff1500780c */ /* 0x000fe40003f25270 */
[----:B------:R-:W-:Y:S02]  /*1150*/  ISETP.NE.AND P3, PT, R19, 0x7fffffff, PT ;  /* 0x7fffffff1300780c */ /* 0x000fe40003f65270 */
[----:B--2---:R-:W-:Y:S02]  /*1160*/  SHF.R.U32.HI R0, RZ, UR4, R0 ;  /* 0x00000004ff007c19 */ /* 0x004fe40008011600 */
[----:B------:R-:W-:Y:S02]  /*1170*/  SHF.R.U32.HI R4, RZ, UR4, R4 ;  /* 0x00000004ff047c19 */ /* 0x000fe40008011604 */
[----:B------:R-:W-:-:S02]  /*1180*/  SHF.R.U32.HI R30, RZ, UR4, R5 ;  /* 0x00000004ff1e7c19 */ /* 0x000fc40008011605 */
[-C--:B------:R-:W-:Y:S02]  /*1190*/  LOP3.LUT R31, R0, R7.reuse, RZ, 0x30, !PT ;  /* 0x00000007001f7212 */ /* 0x080fe400078e30ff */
[-C--:B------:R-:W-:Y:S02]  /*11a0*/  LOP3.LUT R5, R4, R7.reuse, RZ, 0x30, !PT ;  /* 0x0000000704057212 */ /* 0x080fe400078e30ff */
[----:B------:R-:W-:Y:S01]  /*11b0*/  LOP3.LUT R33, R30, R7, RZ, 0x30, !PT ;  /* 0x000000071e217212 */ /* 0x000fe200078e30ff */
[--C-:B------:R-:W-:Y:S01]  /*11c0*/  IMAD R0, R31, 0x4, R6.reuse ;  /* 0x000000041f007824 */ /* 0x100fe200078e0206 */
[----:B------:R-:W-:Y:S01]  /*11d0*/  SEL R4, R22, 0x80000000, P0 ;  /* 0x8000000016047807 */ /* 0x000fe20000000000 */
[--C-:B------:R-:W-:Y:S01]  /*11e0*/  IMAD R5, R5, 0x4, R6.reuse ;  /* 0x0000000405057824 */ /* 0x100fe200078e0206 */
[----:B------:R-:W-:Y:S01]  /*11f0*/  SEL R30, R21, 0x80000000, P1 ;  /* 0x80000000151e7807 */ /* 0x000fe20000800000 */
[----:B------:R-:W-:Y:S01]  /*1200*/  IMAD R33, R33, 0x4, R6 ;  /* 0x0000000421217824 */ /* 0x000fe200078e0206 */
[----:B------:R-:W-:Y:S01]  /*1210*/  ISETP.NE.AND P2, PT, R20, 0x7fffffff, PT ;  /* 0x7fffffff1400780c */ /* 0x000fe20003f45270 */
[----:B------:R-:W-:Y:S01]  /*1220*/  NOP ;  /* 0x0000000000007918 */ /* 0x000fe20000000000 */
[----:B------:R-:W-:Y:S01]  /*1230*/  SHF.R.U32.HI R4, RZ, UR4, R4 ;  /* 0x00000004ff047c19 */ /* 0x000fe20008011604 */
[----:B------:R0:W-:Y:S01]  /*1240*/  ATOMS.POPC.INC.32 RZ, [R0+URZ] ;  /* 0x0000000000ff7f8c */ /* 0x0001e2000d8000ff */
[----:B------:R-:W-:-:S02]  /*1250*/  SHF.R.U32.HI R30, RZ, UR4, R30 ;  /* 0x00000004ff1e7c19 */ /* 0x000fc4000801161e */
[----:B------:R-:W-:Y:S01]  /*1260*/  SEL R32, R20, 0x80000000, P2 ;  /* 0x8000000014207807 */ /* 0x000fe20001000000 */
[----:B------:R1:W-:Y:S01]  /*1270*/  ATOMS.POPC.INC.32 RZ, [R5+URZ] ;  /* 0x0000000005ff7f8c */ /* 0x0003e2000d8000ff */
[----:B------:R-:W-:Y:S02]  /*1280*/  ISETP.NE.AND P4, PT, R18, 0x7fffffff, PT ;  /* 0x7fffffff1200780c */ /* 0x000fe40003f85270 */
[----:B------:R-:W-:Y:S01]  /*1290*/  SHF.R.U32.HI R32, RZ, UR4, R32 ;  /* 0x00000004ff207c19 */ /* 0x000fe20008011620 */
[----:B------:R2:W-:Y:S01]  /*12a0*/  ATOMS.POPC.INC.32 RZ, [R33+URZ] ;  /* 0x0000000021ff7f8c */ /* 0x0005e2000d8000ff */
[----:B0-----:R-:W-:Y:S02]  /*12b0*/  SEL R0, R19, 0x80000000, P3 ;  /* 0x8000000013007807 */ /* 0x001fe40001800000 */
[----:B------:R-:W-:Y:S02]  /*12c0*/  ISETP.NE.AND P0, PT, R17, 0x7fffffff, PT ;  /* 0x7fffffff1100780c */ /* 0x000fe40003f05270 */
[----:B-1----:R-:W-:-:S02]  /*12d0*/  LOP3.LUT R5, R4, R7, RZ, 0x30, !PT ;  /* 0x0000000704057212 */ /* 0x002fc400078e30ff */
[----:B------:R-:W-:Y:S02]  /*12e0*/  SHF.R.U32.HI R0, RZ, UR4, R0 ;  /* 0x00000004ff007c19 */ /* 0x000fe40008011600 */
[-C--:B--2---:R-:W-:Y:S01]  /*12f0*/  LOP3.LUT R33, R30, R7.reuse, RZ, 0x30, !PT ;  /* 0x000000071e217212 */ /* 0x084fe200078e30ff */
[--C-:B------:R-:W-:Y:S01]  /*1300*/  IMAD R5, R5, 0x4, R6.reuse ;  /* 0x0000000405057824 */ /* 0x100fe200078e0206 */
[----:B------:R-:W-:Y:S02]  /*1310*/  SEL R34, R18, 0x80000000, P4 ;  /* 0x8000000012227807 */ /* 0x000fe40002000000 */
[----:B------:R-:W-:Y:S01]  /*1320*/  ISETP.NE.AND P1, PT, R16, 0x7fffffff, PT ;  /* 0x7fffffff1000780c */ /* 0x000fe20003f25270 */
[----:B------:R-:W-:Y:S01]  /*1330*/  IMAD R33, R33, 0x4, R6 ;  /* 0x0000000421217824 */ /* 0x000fe200078e0206 */
[----:B------:R-:W-:Y:S01]  /*1340*/  LOP3.LUT R37, R0, R7, RZ, 0x30, !PT ;  /* 0x0000000700257212 */ /* 0x000fe200078e30ff */
[----:B------:R0:W-:Y:S01]  /*1350*/  ATOMS.POPC.INC.32 RZ, [R5+URZ] ;  /* 0x0000000005ff7f8c */ /* 0x0001e2000d8000ff */
[----:B------:R-:W-:-:S02]  /*1360*/  ISETP.NE.AND P2, PT, R15, 0x7fffffff, PT ;  /* 0x7fffffff0f00780c */ /* 0x000fc40003f45270 */
[----:B------:R-:W-:Y:S01]  /*1370*/  LOP3.LUT R35, R32, R7, RZ, 0x30, !PT ;  /* 0x0000000720237212 */ /* 0x000fe200078e30ff */
[----:B------:R1:W-:Y:S01]  /*1380*/  ATOMS.POPC.INC.32 RZ, [R33+URZ] ;  /* 0x0000000021ff7f8c */ /* 0x0003e2000d8000ff */
[----:B------:R-:W-:Y:S01]  /*1390*/  SEL R0, R17, 0x80000000, P0 ;  /* 0x8000000011007807 */ /* 0x000fe20000000000 */
[--C-:B------:R-:W-:Y:S01]  /*13a0*/  IMAD R37, R37, 0x4, R6.reuse ;  /* 0x0000000425257824 */ /* 0x100fe200078e0206 */
[----:B------:R-:W-:Y:S01]  /*13b0*/  ISETP.NE.AND P4, PT, R13, 0x7fffffff, PT ;  /* 0x7fffffff0d00780c */ /* 0x000fe20003f85270 */
[----:B------:R-:W-:Y:S01]  /*13c0*/  IMAD R35, R35, 0x4, R6 ;  /* 0x0000000423237824 */ /* 0x000fe200078e0206 */
[----:B------:R-:W-:Y:S02]  /*13d0*/  SHF.R.U32.HI R34, RZ, UR4, R34 ;  /* 0x00000004ff227c19 */ /* 0x000fe40008011622 */
[----:B------:R-:W-:Y:S02]  /*13e0*/  SEL R4, R16, 0x80000000, P1 ;  /* 0x8000000010047807 */ /* 0x000fe40000800000 */
[----:B0-----:R-:W-:Y:S01]  /*13f0*/  SEL R5, R15, 0x80000000, P2 ;  /* 0x800000000f057807 */ /* 0x001fe20001000000 */
[----:B------:R0:W-:Y:S01]  /*1400*/  ATOMS.POPC.INC.32 RZ, [R35+URZ] ;  /* 0x0000000023ff7f8c */ /* 0x0001e2000d8000ff */
[----:B------:R-:W-:-:S02]  /*1410*/  SHF.R.U32.HI R0, RZ, UR4, R0 ;  /* 0x00000004ff007c19 */ /* 0x000fc40008011600 */
[----:B------:R-:W-:Y:S01]  /*1420*/  ISETP.NE.AND P3, PT, R14, 0x7fffffff, PT ;  /* 0x7fffffff0e00780c */ /* 0x000fe20003f65270 */
[----:B------:R2:W-:Y:S01]  /*1430*/  ATOMS.POPC.INC.32 RZ, [R37+URZ] ;  /* 0x0000000025ff7f8c */ /* 0x0005e2000d8000ff */
[----:B-1----:R-:W-:Y:S02]  /*1440*/  SEL R33, R13, 0x80000000, P4 ;  /* 0x800000000d217807 */ /* 0x002fe40002000000 */
[-C--:B------:R-:W-:Y:S02]  /*1450*/  LOP3.LUT R39, R34, R7.reuse, RZ, 0x30, !PT ;  /* 0x0000000722277212 */ /* 0x080fe400078e30ff */
[----:B------:R-:W-:Y:S02]  /*1460*/  SHF.R.U32.HI R4, RZ, UR4, R4 ;  /* 0x00000004ff047c19 */ /* 0x000fe40008011604 */
[----:B------:R-:W-:Y:S01]  /*1470*/  SHF.R.U32.HI R30, RZ, UR4, R5 ;  /* 0x00000004ff1e7c19 */ /* 0x000fe20008011605 */
[----:B------:R-:W-:Y:S01]  /*1480*/  IMAD R39, R39, 0x4, R6 ;  /* 0x0000000427277824 */ /* 0x000fe200078e0206 */
[----:B------:R-:W-:-:S02]  /*1490*/  LOP3.LUT R5, R0, R7, RZ, 0x30, !PT ;  /* 0x0000000700057212 */ /* 0x000fc400078e30ff */
[----:B------:R-:W-:Y:S02]  /*14a0*/  SEL R32, R14, 0x80000000, P3 ;  /* 0x800000000e207807 */ /* 0x000fe40001800000 */
[----:B------:R-:W-:Y:S01]  /*14b0*/  SHF.R.U32.HI R0, RZ, UR4, R33 ;  /* 0x00000004ff007c19 */ /* 0x000fe20008011621 */
[----:B------:R-:W-:Y:S01]  /*14c0*/  IMAD R5, R5, 0x4, R6 ;  /* 0x0000000405057824 */ /* 0x000fe200078e0206 */
[-C--:B------:R-:W-:Y:S01]  /*14d0*/  LOP3.LUT R33, R4, R7.reuse, RZ, 0x30, !PT ;  /* 0x0000000704217212 */ /* 0x080fe200078e30ff */
[----:B------:R1:W-:Y:S01]  /*14e0*/  ATOMS.POPC.INC.32 RZ, [R39+URZ] ;  /* 0x0000000027ff7f8c */ /* 0x0003e2000d8000ff */
[----:B0-----:R-:W-:Y:S02]  /*14f0*/  LOP3.LUT R35, R30, R7, RZ, 0x30, !PT ;  /* 0x000000071e237212 */ /* 0x001fe400078e30ff */
[----:B------:R-:W-:Y:S01]  /*1500*/  SHF.R.U32.HI R32, RZ, UR4, R32 ;  /* 0x00000004ff207c19 */ /* 0x000fe20008011620 */
[--C-:B------:R-:W-:Y:S01]  /*1510*/  IMAD R33, R33, 0x4, R6.reuse ;  /* 0x0000000421217824 */ /* 0x100fe200078e0206 */
[----:B------:R-:W-:Y:S01]  /*1520*/  ISETP.NE.AND P0, PT, R12, 0x7fffffff, PT ;  /* 0x7fffffff0c00780c */ /* 0x000fe20003f05270 */
[----:B------:R-:W-:Y:S01]  /*1530*/  IMAD R35, R35, 0x4, R6 ;  /* 0x0000000423237824 */ /* 0x000fe200078e0206 */
[----:B------:R-:W-:Y:S01]  /*1540*/  ISETP.NE.AND P1, PT, R11, 0x7fffffff, PT ;  /* 0x7fffffff0b00780c */ /* 0x000fe20003f25270 */
[----:B------:R0:W-:Y:S01]  /*1550*/  ATOMS.POPC.INC.32 RZ, [R5+URZ] ;  /* 0x0000000005ff7f8c */ /* 0x0001e2000d8000ff */
[----:B------:R-:W-:-:S02]  /*1560*/  ISETP.NE.AND P2, PT, R10, 0x7fffffff, PT ;  /* 0x7fffffff0a00780c */ /* 0x000fc40003f45270 */
[-C--:B--2---:R-:W-:Y:S01]  /*1570*/  LOP3.LUT R37, R32, R7.reuse, RZ, 0x30, !PT ;  /* 0x0000000720257212 */ /* 0x084fe200078e30ff */
[----:B------:R2:W-:Y:S01]  /*1580*/  ATOMS.POPC.INC.32 RZ, [R33+URZ] ;  /* 0x0000000021ff7f8c */ /* 0x0005e2000d8000ff */
[----:B-1----:R-:W-:Y:S02]  /*1590*/  LOP3.LUT R39, R0, R7, RZ, 0x30, !PT ;  /* 0x0000000700277212 */ /* 0x002fe400078e30ff */
[----:B------:R-:W-:Y:S01]  /*15a0*/  ISETP.NE.AND P3, PT, R9, 0x7fffffff, PT ;  /* 0x7fffffff0900780c */ /* 0x000fe20003f65270 */
[----:B------:R1:W-:Y:S01]  /*15b0*/  ATOMS.POPC.INC.32 RZ, [R35+URZ] ;  /* 0x0000000023ff7f8c */ /* 0x0003e2000d8000ff */
[----:B------:R-:W-:Y:S01]  /*15c0*/  ISETP.NE.AND P4, PT, R8, 0x7fffffff, PT ;  /* 0x7fffffff0800780c */ /* 0x000fe20003f85270 */
[--C-:B------:R-:W-:Y:S01]  /*15d0*/  IMAD R37, R37, 0x4, R6.reuse ;  /* 0x0000000425257824 */ /* 0x100fe200078e0206 */
[----:B------:R-:W-:Y:S01]  /*15e0*/  SEL R0, R12, 0x80000000, P0 ;  /* 0x800000000c007807 */ /* 0x000fe20000000000 */
[----:B------:R-:W-:Y:S01]  /*15f0*/  IMAD R39, R39, 0x4, R6 ;  /* 0x0000000427277824 */ /* 0x000fe200078e0206 */
[----:B------:R-:W-:Y:S01]  /*1600*/  SEL R30, R11, 0x80000000, P1 ;  /* 0x800000000b1e7807 */ /* 0x000fe20000800000 */
[----:B0-----:R-:W0:Y:S01]  /*1610*/  LDC.64 R4, c[0x0][0x380] ;  /* 0x0000e000ff047b82 */ /* 0x001e220000000a00 */
[----:B------:R-:W-:Y:S01]  /*1620*/  SEL R32, R10, 0x80000000, P2 ;  /* 0x800000000a207807 */ /* 0x000fe20001000000 */
[----:B------:R3:W-:Y:S01]  /*1630*/  ATOMS.POPC.INC.32 RZ, [R37+URZ] ;  /* 0x0000000025ff7f8c */ /* 0x0007e2000d8000ff */
[----:B--2---:R-:W-:-:S02]  /*1640*/  SEL R33, R9, 0x80000000, P3 ;  /* 0x8000000009217807 */ /* 0x004fc40001800000 */
[----:B-1----:R-:W-:Y:S01]  /*1650*/  SEL R35, R8, 0x80000000, P4 ;  /* 0x8000000008237807 */ /* 0x002fe20002000000 */
[----:B------:R1:W-:Y:S01]  /*1660*/  ATOMS.POPC.INC.32 RZ, [R39+URZ] ;  /* 0x0000000027ff7f8c */ /* 0x0003e2000d8000ff */
[----:B------:R-:W-:Y:S02]  /*1670*/  SHF.R.U32.HI R0, RZ, UR4, R0 ;  /* 0x00000004ff007c19 */ /* 0x000fe40008011600 */
[----:B------:R-:W-:Y:S02]  /*1680*/  SHF.R.U32.HI R30, RZ, UR4, R30 ;  /* 0x00000004ff1e7c19 */ /* 0x000fe4000801161e */
[----:B------:R-:W-:Y:S02]  /*1690*/  SHF.R.U32.HI R32, RZ, UR4, R32 ;  /* 0x00000004ff207c19 */ /* 0x000fe40008011620 */
[----:B------:R-:W-:Y:S02]  /*16a0*/  SHF.R.U32.HI R34, RZ, UR4, R33 ;  /* 0x00000004ff227c19 */ /* 0x000fe40008011621 */
[----:B------:R-:W-:-:S02]  /*16b0*/  SHF.R.U32.HI R36, RZ, UR4, R35 ;  /* 0x00000004ff247c19 */ /* 0x000fc40008011623 */
[-C--:B------:R-:W-:Y:S01]  /*16c0*/  LOP3.LUT R33, R0, R7.reuse, RZ, 0x30, !PT ;  /* 0x0000000700217212 */ /* 0x080fe200078e30ff */
[----:B------:R-:W-:Y:S01]  /*16d0*/  IMAD.MOV.U32 R0, RZ, RZ, RZ ;  /* 0x000000ffff007224 */ /* 0x000fe200078e00ff */
[-C--:B------:R-:W-:Y:S01]  /*16e0*/  LOP3.LUT R35, R30, R7.reuse, RZ, 0x30, !PT ;  /* 0x000000071e237212 */ /* 0x080fe200078e30ff */
[----:B------:R-:W-:Y:S01]  /*16f0*/  IMAD R30, R3, 0x4, R29 ;  /* 0x00000004031e7824 */ /* 0x000fe200078e021d */
[-C--:B---3--:R-:W-:Y:S01]  /*1700*/  LOP3.LUT R37, R32, R7.reuse, RZ, 0x30, !PT ;  /* 0x0000000720257212 */ /* 0x088fe200078e30ff */
[--C-:B------:R-:W-:Y:S01]  /*1710*/  IMAD R33, R33, 0x4, R6.reuse ;  /* 0x0000000421217824 */ /* 0x100fe200078e0206 */
[----:B------:R-:W-:Y:S01]  /*1720*/  ISETP.GT.U32.AND P5, PT, R3, 0xff, PT ;  /* 0x000000ff0300780c */ /* 0x000fe20003fa4070 */
[--C-:B------:R-:W-:Y:S01]  /*1730*/  IMAD R35, R35, 0x4, R6.reuse ;  /* 0x0000000423237824 */ /* 0x100fe200078e0206 */
[-C--:B-1----:R-:W-:Y:S01]  /*1740*/  LOP3.LUT R39, R34, R7.reuse, RZ, 0x30, !PT ;  /* 0x0000000722277212 */ /* 0x082fe200078e30ff */
[--C-:B------:R-:W-:Y:S01]  /*1750*/  IMAD R37, R37, 0x4, R6.reuse ;  /* 0x0000000425257824 */ /* 0x100fe200078e0206 */
[----:B------:R-:W-:Y:S01]  /*1760*/  LOP3.LUT R41, R36, R7, RZ, 0x30, !PT ;  /* 0x0000000724297212 */ /* 0x000fe200078e30ff */
[----:B------:R1:W-:Y:S01]  /*1770*/  ATOMS.POPC.INC.32 RZ, [R33+URZ] ;  /* 0x0000000021ff7f8c */ /* 0x0003e2000d8000ff */
[----:B------:R-:W-:Y:S01]  /*1780*/  P2R R45, PR, RZ, 0x20 ;  /* 0x00000020ff2d7803 */ /* 0x000fe20000000000 */
[----:B------:R-:W-:-:S02]  /*1790*/  IMAD R39, R39, 0x4, R6 ;  /* 0x0000000427277824 */ /* 0x000fc400078e0206 */
[----:B------:R-:W-:Y:S01]  /*17a0*/  IMAD R41, R41, 0x4, R6 ;  /* 0x0000000429297824 */ /* 0x000fe200078e0206 */
[----:B------:R1:W-:Y:S04]  /*17b0*/  ATOMS.POPC.INC.32 RZ, [R35+URZ] ;  /* 0x0000000023ff7f8c */ /* 0x0003e8000d8000ff */
[----:B------:R1:W-:Y:S04]  /*17c0*/  ATOMS.POPC.INC.32 RZ, [R37+URZ] ;  /* 0x0000000025ff7f8c */ /* 0x0003e8000d8000ff */
[----:B------:R1:W-:Y:S04]  /*17d0*/  ATOMS.POPC.INC.32 RZ, [R39+URZ] ;  /* 0x0000000027ff7f8c */ /* 0x0003e8000d8000ff */
[----:B------:R1:W-:Y:S01]  /*17e0*/  ATOMS.POPC.INC.32 RZ, [R41+URZ] ;  /* 0x0000000029ff7f8c */ /* 0x0003e2000d8000ff */
[----:B------:R-:W-:Y:S06]  /*17f0*/  BAR.SYNC.DEFER_BLOCKING 0x0 ;  /* 0x0000000000007b1d */ /* 0x000fec0000010000 */
[----:B0-----:R-:W-:Y:S05]  /*1800*/  @P5 BRA `(.L_x_13) ;  /* 0x00000000008c5947 */ /* 0x001fea0003800000 */
[----:B-1----:R-:W-:Y:S04]  /*1810*/  LDS R33, [R30] ;  /* 0x000000001e217984 */ /* 0x002fe80000000800 */
[----:B------:R-:W0:Y:S04]  /*1820*/  LDS R0, [R30+0x400] ;  /* 0x000400001e007984 */ /* 0x000e280000000800 */
[----:B------:R-:W1:Y:S04]  /*1830*/  LDS R32, [R30+0x800] ;  /* 0x000800001e207984 */ /* 0x000e680000000800 */
[----:B------:R-:W2:Y:S04]  /*1840*/  LDS R34, [R30+0xc00] ;  /* 0x000c00001e227984 */ /* 0x000ea80000000800 */
[----:B------:R-:W3:Y:S04]  /*1850*/  LDS R36, [R30+0x1000] ;  /* 0x001000001e247984 */ /* 0x000ee80000000800 */
[----:B------:R-:W4:Y:S04]  /*1860*/  LDS R38, [R30+0x1400] ;  /* 0x001400001e267984 */ /* 0x000f280000000800 */
[----:B------:R-:W5:Y:S04]  /*1870*/  LDS R40, [R30+0x1800] ;  /* 0x001800001e287984 */ /* 0x000f680000000800 */
[----:B------:R-:W5:Y:S04]  /*1880*/  LDS R42, [R30+0x1c00] ;  /* 0x001c00001e2a7984 */ /* 0x000f680000000800 */
[----:B------:R-:W5:Y:S04]  /*1890*/  LDS R44, [R30+0x2000] ;  /* 0x002000001e2c7984 */ /* 0x000f680000000800 */
[----:B------:R-:W5:Y:S04]  /*18a0*/  LDS R46, [R30+0x2400] ;  /* 0x002400001e2e7984 */ /* 0x000f680000000800 */
[----:B------:R-:W5:Y:S01]  /*18b0*/  LDS R48, [R30+0x2800] ;  /* 0x002800001e307984 */ /* 0x000f620000000800 */
[----:B0-----:R-:W-:-:S03]  /*18c0*/  IMAD.IADD R35, R33, 0x1, R0 ;  /* 0x0000000121237824 */ /* 0x001fc600078e0200 */
[----:B------:R-:W-:Y:S01]  /*18d0*/  STS [R30+0x400], R33 ;  /* 0x000400211e007388 */ /* 0x000fe20000000800 */
[----:B-1----:R-:W-:-:S03]  /*18e0*/  IMAD.IADD R37, R35, 0x1, R32 ;  /* 0x0000000123257824 */ /* 0x002fc600078e0220 */
[----:B------:R-:W0:Y:S01]  /*18f0*/  LDS R0, [R30+0x2c00] ;  /* 0x002c00001e007984 */ /* 0x000e220000000800 */
[----:B--2---:R-:W-:-:S03]  /*1900*/  IMAD.IADD R39, R37, 0x1, R34 ;  /* 0x0000000125277824 */ /* 0x004fc600078e0222 */
[----:B------:R2:W-:Y:S01]  /*1910*/  STS [R30+0x800], R35 ;  /* 0x000800231e007388 */ /* 0x0005e20000000800 */
[----:B---3--:R-:W-:-:S03]  /*1920*/  IMAD.IADD R41, R39, 0x1, R36 ;  /* 0x0000000127297824 */ /* 0x008fc600078e0224 */
[----:B------:R2:W-:Y:S01]  /*1930*/  STS [R30+0xc00], R37 ;  /* 0x000c00251e007388 */ /* 0x0005e20000000800 */
[----:B----4-:R-:W-:-:S03]  /*1940*/  IMAD.IADD R43, R41, 0x1, R38 ;  /* 0x00000001292b7824 */ /* 0x010fc600078e0226 */
[----:B------:R2:W-:Y:S01]  /*1950*/  STS [R30+0x1000], R39 ;  /* 0x001000271e007388 */ /* 0x0005e20000000800 */
[----:B-----5:R-:W-:-:S03]  /*1960*/  IMAD.IADD R47, R43, 0x1, R40 ;  /* 0x000000012b2f7824 */ /* 0x020fc600078e0228 */
[----:B------:R2:W-:Y:S01]  /*1970*/  STS [R30+0x1400], R41 ;  /* 0x001400291e007388 */ /* 0x0005e20000000800 */
[----:B------:R-:W-:-:S03]  /*1980*/  IMAD.IADD R49, R47, 0x1, R42 ;  /* 0x000000012f317824 */ /* 0x000fc600078e022a */
[----:B------:R2:W-:Y:S01]  /*1990*/  STS [R30+0x1800], R43 ;  /* 0x0018002b1e007388 */ /* 0x0005e20000000800 */
[----:B------:R-:W-:-:S03]  /*19a0*/  IMAD.IADD R51, R49, 0x1, R44 ;  /* 0x0000000131337824 */ /* 0x000fc600078e022c */
[----:B------:R2:W-:Y:S01]  /*19b0*/  STS [R30+0x1c00], R47 ;  /* 0x001c002f1e007388 */ /* 0x0005e20000000800 */
[----:B------:R-:W-:-:S03]  /*19c0*/  IMAD.IADD R53, R51, 0x1, R46 ;  /* 0x0000000133357824 */ /* 0x000fc600078e022e */
[----:B------:R2:W-:Y:S01]  /*19d0*/  STS [R30+0x2000], R49 ;  /* 0x002000311e007388 */ /* 0x0005e20000000800 */
[----:B------:R-:W-:-:S03]  /*19e0*/  IMAD.IADD R48, R53, 0x1, R48 ;  /* 0x0000000135307824 */ /* 0x000fc600078e0230 */
[----:B------:R2:W-:Y:S04]  /*19f0*/  STS [R30+0x2400], R51 ;  /* 0x002400331e007388 */ /* 0x0005e80000000800 */
[----:B------:R2:W-:Y:S04]  /*1a00*/  STS [R30+0x2800], R53 ;  /* 0x002800351e007388 */ /* 0x0005e80000000800 */
[----:B------:R2:W-:Y:S01]  /*1a10*/  STS [R30], RZ ;  /* 0x000000ff1e007388 */ /* 0x0005e20000000800 */
[----:B0-----:R-:W-:-:S03]  /*1a20*/  IMAD.IADD R0, R48, 0x1, R0 ;  /* 0x0000000130007824 */ /* 0x001fc600078e0200 */
[----:B------:R2:W-:Y:S04]  /*1a30*/  STS [R30+0x2c00], R48 ;  /* 0x002c00301e007388 */ /* 0x0005e80000000800 */
.L_x_13:
[----:B------:R-:W-:Y:S05]  /*1a40*/  BSYNC.RECONVERGENT B0 ;  /* 0x0000000000007941 */ /* 0x000fea0003800200 */
.L_x_12:
[----:B------:R-:W-:Y:S01]  /*1a50*/  ISETP.NE.AND P0, PT, R0, 0x1b00, PT ;  /* 0x00001b000000780c */ /* 0x000fe20003f05270 */
[----:B-1----:R-:W-:-:S03]  /*1a60*/  IMAD R33, R27, 0x100, R3 ;  /* 0x000001001b217824 */ /* 0x002fc600078e0203 */
[----:B------:R-:W-:Y:S01]  /*1a70*/  ISETP.LT.U32.AND P0, PT, R3, 0x100, !P0 ;  /* 0x000001000300780c */ /* 0x000fe20004701070 */
[----:B------:R-:W-:Y:S01]  /*1a80*/  IMAD.WIDE R4, R33, 0x4, R4 ;  /* 0x0000000421047825 */ /* 0x000fe200078e0204 */
[----:B------:R-:W-:-:S05]  /*1a90*/  @!P5 LOP3.LUT R33, R0, 0x40000000, RZ, 0xfc, !PT ;  /* 0x400000000021d812 */ /* 0x000fca00078efcff */
[----:B------:R0:W-:Y:S06]  /*1aa0*/  @!P5 STG.E.STRONG.SYS desc[UR6][R4.64], R33 ;  /* 0x000000210400d986 */ /* 0x0001ec000c115906 */
[----:B------:R-:W-:Y:S06]  /*1ab0*/  BAR.RED.OR.DEFER_BLOCKING 0x0, P0 ;  /* 0x0000000000007b1d */ /* 0x000fec0000014800 */
[----:B------:R-:W1:Y:S02]  /*1ac0*/  B2R.RESULT RZ, P0 ;  /* 0x0000000000ff731c */ /* 0x000e640000004000 */
[----:B01----:R-:W-:Y:S05]  /*1ad0*/  @!P0 BRA `(.L_x_14) ;  /* 0x0000000c00648947 */ /* 0x003fea0003800000 */
[C---:B------:R-:W-:Y:S01]  /*1ae0*/  ISETP.GT.U32.AND P0, PT, R3.reuse, R31, PT ;  /* 0x0000001f0300720c */ /* 0x040fe20003f04070 */
[----:B------:R-:W-:Y:S01]  /*1af0*/  BSSY B1, `(.L_x_15) ;  /* 0x000002e000017945 */ /* 0x000fe20003800000 */
[----:B--2---:R-:W-:Y:S02]  /*1b00*/  IMAD R37, R3, 0x8, R29 ;  /* 0x0000000803257824 */ /* 0x004fe400078e021d */
[----:B------:R-:W-:Y:S01]  /*1b10*/  SEL R35, RZ, 0x1b00, !P0 ;  /* 0x00001b00ff237807 */ /* 0x000fe20004000000 */
[----:B------:R-:W-:Y:S08]  /*1b20*/  @P5 BRA `(.L_x_16) ;  /* 0x0000000000a85947 */ /* 0x000ff00003800000 */
[----:B------:R-:W0:Y:S02]  /*1b30*/  LDC.64 R6, c[0x0][0x398] ;  /* 0x0000e600ff067b82 */ /* 0x000e240000000a00 */
[----:B0-----:R-:W-:-:S06]  /*1b40*/  IMAD.WIDE.U32 R32, R3, 0x8, R6 ;  /* 0x0000000803207825 */ /* 0x001fcc00078e0006 */
[----:B------:R-:W2:Y:S01]  /*1b50*/  LDG.E.64 R32, desc[UR6][R32.64] ;  /* 0x0000000620207981 */ /* 0x000ea2000c1e1b00 */
[----:B------:R-:W-:Y:S01]  /*1b60*/  IMAD.MOV.U32 R29, RZ, RZ, R0 ;  /* 0x000000ffff1d7224 */ /* 0x000fe200078e0000 */
[----:B--2---:R-:W-:-:S04]  /*1b70*/  IADD3 R6, P0, PT, -R35, R32, RZ ;  /* 0x0000002023067210 */ /* 0x004fc80007f1e1ff */
[----:B------:R-:W-:Y:S02]  /*1b80*/  IADD3.X R7, PT, PT, R33, -0x1, RZ, P0, !PT ;  /* 0xffffffff21077810 */ /* 0x000fe400007fe4ff */
[----:B------:R-:W-:-:S03]  /*1b90*/  ISETP.GE.AND P0, PT, R27, 0x1, PT ;  /* 0x000000011b00780c */ /* 0x000fc60003f06270 */
[----:B------:R0:W-:Y:S10]  /*1ba0*/  STS.64 [R37+0x6c00], R6 ;  /* 0x006c000625007388 */ /* 0x0001f40000000a00 */
[----:B------:R-:W-:Y:S05]  /*1bb0*/  @!P0 BRA `(.L_x_17) ;  /* 0x00000000006c8947 */ /* 0x000fea0003800000 */
[----:B------:R-:W-:Y:S01]  /*1bc0*/  BSSY B0, `(.L_x_18) ;  /* 0x0000019000007945 */ /* 0x000fe20003800000 */
[----:B------:R-:W-:Y:S02]  /*1bd0*/  IMAD.MOV.U32 R26, RZ, RZ, -0x1 ;  /* 0xffffffffff1a7424 */ /* 0x000fe400078e00ff */
[----:B------:R-:W-:Y:S02]  /*1be0*/  IMAD.MOV.U32 R30, RZ, RZ, R27 ;  /* 0x000000ffff1e7224 */ /* 0x000fe400078e001b */
[----:B------:R-:W-:-:S07]  /*1bf0*/  IMAD.MOV.U32 R29, RZ, RZ, R0 ;  /* 0x000000ffff1d7224 */ /* 0x000fce00078e0000 */
.L_x_22:
[----:B0-----:R-:W0:Y:S01]  /*1c00*/  LDC.64 R6, c[0x0][0x380] ;  /* 0x0000e000ff067b82 */ /* 0x001e220000000a00 */
[----:B------:R-:W-:Y:S01]  /*1c10*/  VIADD R39, R30, 0xffffffff ;  /* 0xffffffff1e277836 */ /* 0x000fe20000000000 */
[----:B------:R-:W-:Y:S03]  /*1c20*/  BSSY B2, `(.L_x_19) ;  /* 0x0000008000027945 */ /* 0x000fe60003800000 */
[----:B------:R-:W-:-:S04]  /*1c30*/  IMAD R33, R39, 0x100, R3 ;  /* 0x0000010027217824 */ /* 0x000fc800078e0203 */
[----:B0-----:R-:W-:-:S07]  /*1c40*/  IMAD.WIDE R6, R33, 0x4, R6 ;  /* 0x0000000421067825 */ /* 0x001fce00078e0206 */
.L_x_20:
[----:B------:R-:W-:Y:S05]  /*1c50*/  YIELD ;  /* 0x0000000000007946 */ /* 0x000fea0003800000 */
[----:B------:R0:W-:Y:S06]  /*1c60*/  MEMBAR.SC.CTA ;  /* 0x0000000000007992 */ /* 0x0001ec0000000000 */
[----:B0-----:R-:W2:Y:S02]  /*1c70*/  LDG.E.STRONG.SYS R32, desc[UR6][R6.64] ;  /* 0x0000000606207981 */ /* 0x001ea4000c1f5900 */
[----:B--2---:R-:W-:-:S13]  /*1c80*/  ISETP.NE.AND P0, PT, R32, RZ, PT ;  /* 0x000000ff2000720c */ /* 0x004fda0003f05270 */
[----:B------:R-:W-:Y:S05]  /*1c90*/  @!P0 BRA `(.L_x_20) ;  /* 0xfffffffc00ec8947 */ /* 0x000fea000383ffff */
[----:B------:R-:W-:Y:S05]  /*1ca0*/  BSYNC B2 ;  /* 0x0000000000027941 */ /* 0x000fea0003800000 */
.L_x_19:
[----:B------:R-:W-:Y:S01]  /*1cb0*/  BSSY.RECONVERGENT B2, `(.L_x_21) ;  /* 0x0000006000027945 */ /* 0x000fe20003800200 */
[C---:B------:R-:W-:Y:S02]  /*1cc0*/  ISETP.GT.AND P0, PT, R32.reuse, -0x1, PT ;  /* 0xffffffff2000780c */ /* 0x040fe40003f04270 */
[----:B------:R-:W-:Y:S01]  /*1cd0*/  LOP3.LUT R32, R32, 0x3fffffff, RZ, 0xc0, !PT ;  /* 0x3fffffff20207812 */ /* 0x000fe200078ec0ff */
[----:B------:R-:W-:Y:S05]  /*1ce0*/  WARPSYNC.EXCLUSIVE R26 ;  /* 0x000000001a007348 */ /* 0x000fea0003a00000 */
[----:B------:R-:W-:-:S05]  /*1cf0*/  IMAD.IADD R29, R32, 0x1, R29 ;  /* 0x00000001201d7824 */ /* 0x000fca00078e021d */
[----:B------:R-:W-:-:S07]  /*1d00*/  VOTE.ANY R26, PT, P0 ;  /* 0x00000000001a7806 */ /* 0x000fce00000e0100 */
[----:B------:R-:W-:Y:S05]  /*1d10*/  BSYNC.RECONVERGENT B2 ;  /* 0x0000000000027941 */ /* 0x000fea0003800200 */
.L_x_21:
[----:B------:R-:W-:Y:S01]  /*1d20*/  ISETP.GT.U32.AND P1, PT, R30, 0x1, PT ;  /* 0x000000011e00780c */ /* 0x000fe20003f24070 */
[----:B------:R-:W-:-:S12]  /*1d30*/  IMAD.MOV.U32 R30, RZ, RZ, R39 ;  /* 0x000000ffff1e7224 */ /* 0x000fd800078e0027 */
[----:B------:R-:W-:Y:S05]  /*1d40*/  @P0 BRA P1, `(.L_x_22) ;  /* 0xfffffffc00ac0947 */ /* 0x000fea000083ffff */
[----:B------:R-:W-:Y:S05]  /*1d50*/  BSYNC B0 ;  /* 0x0000000000007941 */ /* 0x000fea0003800000 */
.L_x_18:
[----:B------:R1:W2:Y:S02]  /*1d60*/  LDS.64 R6, [R37+0x6c00] ;  /* 0x006c000025067984 */ /* 0x0002a40000000a00 */
.L_x_17:
[C---:B------:R-:W-:Y:S01]  /*1d70*/  IMAD.IADD R33, R29.reuse, 0x1, -R0 ;  /* 0x000000011d217824 */ /* 0x040fe200078e0a00 */
[----:B------:R-:W-:-:S04]  /*1d80*/  LOP3.LUT R29, R29, 0x80000000, RZ, 0xfc, !PT ;  /* 0x800000001d1d7812 */ /* 0x000fc800078efcff */
[C---:B0-2---:R-:W-:Y:S01]  /*1d90*/  IADD3 R6, P0, PT, R33.reuse, R6, RZ ;  /* 0x0000000621067210 */ /* 0x045fe20007f1e0ff */
[----:B------:R0:W-:Y:S03]  /*1da0*/  STG.E.STRONG.SYS desc[UR6][R4.64], R29 ;  /* 0x0000001d04007986 */ /* 0x0001e6000c115906 */
[----:B------:R-:W-:-:S05]  /*1db0*/  LEA.HI.X.SX32 R7, R33, R7, 0x1, P0 ;  /* 0x0000000721077211 */ /* 0x000fca00000f0eff */
[----:B------:R0:W-:Y:S04]  /*1dc0*/  STS.64 [R37+0x6c00], R6 ;  /* 0x006c000625007388 */ /* 0x0001e80000000a00 */
.L_x_16:
[----:B------:R-:W-:Y:S05]  /*1dd0*/  BSYNC B1 ;  /* 0x0000000000017941 */ /* 0x000fea0003800000 */
.L_x_15:
[----:B0-----:R-:W0:Y:S01]  /*1de0*/  LDC R29, c[0x0][0x3c0] ;  /* 0x0000f000ff1d7b82 */ /* 0x001e220000000800 */
[----:B------:R-:W-:Y:S01]  /*1df0*/  IMAD.MOV.U32 R26, RZ, RZ, -0x1 ;  /* 0xffffffffff1a7424 */ /* 0x000fe200078e00ff */
[----:B------:R-:W-:-:S04]  /*1e00*/  ISETP.GT.AND P2, PT, R24, -0x1, PT ;  /* 0xffffffff1800780c */ /* 0x000fc80003f44270 */
[----:B------:R-:W-:Y:S02]  /*1e10*/  SEL R33, R26, 0x80000000, P2 ;  /* 0x800000001a217807 */ /* 0x000fe40001000000 */
[----:B------:R-:W2:Y:S01]  /*1e20*/  LDC.64 R4, c[0x0][0x390] ;  /* 0x0000e400ff047b82 */ /* 0x000ea20000000a00 */
[----:B0-----:R-:W-:Y:S02]  /*1e30*/  ISETP.GE.AND P0, PT, R28, R29, PT ;  /* 0x0000001d1c00720c */ /* 0x001fe40003f06270 */
[----:B--2---:R-:W-:-:S04]  /*1e40*/  ISETP.EQ.U32.AND P1, PT, R4, RZ, PT ;  /* 0x000000ff0400720c */ /* 0x004fc80003f22070 */
[----:B------:R-:W-:Y:S02]  /*1e50*/  ISETP.EQ.OR.EX P0, PT, R5, RZ, !P0, P1 ;  /* 0x000000ff0500720c */ /* 0x000fe40004702710 */
[----:B------:R-:W-:Y:S02]  /*1e60*/  ISETP.GT.AND P1, PT, R25, -0x1, PT ;  /* 0xffffffff1900780c */ /* 0x000fe40003f24270 */
[----:B------:R-:W-:Y:S02]  /*1e70*/  ISETP.GT.U32.OR P0, PT, R3, 0xff, P0 ;  /* 0x000000ff0300780c */ /* 0x000fe40000704470 */
[----:B------:R-:W-:-:S11]  /*1e80*/  SEL R30, R26, 0x80000000, P1 ;  /* 0x800000001a1e7807 */ /* 0x000fd60000800000 */
[----:B------:R-:W-:Y:S05]  /*1e90*/  @P0 BRA `(.L_x_23) ;  /* 0x00000000001c0947 */ /* 0x000fea0003800000 */
[----:B------:R-:W0:Y:S01]  /*1ea0*/  LDS.64 R6, [R37+0x6c00] ;  /* 0x006c000025067984 */ /* 0x000e220000000a00 */
[C---:B------:R-:W-:Y:S02]  /*1eb0*/  LEA R4, P2, R3.reuse, R4, 0x3 ;  /* 0x0000000403047211 */ /* 0x040fe400078418ff */
[--C-:B------:R-:W-:Y:S02]  /*1ec0*/  SHF.R.S32.HI R39, RZ, 0x1f, R0.reuse ;  /* 0x0000001fff277819 */ /* 0x100fe40000011400 */
[----:B------:R-:W-:Y:S02]  /*1ed0*/  LEA.HI.X R5, R3, R5, RZ, 0x3, P2 ;  /* 0x0000000503057211 */ /* 0x000fe400010f1cff */
[----:B0-----:R-:W-:-:S04]  /*1ee0*/  IADD3 R6, P0, P1, R6, R35, R0 ;  /* 0x0000002306067210 */ /* 0x001fc8000791e000 */
[----:B------:R-:W-:-:S05]  /*1ef0*/  IADD3.X R7, PT, PT, R7, RZ, R39, P0, P1 ;  /* 0x000000ff07077210 */ /* 0x000fca00007e2427 */
[----:B------:R0:W-:Y:S04]  /*1f00*/  STG.E.64 desc[UR6][R4.64], R6 ;  /* 0x0000000604007986 */ /* 0x0001e8000c101b06 */
.L_x_23:
[----:B------:R-:W-:Y:S05]  /*1f10*/  WARPSYNC.ALL ;  /* 0x0000000000007948 */ /* 0x000fea0003800000 */
[----:B------:R-:W2:Y:S08]  /*1f20*/  S2UR UR5, SR_CgaCtaId ;  /* 0x00000000000579c3 */ /* 0x000eb00000008800 */
[----:B------:R-:W-:Y:S01]  /*1f30*/  BAR.SYNC.DEFER_BLOCKING 0x0 ;  /* 0x0000000000007b1d */ /* 0x000fe20000010000 */
[----:B------:R-:W-:-:S02]  /*1f40*/  ISETP.GT.AND P2, PT, R21, -0x1, PT ;  /* 0xffffffff1500780c */ /* 0x000fc40003f44270 */
[----:B------:R-:W-:Y:S02]  /*1f50*/  ISETP.GT.AND P1, PT, R22, -0x1, PT ;  /* 0xffffffff1600780c */ /* 0x000fe40003f24270 */
[----:B0-----:R-:W-:Y:S01]  /*1f60*/  SEL R4, R26, 0x80000000, P2 ;  /* 0x800000001a047807 */ /* 0x001fe20001000000 */
[----:B------:R-:W-:Y:S01]  /*1f70*/  UMOV UR4, 0x400 ;  /* 0x0000040000047882 */ /* 0x000fe20000000000 */
[----:B------:R-:W-:Y:S02]  /*1f80*/  ISETP.GT.AND P2, PT, R17, -0x1, PT ;  /* 0xffffffff1100780c */ /* 0x000fe40003f44270 */
[----:B------:R-:W-:Y:S02]  /*1f90*/  LOP3.LUT R21, R4, R21, RZ, 0x3c, !PT ;  /* 0x0000001504157212 */ /* 0x000fe400078e3cff */
[C---:B------:R-:W-:Y:S02]  /*1fa0*/  SEL R5, R26.reuse, 0x80000000, P1 ;  /* 0x800000001a057807 */ /* 0x040fe40000800000 */
[----:B------:R-:W-:-:S02]  /*1fb0*/  SEL R4, R26, 0x80000000, P2 ;  /* 0x800000001a047807 */ /* 0x000fc40001000000 */
[----:B------:R-:W-:Y:S02]  /*1fc0*/  ISETP.GT.AND P1, PT, R18, -0x1, PT ;  /* 0xffffffff1200780c */ /* 0x000fe40003f24270 */
[----:B------:R-:W-:Y:S02]  /*1fd0*/  LOP3.LUT R22, R5, R22, RZ, 0x3c, !PT ;  /* 0x0000001605167212 */ /* 0x000fe400078e3cff */
[----:B------:R-:W-:Y:S02]  /*1fe0*/  LOP3.LUT R17, R4, R17, RZ, 0x3c, !PT ;  /* 0x0000001104117212 */ /* 0x000fe400078e3cff */
[----:B------:R-:W-:Y:S01]  /*1ff0*/  SEL R5, R26, 0x80000000, P1 ;  /* 0x800000001a057807 */ /* 0x000fe20000800000 */
[----:B--2---:R-:W-:Y:S01]  /*2000*/  ULEA UR4, UR5, UR4, 0x18 ;  /* 0x0000000405047291 */ /* 0x004fe2000f8ec0ff */
[----:B------:R-:W-:Y:S02]  /*2010*/  ISETP.GT.AND P0, PT, R23, -0x1, PT ;  /* 0xffffffff1700780c */ /* 0x000fe40003f04270 */
[----:B------:R-:W-:-:S02]  /*2020*/  LOP3.LUT R18, R5, R18, RZ, 0x3c, !PT ;  /* 0x0000001205127212 */ /* 0x000fc400078e3cff */
[----:B------:R-:W-:Y:S02]  /*2030*/  ISETP.GT.AND P3, PT, R20, -0x1, PT ;  /* 0xffffffff1400780c */ /* 0x000fe40003f64270 */
[----:B------:R-:W-:Y:S02]  /*2040*/  LEA R4, R31, UR4, 0x3 ;  /* 0x000000041f047c11 */ /* 0x000fe4000f8e18ff */
[C---:B------:R-:W-:Y:S02]  /*2050*/  SEL R0, R26.reuse, 0x80000000, P0 ;  /* 0x800000001a007807 */ /* 0x040fe40000000000 */
[----:B------:R-:W-:Y:S02]  /*2060*/  SEL R7, R26, 0x80000000, P3 ;  /* 0x800000001a077807 */ /* 0x000fe40001800000 */
[----:B------:R-:W0:Y:S01]  /*2070*/  LDS.64 R4, [R4+0x6c00] ;  /* 0x006c000004047984 */ /* 0x000e220000000a00 */
[----:B------:R-:W-:Y:S02]  /*2080*/  ISETP.GT.AND P0, PT, R19, -0x1, PT ;  /* 0xffffffff1300780c */ /* 0x000fe40003f04270 */
[----:B------:R-:W-:-:S02]  /*2090*/  ISETP.GT.AND P3, PT, R16, -0x1, PT ;  /* 0xffffffff1000780c */ /* 0x000fc40003f64270 */
[----:B------:R-:W-:Y:S02]  /*20a0*/  LOP3.LUT R23, R0, R23, RZ, 0x3c, !PT ;  /* 0x0000001700177212 */ /* 0x000fe400078e3cff */
[----:B------:R-:W-:Y:S02]  /*20b0*/  LOP3.LUT R20, R7, R20, RZ, 0x3c, !PT ;  /* 0x0000001407147212 */ /* 0x000fe400078e3cff */
[----:B------:R-:W-:Y:S02]  /*20c0*/  ISETP.GT.AND P4, PT, R28, R29, PT ;  /* 0x0000001d1c00720c */ /* 0x000fe40003f84270 */
[C---:B------:R-:W-:Y:S02]  /*20d0*/  SEL R0, R26.reuse, 0x80000000, P0 ;  /* 0x800000001a007807 */ /* 0x040fe40000000000 */
[----:B------:R-:W-:Y:S02]  /*20e0*/  SEL R7, R26, 0x80000000, P3 ;  /* 0x800000001a077807 */ /* 0x000fe40001800000 */
[----:B------:R-:W-:-:S02]  /*20f0*/  ISETP.GT.AND P0, PT, R15, -0x1, PT ;  /* 0xffffffff0f00780c */ /* 0x000fc40003f04270 */
[----:B------:R-:W-:Y:S02]  /*2100*/  ISETP.GT.AND P1, PT, R14, -0x1, PT ;  /* 0xffffffff0e00780c */ /* 0x000fe40003f24270 */
[----:B------:R-:W-:Y:S02]  /*2110*/  ISETP.GT.AND P2, PT, R13, -0x1, PT ;  /* 0xffffffff0d00780c */ /* 0x000fe40003f44270 */
[----:B------:R-:W-:Y:S02]  /*2120*/  ISETP.GT.AND P3, PT, R12, -0x1, PT ;  /* 0xffffffff0c00780c */ /* 0x000fe40003f64270 */
[----:B------:R-:W-:Y:S02]  /*2130*/  LOP3.LUT R19, R0, R19, RZ, 0x3c, !PT ;  /* 0x0000001300137212 */ /* 0x000fe400078e3cff */
[----:B------:R-:W-:Y:S02]  /*2140*/  LOP3.LUT R16, R7, R16, RZ, 0x3c, !PT ;  /* 0x0000001007107212 */ /* 0x000fe400078e3cff */
[----:B------:R-:W-:-:S02]  /*2150*/  SEL R0, R26, 0x80000000, P0 ;  /* 0x800000001a007807 */ /* 0x000fc40000000000 */
[C---:B------:R-:W-:Y:S02]  /*2160*/  SEL R7, R26.reuse, 0x80000000, P1 ;  /* 0x800000001a077807 */ /* 0x040fe40000800000 */
[C---:B------:R-:W-:Y:S02]  /*2170*/  SEL R6, R26.reuse, 0x80000000, P2 ;  /* 0x800000001a067807 */ /* 0x040fe40001000000 */
[----:B------:R-:W-:Y:S02]  /*2180*/  SEL R31, R26, 0x80000000, P3 ;  /* 0x800000001a1f7807 */ /* 0x000fe40001800000 */
[----:B------:R-:W-:Y:S02]  /*2190*/  ISETP.GT.AND P0, PT, R11, -0x1, PT ;  /* 0xffffffff0b00780c */ /* 0x000fe40003f04270 */
[----:B------:R-:W-:Y:S02]  /*21a0*/  ISETP.GT.AND P1, PT, R10, -0x1, PT ;  /* 0xffffffff0a00780c */ /* 0x000fe40003f24270 */
[----:B------:R-:W-:-:S02]  /*21b0*/  ISETP.GT.AND P2, PT, R9, -0x1, PT ;  /* 0xffffffff0900780c */ /* 0x000fc40003f44270 */
[----:B------:R-:W-:Y:S02]  /*21c0*/  ISETP.GT.AND P3, PT, R8, -0x1, PT ;  /* 0xffffffff0800780c */ /* 0x000fe40003f64270 */
[----:B------:R-:W-:Y:S02]  /*21d0*/  LOP3.LUT R15, R0, R15, RZ, 0x3c, !PT ;  /* 0x0000000f000f7212 */ /* 0x000fe400078e3cff */
[----:B------:R-:W-:Y:S02]  /*21e0*/  LOP3.LUT R14, R7, R14, RZ, 0x3c, !PT ;  /* 0x0000000e070e7212 */ /* 0x000fe400078e3cff */
[----:B------:R-:W-:Y:S02]  /*21f0*/  LOP3.LUT R13, R6, R13, RZ, 0x3c, !PT ;  /* 0x0000000d060d7212 */ /* 0x000fe400078e3cff */
[----:B------:R-:W-:Y:S02]  /*2200*/  LOP3.LUT R12, R31, R12, RZ, 0x3c, !PT ;  /* 0x0000000c1f0c7212 */ /* 0x000fe400078e3cff */
[----:B------:R-:W-:-:S02]  /*2210*/  SEL R0, R26, 0x80000000, P0 ;  /* 0x800000001a007807 */ /* 0x000fc40000000000 */
[C---:B------:R-:W-:Y:S02]  /*2220*/  SEL R7, R26.reuse, 0x80000000, P1 ;  /* 0x800000001a077807 */ /* 0x040fe40000800000 */
[C---:B------:R-:W-:Y:S02]  /*2230*/  SEL R6, R26.reuse, 0x80000000, P2 ;  /* 0x800000001a067807 */ /* 0x040fe40001000000 */
[----:B------:R-:W-:Y:S02]  /*2240*/  SEL R31, R26, 0x80000000, P3 ;  /* 0x800000001a1f7807 */ /* 0x000fe40001800000 */
[----:B------:R-:W-:Y:S02]  /*2250*/  LOP3.LUT R25, R30, R25, RZ, 0x3c, !PT ;  /* 0x000000191e197212 */ /* 0x000fe400078e3cff */
[----:B------:R-:W-:Y:S02]  /*2260*/  LOP3.LUT R24, R33, R24, RZ, 0x3c, !PT ;  /* 0x0000001821187212 */ /* 0x000fe400078e3cff */
[----:B------:R-:W-:-:S02]  /*2270*/  LOP3.LUT R11, R0, R11, RZ, 0x3c, !PT ;  /* 0x0000000b000b7212 */ /* 0x000fc400078e3cff */
[----:B------:R-:W-:Y:S02]  /*2280*/  LOP3.LUT R7, R7, R10, RZ, 0x3c, !PT ;  /* 0x0000000a07077212 */ /* 0x000fe400078e3cff */
[----:B------:R-:W-:Y:S02]  /*2290*/  LOP3.LUT R9, R6, R9, RZ, 0x3c, !PT ;  /* 0x0000000906097212 */ /* 0x000fe400078e3cff */
[----:B------:R-:W-:Y:S01]  /*22a0*/  LOP3.LUT R31, R31, R8, RZ, 0x3c, !PT ;  /* 0x000000081f1f7212 */ /* 0x000fe200078e3cff */
[----:B0-----:R-:W-:Y:S06]  /*22b0*/  @P4 BRA `(.L_x_24) ;  /* 0x00000000006c4947 */ /* 0x001fec0003800000 */
        /* <DEDUP_REMOVED lines=8> */
[----:B------:R-:W-:Y:S04]  /*2340*/  STG.E desc[UR6][R2.64], R25 ;  /* 0x0000001902007986 */ /* 0x000fe8000c101906 */
        /* <DEDUP_REMOVED lines=16> */
[----:B------:R-:W-:Y:S01]  /*2450*/  STG.E desc[UR6][R2.64+0x880], R31 ;  /* 0x0008801f02007986 */ /* 0x000fe2000c101906 */
[----:B------:R-:W-:Y:S05]  /*2460*/  EXIT ;  /* 0x000000000000794d */ /* 0x000fea0003800000 */
.L_x_24:
[----:B------:R-:W0:Y:S01]  /*2470*/  LDCU.64 UR4, c[0x0][0x3a0] ;  /* 0x00007400ff0477ac */ /* 0x000e220008000a00 */
[----:B------:R-:W-:Y:S01]  /*2480*/  LOP3.LUT R33, R3, 0x3e0, RZ, 0xc0, !PT ;  /* 0x000003e003217812 */ /* 0x000fe200078ec0ff */
[----:B------:R-:W-:Y:S01]  /*2490*/  IMAD R27, R27, -0x1b00, R29 ;  /* 0xffffe5001b1b7824 */ /* 0x000fe200078e021d */
[----:B------:R-:W-:-:S05]  /*24a0*/  LOP3.LUT R2, R3, 0x1f, RZ, 0xc0, !PT ;  /* 0x0000001f03027812 */ /* 0x000fca00078ec0ff */
[----:B------:R-:W-:-:S04]  /*24b0*/  IMAD R33, R33, 0x12, R2 ;  /* 0x0000001221217824 */ /* 0x000fc800078e0202 */
[C---:B------:R-:W-:Y:S01]  /*24c0*/  VIADD R2, R33.reuse, 0x20 ;  /* 0x0000002021027836 */ /* 0x040fe20000000000 */
[C---:B------:R-:W-:Y:S01]  /*24d0*/  IADD3 R0, P0, PT, R33.reuse, R4, RZ ;  /* 0x0000000421007210 */ /* 0x040fe20007f1e0ff */
[C---:B------:R-:W-:Y:S01]  /*24e0*/  VIADD R4, R33.reuse, 0x40 ;  /* 0x0000004021047836 */ /* 0x040fe20000000000 */
[CC--:B------:R-:W-:Y:S01]  /*24f0*/  ISETP.GE.AND P4, PT, R33.reuse, R27.reuse, PT ;  /* 0x0000001b2100720c */ /* 0x0c0fe20003f86270 */
[C---:B------:R-:W-:Y:S01]  /*2500*/  VIADD R6, R33.reuse, 0x60 ;  /* 0x0000006021067836 */ /* 0x040fe20000000000 */
[-C--:B------:R-:W-:Y:S01]  /*2510*/  ISETP.GE.AND P3, PT, R2, R27.reuse, PT ;  /* 0x0000001b0200720c */ /* 0x080fe20003f66270 */
[----:B------:R-:W-:Y:S01]  /*2520*/  IMAD.X R5, RZ, RZ, R5, P0 ;  /* 0x000000ffff057224 */ /* 0x000fe200000e0605 */
[----:B0-----:R-:W-:Y:S01]  /*2530*/  LEA R2, P0, R0, UR4, 0x2 ;  /* 0x0000000400027c11 */ /* 0x001fe2000f8010ff */
[C---:B------:R-:W-:Y:S01]  /*2540*/  VIADD R8, R33.reuse, 0xc0 ;  /* 0x000000c021087836 */ /* 0x040fe20000000000 */
[-C--:B------:R-:W-:Y:S01]  /*2550*/  ISETP.GE.AND P2, PT, R4, R27.reuse, PT ;  /* 0x0000001b0400720c */ /* 0x080fe20003f46270 */
[C---:B------:R-:W-:Y:S01]  /*2560*/  VIADD R4, R33.reuse, 0x80 ;  /* 0x0000008021047836 */ /* 0x040fe20000000000 */
[----:B------:R-:W-:Y:S01]  /*2570*/  LEA.HI.X R3, R0, UR5, R5, 0x2, P0 ;  /* 0x0000000500037c11 */ /* 0x000fe200080f1405 */
[C---:B------:R-:W-:Y:S01]  /*2580*/  VIADD R0, R33.reuse, 0xe0 ;  /* 0x000000e021007836 */ /* 0x040fe20000000000 */
[-C--:B------:R-:W-:Y:S01]  /*2590*/  ISETP.GE.AND P1, PT, R6, R27.reuse, PT ;  /* 0x0000001b0600720c */ /* 0x080fe20003f26270 */
[C---:B------:R-:W-:Y:S01]  /*25a0*/  VIADD R6, R33.reuse, 0xa0 ;  /* 0x000000a021067836 */ /* 0x040fe20000000000 */
[-C--:B------:R-:W-:Y:S01]  /*25b0*/  ISETP.GE.AND P0, PT, R4, R27.reuse, PT ;  /* 0x0000001b0400720c */ /* 0x080fe20003f06270 */
[----:B------:R0:W-:Y:S01]  /*25c0*/  @!P4 STG.E desc[UR6][R2.64], R25 ;  /* 0x000000190200c986 */ /* 0x0001e2000c101906 */
[C---:B------:R-:W-:Y:S01]  /*25d0*/  VIADD R4, R33.reuse, 0x100 ;  /* 0x0000010021047836 */ /* 0x040fe20000000000 */
[-C--:B------:R-:W-:Y:S01]  /*25e0*/  ISETP.GE.AND P4, PT, R0, R27.reuse, PT ;  /* 0x0000001b0000720c */ /* 0x080fe20003f86270 */
[----:B------:R-:W-:Y:S01]  /*25f0*/  VIADD R0, R33, 0x120 ;  /* 0x0000012021007836 */ /* 0x000fe20000000000 */
[-C--:B------:R-:W-:Y:S01]  /*2600*/  ISETP.GE.AND P6, PT, R6, R27.reuse, PT ;  /* 0x0000001b0600720c */ /* 0x080fe20003fc6270 */
[----:B------:R0:W-:Y:S01]  /*2610*/  @!P3 STG.E desc[UR6][R2.64+0x80], R24 ;  /* 0x000080180200b986 */ /* 0x0001e2000c101906 */
[----:B------:R-:W-:-:S02]  /*2620*/  ISETP.GE.AND P5, PT, R8, R27, PT ;  /* 0x0000001b0800720c */ /* 0x000fc40003fa6270 */
[-C--:B------:R-:W-:Y:S01]  /*2630*/  ISETP.GE.AND P3, PT, R4, R27.reuse, PT ;  /* 0x0000001b0400720c */ /* 0x080fe20003f66270 */
[----:B------:R0:W-:Y:S01]  /*2640*/  @!P2 STG.E desc[UR6][R2.64+0x100], R23 ;  /* 0x000100170200a986 */ /* 0x0001e2000c101906 */
[C---:B------:R-:W-:Y:S01]  /*2650*/  VIADD R4, R33.reuse, 0x140 ;  /* 0x0000014021047836 */ /* 0x040fe20000000000 */
[-C--:B------:R-:W-:Y:S01]  /*2660*/  ISETP.GE.AND P2, PT, R0, R27.reuse, PT ;  /* 0x0000001b0000720c */ /* 0x080fe20003f46270 */
[C---:B------:R-:W-:Y:S01]  /*2670*/  VIADD R0, R33.reuse, 0x160 ;  /* 0x0000016021007836 */ /* 0x040fe20000000000 */
[----:B------:R0:W-:Y:S02]  /*2680*/  @!P1 STG.E desc[UR6][R2.64+0x180], R22 ;  /* 0x0001801602009986 */ /* 0x0001e4000c101906 */
[-C--:B------:R-:W-:Y:S01]  /*2690*/  ISETP.GE.AND P1, PT, R4, R27.reuse, PT ;  /* 0x0000001b0400720c */ /* 0x080fe20003f26270 */
[C---:B------:R-:W-:Y:S01]  /*26a0*/  VIADD R4, R33.reuse, 0x180 ;  /* 0x0000018021047836 */ /* 0x040fe20000000000 */
[----:B------:R0:W-:Y:S01]  /*26b0*/  @!P0 STG.E desc[UR6][R2.64+0x200], R21 ;  /* 0x0002001502008986 */ /* 0x0001e2000c101906 */
[----:B------:R-:W-:Y:S01]  /*26c0*/  ISETP.GE.AND P0, PT, R0, R27, PT ;  /* 0x0000001b0000720c */ /* 0x000fe20003f06270 */
[----:B------:R-:W-:-:S02]  /*26d0*/  VIADD R0, R33, 0x1a0 ;  /* 0x000001a021007836 */ /* 0x000fc40000000000 */
[----:B------:R0:W-:Y:S01]  /*26e0*/  @!P6 STG.E desc[UR6][R2.64+0x280], R20 ;  /* 0x000280140200e986 */ /* 0x0001e2000c101906 */
[-C--:B------:R-:W-:Y:S01]  /*26f0*/  ISETP.GE.AND P6, PT, R4, R27.reuse, PT ;  /* 0x0000001b0400720c */ /* 0x080fe20003fc6270 */
[C---:B------:R-:W-:Y:S02]  /*2700*/  VIADD R4, R33.reuse, 0x1c0 ;  /* 0x000001c021047836 */ /* 0x040fe40000000000 */
[----:B------:R0:W-:Y:S01]  /*2710*/  @!P5 STG.E desc[UR6][R2.64+0x300], R19 ;  /* 0x000300130200d986 */ /* 0x0001e2000c101906 */
[-C--:B------:R-:W-:Y:S01]  /*2720*/  ISETP.GE.AND P5, PT, R0, R27.reuse, PT ;  /* 0x0000001b0000720c */ /* 0x080fe20003fa6270 */
[C---:B------:R-:W-:Y:S02]  /*2730*/  VIADD R0, R33.reuse, 0x1e0 ;  /* 0x000001e021007836 */ /* 0x040fe40000000000 */
[----:B------:R0:W-:Y:S01]  /*2740*/  @!P4 STG.E desc[UR6][R2.64+0x380], R18 ;  /* 0x000380120200c986 */ /* 0x0001e2000c101906 */
[----:B------:R-:W-:Y:S01]  /*2750*/  ISETP.GE.AND P4, PT, R4, R27, PT ;  /* 0x0000001b0400720c */ /* 0x000fe20003f86270 */
[----:B------:R-:W-:-:S02]  /*2760*/  VIADD R4, R33, 0x200 ;  /* 0x0000020021047836 */ /* 0x000fc40000000000 */
[----:B------:R0:W-:Y:S01]  /*2770*/  @!P3 STG.E desc[UR6][R2.64+0x400], R17 ;  /* 0x000400110200b986 */ /* 0x0001e2000c101906 */
[-C--:B------:R-:W-:Y:S01]  /*2780*/  ISETP.GE.AND P3, PT, R0, R27.reuse, PT ;  /* 0x0000001b0000720c */ /* 0x080fe20003f66270 */
[----:B------:R-:W-:Y:S02]  /*2790*/  VIADD R0, R33, 0x220 ;  /* 0x0000022021007836 */ /* 0x000fe40000000000 */
[----:B------:R0:W-:Y:S01]  /*27a0*/  @!P2 STG.E desc[UR6][R2.64+0x480], R16 ;  /* 0x000480100200a986 */ /* 0x0001e2000c101906 */
[----:B------:R-:W-:-:S03]  /*27b0*/  ISETP.GE.AND P2, PT, R4, R27, PT ;  /* 0x0000001b0400720c */ /* 0x000fc60003f46270 */
[----:B------:R0:W-:Y:S01]  /*27c0*/  @!P1 STG.E desc[UR6][R2.64+0x500], R15 ;  /* 0x0005000f02009986 */ /* 0x0001e2000c101906 */
[----:B------:R-:W-:-:S03]  /*27d0*/  ISETP.GE.AND P1, PT, R0, R27, PT ;  /* 0x0000001b0000720c */ /* 0x000fc60003f26270 */
[----:B------:R0:W-:Y:S04]  /*27e0*/  @!P0 STG.E desc[UR6][R2.64+0x580], R14 ;  /* 0x0005800e02008986 */ /* 0x0001e8000c101906 */
[----:B------:R0:W-:Y:S04]  /*27f0*/  @!P6 STG.E desc[UR6][R2.64+0x600], R13 ;  /* 0x0006000d0200e986 */ /* 0x0001e8000c101906 */
[----:B------:R0:W-:Y:S04]  /*2800*/  @!P5 STG.E desc[UR6][R2.64+0x680], R12 ;  /* 0x0006800c0200d986 */ /* 0x0001e8000c101906 */
[----:B------:R0:W-:Y:S04]  /*2810*/  @!P4 STG.E desc[UR6][R2.64+0x700], R11 ;  /* 0x0007000b0200c986 */ /* 0x0001e8000c101906 */
[----:B------:R0:W-:Y:S04]  /*2820*/  @!P3 STG.E desc[UR6][R2.64+0x780], R7 ;  /* 0x000780070200b986 */ /* 0x0001e8000c101906 */
[----:B------:R0:W-:Y:S01]  /*2830*/  @!P2 STG.E desc[UR6][R2.64+0x800], R9 ;  /* 0x000800090200a986 */ /* 0x0001e2000c101906 */
[----:B------:R-:W-:Y:S05]  /*2840*/  @P1 EXIT ;  /* 0x000000000000194d */ /* 0x000fea0003800000 */
[----:B------:R-:W-:Y:S01]  /*2850*/  STG.E desc[UR6][R2.64+0x880], R31 ;  /* 0x0008801f02007986 */ /* 0x000fe2000c101906 */
[----:B------:R-:W-:Y:S05]  /*2860*/  EXIT ;  /* 0x000000000000794d */ /* 0x000fea0003800000 */
.L_x_14:
[----:B------:R-:W-:Y:S01]  /*2870*/  IMAD.MOV.U32 R2, RZ, RZ, RZ ;  /* 0x000000ffff027224 */ /* 0x000fe200078e00ff */
[C---:B------:R-:W-:Y:S01]  /*2880*/  ISETP.GT.U32.AND P0, PT, R3.reuse, 0x1f, PT ;  /* 0x0000001f0300780c */ /* 0x040fe20003f04070 */
[----:B------:R-:W-:Y:S05]  /*2890*/  WARPSYNC.ALL ;  /* 0x0000000000007948 */ /* 0x000fea0003800000 */
[----:B------:R-:W-:-:S04]  /*28a0*/  IMAD.HI.U32 R4, R3, 0x15555556, R2 ;  /* 0x1555555603047827 */ /* 0x000fc800078e0002 */
[----:B------:R-:W-:-:S05]  /*28b0*/  IMAD R5, R4, 0x4, R29 ;  /* 0x0000000404057824 */ /* 0x000fca00078e021d */
[----:B------:R0:W-:Y:S01]  /*28c0*/  STS [R5+0x3410], R0 ;  /* 0x0034100005007388 */ /* 0x0001e20000000800 */
[----:B------:R-:W-:Y:S06]  /*28d0*/  BAR.SYNC.DEFER_BLOCKING 0x0 ;  /* 0x0000000000007b1d */ /* 0x000fec0000010000 */
[----:B------:R-:W-:Y:S05]  /*28e0*/  @P0 BRA `(.L_x_25) ;  /* 0x0000000000e00947 */ /* 0x000fea0003800000 */
[C-C-:B------:R-:W-:Y:S01]  /*28f0*/  IMAD R40, R3.reuse, 0x34, R29.reuse ;  /* 0x0000003403287824 */ /* 0x140fe200078e021d */
[----:B------:R-:W-:Y:S01]  /*2900*/  UMOV UR4, 0xffffffff ;  /* 0xffffffff00047882 */ /* 0x000fe20000000000 */
[----:B------:R-:W-:-:S03]  /*2910*/  IMAD R4, R3, 0x34, R29 ;  /* 0x0000003403047824 */ /* 0x000fc600078e021d */
[----:B------:R-:W-:Y:S04]  /*2920*/  LDS R32, [R40+0x3410] ;  /* 0x0034100028207984 */ /* 0x000fe80000000800 */
[----:B0-----:R-:W-:Y:S04]  /*2930*/  LDS R5, [R40+0x3414] ;  /* 0x0034140028057984 */ /* 0x001fe80000000800 */
[----:B--2---:R-:W0:Y:S04]  /*2940*/  LDS R30, [R40+0x3418] ;  /* 0x00341800281e7984 */ /* 0x004e280000000800 */
[----:B------:R-:W-:Y:S04]  /*2950*/  LDS R28, [R40+0x341c] ;  /* 0x00341c00281c7984 */ /* 0x000fe80000000800 */
[----:B------:R-:W1:Y:S04]  /*2960*/  LDS R35, [R40+0x3420] ;  /* 0x0034200028237984 */ /* 0x000e680000000800 */
[----:B------:R-:W-:Y:S04]  /*2970*/  LDS R37, [R4+0x3424] ;  /* 0x0034240004257984 */ /* 0x000fe80000000800 */
[----:B------:R-:W2:Y:S04]  /*2980*/  LDS R36, [R4+0x3428] ;  /* 0x0034280004247984 */ /* 0x000ea80000000800 */
[----:B------:R-:W-:Y:S04]  /*2990*/  LDS R33, [R4+0x342c] ;  /* 0x00342c0004217984 */ /* 0x000fe80000000800 */
[----:B------:R-:W3:Y:S04]  /*29a0*/  LDS R38, [R4+0x3430] ;  /* 0x0034300004267984 */ /* 0x000ee80000000800 */
[----:B------:R-:W-:Y:S04]  /*29b0*/  LDS R39, [R4+0x3434] ;  /* 0x0034340004277984 */ /* 0x000fe80000000800 */
[----:B------:R-:W4:Y:S04]  /*29c0*/  LDS R34, [R4+0x3438] ;  /* 0x0034380004227984 */ /* 0x000f280000000800 */
[----:B------:R-:W5:Y:S01]  /*29d0*/  LDS R41, [R4+0x343c] ;  /* 0x00343c0004297984 */ /* 0x000f620000000800 */
[----:B0-----:R-:W-:-:S04]  /*29e0*/  IADD3 R42, PT, PT, R30, R5, R32 ;  /* 0x000000051e2a7210 */ /* 0x001fc80007ffe020 */
[----:B-1----:R-:W-:-:S04]  /*29f0*/  IADD3 R42, PT, PT, R35, R42, R28 ;  /* 0x0000002a232a7210 */ /* 0x002fc80007ffe01c */
[----:B--2---:R-:W-:-:S04]  /*2a00*/  IADD3 R42, PT, PT, R36, R42, R37 ;  /* 0x0000002a242a7210 */ /* 0x004fc80007ffe025 */
[----:B---3--:R-:W-:-:S04]  /*2a10*/  IADD3 R42, PT, PT, R38, R42, R33 ;  /* 0x0000002a262a7210 */ /* 0x008fc80007ffe021 */
[----:B----4-:R-:W-:-:S05]  /*2a20*/  IADD3 R42, PT, PT, R34, R42, R39 ;  /* 0x0000002a222a7210 */ /* 0x010fca0007ffe027 */
[----:B-----5:R-:W-:Y:S01]  /*2a30*/  IMAD.IADD R41, R41, 0x1, R42 ;  /* 0x0000000129297824 */ /* 0x020fe200078e022a */
[----:B------:R-:W-:Y:S06]  /*2a40*/  BRA.DIV UR4, `(.L_x_26) ;  /* 0x0000006604dc7947 */ /* 0x000fec000b800000 */
[----:B------:R-:W0:Y:S02]  /*2a50*/  SHFL.UP P0, R40, R41, 0x1, RZ ;  /* 0x0420000029287989 */ /* 0x000e2400000000ff */
[----:B0-----:R-:W-:-:S05]  /*2a60*/  @P0 IMAD.IADD R40, R41, 0x1, R40 ;  /* 0x0000000129280824 */ /* 0x001fca00078e0228 */
[----:B------:R-:W0:Y:S02]  /*2a70*/  SHFL.UP P0, R43, R40, 0x2, RZ ;  /* 0x04400000282b7989 */ /* 0x000e2400000000ff */
[----:B0-----:R-:W-:-:S05]  /*2a80*/  @P0 IMAD.IADD R43, R40, 0x1, R43 ;  /* 0x00000001282b0824 */ /* 0x001fca00078e022b */
[----:B------:R-:W0:Y:S02]  /*2a90*/  SHFL.UP P0, R42, R43, 0x4, RZ ;  /* 0x048000002b2a7989 */ /* 0x000e2400000000ff */
[----:B0-----:R-:W-:-:S05]  /*2aa0*/  @P0 IMAD.IADD R42, R43, 0x1, R42 ;  /* 0x000000012b2a0824 */ /* 0x001fca00078e022a */
[----:B------:R-:W0:Y:S02]  /*2ab0*/  SHFL.UP P0, R47, R42, 0x8, RZ ;  /* 0x050000002a2f7989 */ /* 0x000e2400000000ff */
[----:B0-----:R-:W-:-:S05]  /*2ac0*/  @P0 IMAD.IADD R47, R42, 0x1, R47 ;  /* 0x000000012a2f0824 */ /* 0x001fca00078e022f */
[----:B------:R0:W1:Y:S02]  /*2ad0*/  SHFL.UP P0, R44, R47, 0x10, RZ ;  /* 0x060000002f2c7989 */ /* 0x00006400000000ff */
.L_x_116:
[----:B-1----:R-:W-:-:S04]  /*2ae0*/  @P0 IMAD.IADD R44, R47, 0x1, R44 ;  /* 0x000000012f2c0824 */ /* 0x002fc800078e022c */
[----:B------:R-:W-:-:S04]  /*2af0*/  IMAD.IADD R41, R44, 0x1, -R41 ;  /* 0x000000012c297824 */ /* 0x000fc800078e0a29 */
[----:B------:R-:W-:Y:S01]  /*2b00*/  IMAD.IADD R32, R32, 0x1, R41 ;  /* 0x0000000120207824 */ /* 0x000fe200078e0229 */
[----:B------:R1:W-:Y:S03]  /*2b10*/  STS [R4+0x3410], R41 ;  /* 0x0034102904007388 */ /* 0x0003e60000000800 */
        /* <DEDUP_REMOVED lines=18> */
[----:B0-----:R-:W-:Y:S01]  /*2c40*/  IMAD.IADD R47, R34, 0x1, R39 ;  /* 0x00000001222f7824 */ /* 0x001fe200078e0227 */
[----:B------:R1:W-:Y:S04]  /*2c50*/  STS [R4+0x3438], R39 ;  /* 0x0034382704007388 */ /* 0x0003e80000000800 */
[----:B------:R1:W-:Y:S02]  /*2c60*/  STS [R4+0x343c], R47 ;  /* 0x00343c2f04007388 */ /* 0x0003e40000000800 */
.L_x_25:
[----:B------:R-:W-:Y:S05]  /*2c70*/  WARPSYNC.ALL ;  /* 0x0000000000007948 */ /* 0x000fea0003800000 */
[----:B------:R-:W-:Y:S01]  /*2c80*/  BAR.SYNC.DEFER_BLOCKING 0x0 ;  /* 0x0000000000007b1d */ /* 0x000fe20000010000 */
[----:B-1----:R-:W-:Y:S01]  /*2c90*/  IMAD.MOV.U32 R4, RZ, RZ, RZ ;  /* 0x000000ffff047224 */ /* 0x002fe200078e00ff */
[----:B------:R-:W-:Y:S01]  /*2ca0*/  ISETP.NE.AND P0, PT, R45, RZ, PT ;  /* 0x000000ff2d00720c */ /* 0x000fe20003f05270 */
[----:B0-----:R-:W-:-:S03]  /*2cb0*/  IMAD.MOV.U32 R5, RZ, RZ, R3 ;  /* 0x000000ffff057224 */ /* 0x001fc600078e0003 */
[----:B------:R-:W-:Y:S01]  /*2cc0*/  BSSY.RECONVERGENT B0, `(.L_x_27) ;  /* 0x000002a000007945 */ /* 0x000fe20003800200 */
[----:B------:R-:W-:-:S04]  /*2cd0*/  IMAD.HI.U32 R4, R3, 0x15555556, R4 ;  /* 0x1555555603047827 */ /* 0x000fc800078e0004 */
[----:B------:R-:W-:-:S05]  /*2ce0*/  IMAD R4, R4, 0x4, R29 ;  /* 0x0000000404047824 */ /* 0x000fca00078e021d */
[----:B------:R0:W1:Y:S01]  /*2cf0*/  LDS R5, [R4+0x3410] ;  /* 0x0034100004057984 */ /* 0x0000620000000800 */
[----:B------:R-:W-:Y:S05]  /*2d00*/  @P0 BRA `(.L_x_28) ;  /* 0x0000000000940947 */ /* 0x000fea0003800000 */
[----:B0-----:R-:W-:-:S05]  /*2d10*/  IMAD R4, R3, 0x4, R29 ;  /* 0x0000000403047824 */ /* 0x001fca00078e021d */
[----:B------:R-:W1:Y:S04]  /*2d20*/  LDS R28, [R4] ;  /* 0x00000000041c7984 */ /* 0x000e680000000800 */
[----:B--2---:R-:W0:Y:S04]  /*2d30*/  LDS R30, [R4+0x400] ;  /* 0x00040000041e7984 */ /* 0x004e280000000800 */
[----:B------:R-:W2:Y:S04]  /*2d40*/  LDS R32, [R4+0x800] ;  /* 0x0008000004207984 */ /* 0x000ea80000000800 */
[----:B------:R-:W3:Y:S04]  /*2d50*/  LDS R34, [R4+0xc00] ;  /* 0x000c000004227984 */ /* 0x000ee80000000800 */
[----:B------:R-:W4:Y:S04]  /*2d60*/  LDS R36, [R4+0x1000] ;  /* 0x0010000004247984 */ /* 0x000f280000000800 */
[----:B------:R-:W5:Y:S04]  /*2d70*/  LDS R38, [R4+0x1400] ;  /* 0x0014000004267984 */ /* 0x000f680000000800 */
[----:B------:R-:W5:Y:S04]  /*2d80*/  LDS R40, [R4+0x1800] ;  /* 0x0018000004287984 */ /* 0x000f680000000800 */
[----:B------:R-:W5:Y:S04]  /*2d90*/  LDS R42, [R4+0x1c00] ;  /* 0x001c0000042a7984 */ /* 0x000f680000000800 */
[----:B------:R-:W5:Y:S04]  /*2da0*/  LDS R44, [R4+0x2000] ;  /* 0x00200000042c7984 */ /* 0x000f680000000800 */
[----:B------:R-:W5:Y:S04]  /*2db0*/  LDS R46, [R4+0x2400] ;  /* 0x00240000042e7984 */ /* 0x000f680000000800 */
[----:B------:R-:W5:Y:S01]  /*2dc0*/  LDS R48, [R4+0x2800] ;  /* 0x0028000004307984 */ /* 0x000f620000000800 */
[----:B-1----:R-:W-:-:S03]  /*2dd0*/  IMAD.IADD R33, R5, 0x1, R28 ;  /* 0x0000000105217824 */ /* 0x002fc600078e021c */
[----:B------:R-:W1:Y:S01]  /*2de0*/  LDS R50, [R4+0x2c00] ;  /* 0x002c000004327984 */ /* 0x000e620000000800 */
[----:B0-----:R-:W-:-:S03]  /*2df0*/  IMAD.IADD R35, R5, 0x1, R30 ;  /* 0x0000000105237824 */ /* 0x001fc600078e021e */
[----:B------:R0:W-:Y:S01]  /*2e00*/  STS [R4], R33 ;  /* 0x0000002104007388 */ /* 0x0001e20000000800 */
[----:B--2---:R-:W-:-:S03]  /*2e10*/  IMAD.IADD R37, R5, 0x1, R32 ;  /* 0x0000000105257824 */ /* 0x004fc600078e0220 */
[----:B------:R2:W-:Y:S01]  /*2e20*/  STS [R4+0x400], R35 ;  /* 0x0004002304007388 */ /* 0x0005e20000000800 */
[C---:B---3--:R-:W-:Y:S02]  /*2e30*/  IMAD.IADD R39, R5.reuse, 0x1, R34 ;  /* 0x0000000105277824 */ /* 0x048fe400078e0222 */
[C---:B----4-:R-:W-:Y:S01]  /*2e40*/  IMAD.IADD R41, R5.reuse, 0x1, R36 ;  /* 0x0000000105297824 */ /* 0x050fe200078e0224 */
[----:B------:R3:W-:Y:S01]  /*2e50*/  STS [R4+0x800], R37 ;  /* 0x0008002504007388 */ /* 0x0007e20000000800 */
[----:B-----5:R-:W-:-:S03]  /*2e60*/  IMAD.IADD R43, R5, 0x1, R38 ;  /* 0x00000001052b7824 */ /* 0x020fc600078e0226 */
[----:B------:R3:W-:Y:S01]  /*2e70*/  STS [R4+0xc00], R39 ;  /* 0x000c002704007388 */ /* 0x0007e20000000800 */
[----:B------:R-:W-:-:S03]  /*2e80*/  IMAD.IADD R47, R5, 0x1, R40 ;  /* 0x00000001052f7824 */ /* 0x000fc600078e0228 */
[----:B------:R3:W-:Y:S01]  /*2e90*/  STS [R4+0x1000], R41 ;  /* 0x0010002904007388 */ /* 0x0007e20000000800 */
[----:B0-----:R-:W-:-:S03]  /*2ea0*/  IMAD.IADD R33, R5, 0x1, R42 ;  /* 0x0000000105217824 */ /* 0x001fc600078e022a */
[----:B------:R3:W-:Y:S01]  /*2eb0*/  STS [R4+0x1400], R43 ;  /* 0x0014002b04007388 */ /* 0x0007e20000000800 */
[----:B--2---:R-:W-:-:S03]  /*2ec0*/  IMAD.IADD R35, R5, 0x1, R44 ;  /* 0x0000000105237824 */ /* 0x004fc600078e022c */
[----:B------:R3:W-:Y:S01]  /*2ed0*/  STS [R4+0x1800], R47 ;  /* 0x0018002f04007388 */ /* 0x0007e20000000800 */
[----:B------:R-:W-:-:S03]  /*2ee0*/  IMAD.IADD R49, R5, 0x1, R46 ;  /* 0x0000000105317824 */ /* 0x000fc600078e022e */
[----:B------:R3:W-:Y:S01]  /*2ef0*/  STS [R4+0x1c00], R33 ;  /* 0x001c002104007388 */ /* 0x0007e20000000800 */
[----:B------:R-:W-:-:S03]  /*2f00*/  IMAD.IADD R51, R5, 0x1, R48 ;  /* 0x0000000105337824 */ /* 0x000fc600078e0230 */
[----:B------:R3:W-:Y:S01]  /*2f10*/  STS [R4+0x2000], R35 ;  /* 0x0020002304007388 */ /* 0x0007e20000000800 */
[----:B-1----:R-:W-:-:S03]  /*2f20*/  IMAD.IADD R53, R5, 0x1, R50 ;  /* 0x0000000105357824 */ /* 0x002fc600078e0232 */
[----:B------:R3:W-:Y:S04]  /*2f30*/  STS [R4+0x2400], R49 ;  /* 0x0024003104007388 */ /* 0x0007e80000000800 */
[----:B------:R3:W-:Y:S04]  /*2f40*/  STS [R4+0x2800], R51 ;  /* 0x0028003304007388 */ /* 0x0007e80000000800 */
[----:B------:R3:W-:Y:S02]  /*2f50*/  STS [R4+0x2c00], R53 ;  /* 0x002c003504007388 */ /* 0x0007e40000000800 */
.L_x_28:
[----:B------:R-:W-:Y:S05]  /*2f60*/  BSYNC.RECONVERGENT B0 ;  /* 0x0000000000007941 */ /* 0x000fea0003800200 */
.L_x_27:
[----:B------:R-:W-:Y:S01]  /*2f70*/  BAR.SYNC.DEFER_BLOCKING 0x0 ;  /* 0x0000000000007b1d */ /* 0x000fe20000010000 */
[----:B------:R-:W-:-:S05]  /*2f80*/  R2P PR, R31, 0x7f ;  /* 0x0000007f1f007804 */ /* 0x000fca0000000000 */
[----:B------:R-:W-:Y:S08]  /*2f90*/  BSSY.RECONVERGENT B0, `(.L_x_29) ;  /* 0x0000022000007945 */ /* 0x000ff00003800200 */
[----:B0--3--:R-:W-:Y:S02]  /*2fa0*/  VOTE.ANY R4, PT, P0 ;  /* 0x0000000000047806 */ /* 0x009fe400000e0100 */
[----:B------:R-:W-:-:S02]  /*2fb0*/  VOTE.ANY R33, PT, P1 ;  /* 0x0000000000217806 */ /* 0x000fc400008e0100 */
[----:B------:R-:W-:Y:S02]  /*2fc0*/  @!P0 LOP3.LUT R4, RZ, R4, RZ, 0x33, !PT ;  /* 0x00000004ff048212 */ /* 0x000fe400078e33ff */
[----:B--2---:R-:W-:Y:S02]  /*2fd0*/  VOTE.ANY R35, PT, P2 ;  /* 0x0000000000237806 */ /* 0x004fe400010e0100 */
[----:B------:R-:W-:Y:S02]  /*2fe0*/  @!P1 LOP3.LUT R33, RZ, R33, RZ, 0x33, !PT ;  /* 0x00000021ff219212 */ /* 0x000fe400078e33ff */
[----:B------:R-:W-:Y:S02]  /*2ff0*/  VOTE.ANY R37, PT, P3 ;  /* 0x0000000000257806 */ /* 0x000fe400018e0100 */
[----:B------:R-:W-:Y:S02]  /*3000*/  @!P2 LOP3.LUT R35, RZ, R35, RZ, 0x33, !PT ;  /* 0x00000023ff23a212 */ /* 0x000fe400078e33ff */
[----:B------:R-:W-:-:S02]  /*3010*/  LOP3.LUT R4, R33, R4, RZ, 0xc0, !PT ;  /* 0x0000000421047212 */ /* 0x000fc400078ec0ff */
[----:B------:R-:W-:Y:S02]  /*3020*/  @!P3 LOP3.LUT R37, RZ, R37, RZ, 0x33, !PT ;  /* 0x00000025ff25b212 */ /* 0x000fe400078e33ff */
[----:B------:R-:W-:Y:S02]  /*3030*/  LOP3.LUT R4, R35, R4, RZ, 0xc0, !PT ;  /* 0x0000000423047212 */ /* 0x000fe400078ec0ff */
[----:B------:R-:W-:Y:S02]  /*3040*/  VOTE.ANY R33, PT, P4 ;  /* 0x0000000000217806 */ /* 0x000fe400020e0100 */
[----:B------:R-:W-:Y:S02]  /*3050*/  LOP3.LUT R4, R37, R4, RZ, 0xc0, !PT ;  /* 0x0000000425047212 */ /* 0x000fe400078ec0ff */
[----:B------:R-:W-:Y:S02]  /*3060*/  @!P4 LOP3.LUT R33, RZ, R33, RZ, 0x33, !PT ;  /* 0x00000021ff21c212 */ /* 0x000fe400078e33ff */
[----:B------:R-:W-:-:S02]  /*3070*/  VOTE.ANY R35, PT, P5 ;  /* 0x0000000000237806 */ /* 0x000fc400028e0100 */
[----:B------:R-:W-:Y:S02]  /*3080*/  LOP3.LUT R4, R33, R4, RZ, 0xc0, !PT ;  /* 0x0000000421047212 */ /* 0x000fe400078ec0ff */
[----:B------:R-:W-:Y:S02]  /*3090*/  LOP3.LUT P0, RZ, R31, 0x80, RZ, 0xc0, !PT ;  /* 0x000000801fff7812 */ /* 0x000fe4000780c0ff */
[----:B------:R-:W-:Y:S02]  /*30a0*/  @!P5 LOP3.LUT R35, RZ, R35, RZ, 0x33, !PT ;  /* 0x00000023ff23d212 */ /* 0x000fe400078e33ff */
[----:B------:R-:W-:Y:S02]  /*30b0*/  VOTE.ANY R28, PT, P6 ;  /* 0x00000000001c7806 */ /* 0x000fe400030e0100 */
[----:B------:R-:W-:Y:S02]  /*30c0*/  LOP3.LUT R35, R35, R4, RZ, 0xc0, !PT ;  /* 0x0000000423237212 */ /* 0x000fe400078ec0ff */
[----:B------:R-:W0:Y:S01]  /*30d0*/  S2R R4, SR_LEMASK ;  /* 0x0000000000047919 */ /* 0x000e220000003a00 */
[----:B------:R-:W-:-:S04]  /*30e0*/  @!P6 LOP3.LUT R28, RZ, R28, RZ, 0x33, !PT ;  /* 0x0000001cff1ce212 */ /* 0x000fc800078e33ff */
[----:B------:R-:W-:Y:S02]  /*30f0*/  VOTE.ANY R30, PT, P0 ;  /* 0x00000000001e7806 */ /* 0x000fe400000e0100 */
[----:B------:R-:W-:Y:S02]  /*3100*/  LOP3.LUT R35, R28, R35, RZ, 0xc0, !PT ;  /* 0x000000231c237212 */ /* 0x000fe400078ec0ff */
[----:B------:R-:W-:-:S04]  /*3110*/  @!P0 LOP3.LUT R30, RZ, R30, RZ, 0x33, !PT ;  /* 0x0000001eff1e8212 */ /* 0x000fc800078e33ff */
[----:B------:R-:W-:Y:S01]  /*3120*/  LOP3.LUT R35, R30, R35, RZ, 0xc0, !PT ;  /* 0x000000231e237212 */ /* 0x000fe200078ec0ff */
[----:B------:R-:W-:-:S03]  /*3130*/  IMAD.MOV.U32 R30, RZ, RZ, RZ ;  /* 0x000000ffff1e7224 */ /* 0x000fc600078e00ff */
[----:B------:R-:W2:Y:S01]  /*3140*/  FLO.U32 R53, R35 ;  /* 0x0000002300357300 */ /* 0x000ea200000e0000 */
[----:B0-----:R-:W-:Y:S02]  /*3150*/  LOP3.LUT R32, R4, R35, RZ, 0xc0, !PT ;  /* 0x0000002304207212 */ /* 0x001fe400078ec0ff */
[----:B--2---:R-:W-:-:S05]  /*3160*/  ISETP.NE.AND P0, PT, R26, R53, PT ;  /* 0x000000351a00720c */ /* 0x004fca0003f05270 */
[----:B------:R-:W0:Y:S08]  /*3170*/  POPC R32, R32 ;  /* 0x0000002000207309 */ /* 0x000e300000000000 */
[----:B------:R-:W-:Y:S05]  /*3180*/  @P0 BRA `(.L_x_30) ;  /* 0x0000000000080947 */ /* 0x000fea0003800000 */
[----:B------:R-:W-:-:S05]  /*3190*/  IMAD R31, R31, 0x4, R6 ;  /* 0x000000041f1f7824 */ /* 0x000fca00078e0206 */
[----:B0-----:R2:W3:Y:S02]  /*31a0*/  ATOMS.ADD R30, [R31], R32 ;  /* 0x000000201f1e738c */ /* 0x0014e40000000000 */
.L_x_30:
[----:B------:R-:W-:Y:S05]  /*31b0*/  BSYNC.RECONVERGENT B0 ;  /* 0x0000000000007941 */ /* 0x000fea0003800200 */
.L_x_29:
[----:B------:R-:W4:Y:S01]  /*31c0*/  LDCU UR4, c[0x0][0x3c4] ;  /* 0x00007880ff0477ac */ /* 0x000f220008000800 */
[C---:B------:R-:W-:Y:S01]  /*31d0*/  ISETP.NE.AND P0, PT, R24.reuse, 0x7fffffff, PT ;  /* 0x7fffffff1800780c */ /* 0x040fe20003f05270 */
[----:B---3--:R3:W0:Y:S01]  /*31e0*/  SHFL.IDX PT, R53, R30, R53, 0x1f ;  /* 0x00001f351e357589 */ /* 0x00862200000e0000 */
[----:B------:R-:W-:Y:S02]  /*31f0*/  BSSY.RECONVERGENT B0, `(.L_x_31) ;  /* 0x0000029000007945 */ /* 0x000fe40003800200 */
[----:B------:R-:W-:-:S04]  /*3200*/  SEL R28, R24, 0x80000000, P0 ;  /* 0x80000000181c7807 */ /* 0x000fc80000000000 */
[----:B----4-:R-:W-:-:S04]  /*3210*/  SHF.R.U32.HI R28, RZ, UR4, R28 ;  /* 0x00000004ff1c7c19 */ /* 0x010fc8000801161c */
[----:B--2---:R-:W-:-:S04]  /*3220*/  LOP3.LUT R31, R28, R7, RZ, 0x30, !PT ;  /* 0x000000071c1f7212 */ /* 0x004fc800078e30ff */
[----:B------:R-:W-:-:S13]  /*3230*/  R2P PR, R31, 0x7f ;  /* 0x0000007f1f007804 */ /* 0x000fda0000000000 */
[----:B------:R-:W-:Y:S02]  /*3240*/  VOTE.ANY R28, PT, P0 ;  /* 0x00000000001c7806 */ /* 0x000fe400000e0100 */
[----:B------:R-:W-:Y:S02]  /*3250*/  VOTE.ANY R33, PT, P1 ;  /* 0x0000000000217806 */ /* 0x000fe400008e0100 */
[----:B------:R-:W-:Y:S02]  /*3260*/  @!P0 LOP3.LUT R28, RZ, R28, RZ, 0x33, !PT ;  /* 0x0000001cff1c8212 */ /* 0x000fe400078e33ff */
[----:B------:R-:W-:Y:S02]  /*3270*/  VOTE.ANY R35, PT, P2 ;  /* 0x0000000000237806 */ /* 0x000fe400010e0100 */
[----:B------:R-:W-:Y:S02]  /*3280*/  @!P1 LOP3.LUT R33, RZ, R33, RZ, 0x33, !PT ;  /* 0x00000021ff219212 */ /* 0x000fe400078e33ff */
[----:B------:R-:W-:-:S02]  /*3290*/  @!P2 LOP3.LUT R35, RZ, R35, RZ, 0x33, !PT ;  /* 0x00000023ff23a212 */ /* 0x000fc400078e33ff */
[----:B------:R-:W-:Y:S02]  /*32a0*/  LOP3.LUT R28, R33, R28, RZ, 0xc0, !PT ;  /* 0x0000001c211c7212 */ /* 0x000fe400078ec0ff */
[----:B------:R-:W-:Y:S02]  /*32b0*/  VOTE.ANY R33, PT, P3 ;  /* 0x0000000000217806 */ /* 0x000fe400018e0100 */
[----:B------:R-:W-:Y:S02]  /*32c0*/  LOP3.LUT R28, R35, R28, RZ, 0xc0, !PT ;  /* 0x0000001c231c7212 */ /* 0x000fe400078ec0ff */
[----:B------:R-:W-:Y:S02]  /*32d0*/  LOP3.LUT P0, RZ, R31, 0x80, RZ, 0xc0, !PT ;  /* 0x000000801fff7812 */ /* 0x000fe4000780c0ff */
[----:B------:R-:W-:Y:S02]  /*32e0*/  VOTE.ANY R35, PT, P4 ;  /* 0x0000000000237806 */ /* 0x000fe400020e0100 */
[----:B------:R-:W-:-:S02]  /*32f0*/  @!P3 LOP3.LUT R33, RZ, R33, RZ, 0x33, !PT ;  /* 0x00000021ff21b212 */ /* 0x000fc400078e33ff */
[----:B------:R-:W-:Y:S02]  /*3300*/  @!P4 LOP3.LUT R35, RZ, R35, RZ, 0x33, !PT ;  /* 0x00000023ff23c212 */ /* 0x000fe400078e33ff */
[----:B------:R-:W-:Y:S02]  /*3310*/  LOP3.LUT R28, R33, R28, RZ, 0xc0, !PT ;  /* 0x0000001c211c7212 */ /* 0x000fe400078ec0ff */
[----:B------:R-:W-:Y:S02]  /*3320*/  VOTE.ANY R33, PT, P5 ;  /* 0x0000000000217806 */ /* 0x000fe400028e0100 */
[----:B------:R-:W-:Y:S02]  /*3330*/  LOP3.LUT R28, R35, R28, RZ, 0xc0, !PT ;  /* 0x0000001c231c7212 */ /* 0x000fe400078ec0ff */
[----:B------:R-:W-:Y:S02]  /*3340*/  VOTE.ANY R35, PT, P6 ;  /* 0x0000000000237806 */ /* 0x000fe400030e0100 */
[----:B------:R-:W-:-:S02]  /*3350*/  @!P5 LOP3.LUT R33, RZ, R33, RZ, 0x33, !PT ;  /* 0x00000021ff21d212 */ /* 0x000fc400078e33ff */
[----:B------:R-:W-:Y:S02]  /*3360*/  VOTE.ANY R37, PT, P0 ;  /* 0x0000000000257806 */ /* 0x000fe400000e0100 */
[----:B------:R-:W-:Y:S02]  /*3370*/  @!P6 LOP3.LUT R35, RZ, R35, RZ, 0x33, !PT ;  /* 0x00000023ff23e212 */ /* 0x000fe400078e33ff */
[----:B------:R-:W-:Y:S02]  /*3380*/  LOP3.LUT R28, R33, R28, RZ, 0xc0, !PT ;  /* 0x0000001c211c7212 */ /* 0x000fe400078ec0ff */
[----:B------:R-:W-:Y:S02]  /*3390*/  @!P0 LOP3.LUT R37, RZ, R37, RZ, 0x33, !PT ;  /* 0x00000025ff258212 */ /* 0x000fe400078e33ff */
[----:B------:R-:W-:Y:S02]  /*33a0*/  LOP3.LUT R28, R35, R28, RZ, 0xc0, !PT ;  /* 0x0000001c231c7212 */ /* 0x000fe400078ec0ff */
[----:B------:R-:W-:-:S02]  /*33b0*/  ISETP.NE.AND P0, PT, R23, 0x7fffffff, PT ;  /* 0x7fffffff1700780c */ /* 0x000fc40003f05270 */
[----:B------:R-:W-:Y:S02]  /*33c0*/  LOP3.LUT R35, R37, R28, RZ, 0xc0, !PT ;  /* 0x0000001c25237212 */ /* 0x000fe400078ec0ff */
[----:B------:R-:W-:Y:S02]  /*33d0*/  SEL R28, R23, 0x80000000, P0 ;  /* 0x80000000171c7807 */ /* 0x000fe40000000000 */
[----:B------:R-:W2:Y:S01]  /*33e0*/  FLO.U32 R37, R35 ;  /* 0x0000002300257300 */ /* 0x000ea200000e0000 */
[----:B------:R-:W-:Y:S02]  /*33f0*/  LOP3.LUT R34, R4, R35, RZ, 0xc0, !PT ;  /* 0x0000002304227212 */ /* 0x000fe400078ec0ff */
[----:B------:R-:W-:Y:S01]  /*3400*/  SHF.R.U32.HI R36, RZ, UR4, R28 ;  /* 0x00000004ff247c19 */ /* 0x000fe2000801161c */
[----:B------:R-:W-:-:S03]  /*3410*/  IMAD.MOV.U32 R28, RZ, RZ, RZ ;  /* 0x000000ffff1c7224 */ /* 0x000fc600078e00ff */
[----:B------:R-:W-:Y:S01]  /*3420*/  LOP3.LUT R33, R36, R7, RZ, 0x30, !PT ;  /* 0x0000000724217212 */ /* 0x000fe200078e30ff */
[----:B------:R-:W4:Y:S01]  /*3430*/  POPC R34, R34 ;  /* 0x0000002200227309 */ /* 0x000f220000000000 */
[----:B--2---:R-:W-:-:S13]  /*3440*/  ISETP.NE.AND P0, PT, R26, R37, PT ;  /* 0x000000251a00720c */ /* 0x004fda0003f05270 */
[----:B0--34-:R-:W-:Y:S05]  /*3450*/  @P0 BRA `(.L_x_32) ;  /* 0x0000000000080947 */ /* 0x019fea0003800000 */
[----:B------:R-:W-:-:S05]  /*3460*/  IMAD R31, R31, 0x4, R6 ;  /* 0x000000041f1f7824 */ /* 0x000fca00078e0206 */
[----:B------:R0:W2:Y:S02]  /*3470*/  ATOMS.ADD R28, [R31], R34 ;  /* 0x000000221f1c738c */ /* 0x0000a40000000000 */
.L_x_32:
[----:B------:R-:W-:Y:S05]  /*3480*/  BSYNC.RECONVERGENT B0 ;  /* 0x0000000000007941 */ /* 0x000fea0003800200 */
.L_x_31:
[----:B------:R-:W-:Y:S01]  /*3490*/  R2P PR, R33, 0x7f ;  /* 0x0000007f21007804 */ /* 0x000fe20000000000 */
[----:B--2---:R2:W3:Y:S01]  /*34a0*/  SHFL.IDX PT, R37, R28, R37, 0x1f ;  /* 0x00001f251c257589 */ /* 0x0044e200000e0000 */
[----:B------:R-:W-:Y:S01]  /*34b0*/  BSSY.RECONVERGENT B0, `(.L_x_33) ;  /* 0x0000025000007945 */ /* 0x000fe20003800200 */
[----:B------:R-:W-:-:S10]  /*34c0*/  IMAD.MOV.U32 R36, RZ, RZ, RZ ;  /* 0x000000ffff247224 */ /* 0x000fd400078e00ff */
[----:B------:R-:W-:Y:S02]  /*34d0*/  VOTE.ANY R30, PT, P0 ;  /* 0x00000000001e7806 */ /* 0x000fe400000e0100 */
[----:B0-----:R-:W-:Y:S02]  /*34e0*/  VOTE.ANY R31, PT, P1 ;  /* 0x00000000001f7806 */ /* 0x001fe400008e0100 */
        /* <DEDUP_REMOVED lines=24> */
[----:B------:R-:W0:Y:S01]  /*3670*/  FLO.U32 R35, R39 ;  /* 0x0000002700237300 */ /* 0x000e2200000e0000 */
[----:B------:R-:W-:Y:S02]  /*3680*/  LOP3.LUT R51, R4, R39, RZ, 0xc0, !PT ;  /* 0x0000002704337212 */ /* 0x000fe400078ec0ff */
[----:B------:R-:W-:-:S04]  /*3690*/  SHF.R.U32.HI R30, RZ, UR4, R30 ;  /* 0x00000004ff1e7c19 */ /* 0x000fc8000801161e */
[----:B------:R-:W-:Y:S01]  /*36a0*/  LOP3.LUT R31, R30, R7, RZ, 0x30, !PT ;  /* 0x000000071e1f7212 */ /* 0x000fe200078e30ff */
[----:B------:R-:W4:Y:S01]  /*36b0*/  POPC R51, R51 ;  /* 0x0000003300337309 */ /* 0x000f220000000000 */
[----:B0-----:R-:W-:-:S13]  /*36c0*/  ISETP.NE.AND P0, PT, R26, R35, PT ;  /* 0x000000231a00720c */ /* 0x001fda0003f05270 */
[----:B--234-:R-:W-:Y:S05]  /*36d0*/  @P0 BRA `(.L_x_34) ;  /* 0x0000000000080947 */ /* 0x01cfea0003800000 */
[----:B------:R-:W-:-:S06]  /*36e0*/  IMAD R36, R33, 0x4, R6 ;  /* 0x0000000421247824 */ /* 0x000fcc00078e0206 */
[----:B------:R0:W2:Y:S02]  /*36f0*/  ATOMS.ADD R36, [R36], R51 ;  /* 0x000000332424738c */ /* 0x0000a40000000000 */
.L_x_34:
[----:B------:R-:W-:Y:S05]  /*3700*/  BSYNC.RECONVERGENT B0 ;  /* 0x0000000000007941 */ /* 0x000fea0003800200 */
.L_x_33:
[----:B------:R-:W-:Y:S01]  /*3710*/  R2P PR, R31, 0x7f ;  /* 0x0000007f1f007804 */ /* 0x000fe20000000000 */
[----:B--2---:R2:W3:Y:S01]  /*3720*/  SHFL.IDX PT, R36, R36, R35, 0x1f ;  /* 0x00001f2324247589 */ /* 0x0044e200000e0000 */
[----:B------:R-:W-:Y:S11]  /*3730*/  BSSY.RECONVERGENT B0, `(.L_x_35) ;  /* 0x0000025000007945 */ /* 0x000ff60003800200 */
[----:B------:R-:W-:-:S02]  /*3740*/  VOTE.ANY R28, PT, P0 ;  /* 0x00000000001c7806 */ /* 0x000fc400000e0100 */
[----:B------:R-:W-:Y:S02]  /*3750*/  VOTE.ANY R33, PT, P1 ;  /* 0x0000000000217806 */ /* 0x000fe400008e0100 */
[----:B------:R-:W-:Y:S02]  /*3760*/  @!P0 LOP3.LUT R28, RZ, R28, RZ, 0x33, !PT ;  /* 0x0000001cff1c8212 */ /* 0x000fe400078e33ff */
[----:B------:R-:W-:Y:S02]  /*3770*/  VOTE.ANY R39, PT, P2 ;  /* 0x0000000000277806 */ /* 0x000fe400010e0100 */
[----:B------:R-:W-:Y:S02]  /*3780*/  @!P1 LOP3.LUT R33, RZ, R33, RZ, 0x33, !PT ;  /* 0x00000021ff219212 */ /* 0x000fe400078e33ff */
[----:B------:R-:W-:Y:S02]  /*3790*/  @!P2 LOP3.LUT R39, RZ, R39, RZ, 0x33, !PT ;  /* 0x00000027ff27a212 */ /* 0x000fe400078e33ff */
[----:B------:R-:W-:-:S02]  /*37a0*/  LOP3.LUT R28, R33, R28, RZ, 0xc0, !PT ;  /* 0x0000001c211c7212 */ /* 0x000fc400078ec0ff */
[----:B------:R-:W-:Y:S02]  /*37b0*/  VOTE.ANY R33, PT, P3 ;  /* 0x0000000000217806 */ /* 0x000fe400018e0100 */
[----:B------:R-:W-:Y:S02]  /*37c0*/  LOP3.LUT R28, R39, R28, RZ, 0xc0, !PT ;  /* 0x0000001c271c7212 */ /* 0x000fe400078ec0ff */
[----:B------:R-:W-:Y:S02]  /*37d0*/  LOP3.LUT P0, RZ, R31, 0x80, RZ, 0xc0, !PT ;  /* 0x000000801fff7812 */ /* 0x000fe4000780c0ff */
[----:B------:R-:W-:Y:S02]  /*37e0*/  VOTE.ANY R39, PT, P4 ;  /* 0x0000000000277806 */ /* 0x000fe400020e0100 */
[----:B------:R-:W-:Y:S02]  /*37f0*/  @!P3 LOP3.LUT R33, RZ, R33, RZ, 0x33, !PT ;  /* 0x00000021ff21b212 */ /* 0x000fe400078e33ff */
[----:B------:R-:W-:-:S02]  /*3800*/  @!P4 LOP3.LUT R39, RZ, R39, RZ, 0x33, !PT ;  /* 0x00000027ff27c212 */ /* 0x000fc400078e33ff */
[----:B------:R-:W-:Y:S02]  /*3810*/  LOP3.LUT R28, R33, R28, RZ, 0xc0, !PT ;  /* 0x0000001c211c7212 */ /* 0x000fe400078ec0ff */
[----:B------:R-:W-:Y:S02]  /*3820*/  VOTE.ANY R33, PT, P5 ;  /* 0x0000000000217806 */ /* 0x000fe400028e0100 */
[----:B------:R-:W-:Y:S02]  /*3830*/  LOP3.LUT R28, R39, R28, RZ, 0xc0, !PT ;  /* 0x0000001c271c7212 */ /* 0x000fe400078ec0ff */
[----:B------:R-:W-:Y:S02]  /*3840*/  VOTE.ANY R39, PT, P6 ;  /* 0x0000000000277806 */ /* 0x000fe400030e0100 */
[----:B------:R-:W-:Y:S02]  /*3850*/  @!P5 LOP3.LUT R33, RZ, R33, RZ, 0x33, !PT ;  /* 0x00000021ff21d212 */ /* 0x000fe400078e33ff */
[----:B------:R-:W-:-:S02]  /*3860*/  VOTE.ANY R41, PT, P0 ;  /* 0x0000000000297806 */ /* 0x000fc400000e0100 */
[----:B------:R-:W-:Y:S02]  /*3870*/  @!P6 LOP3.LUT R39, RZ, R39, RZ, 0x33, !PT ;  /* 0x00000027ff27e212 */ /* 0x000fe400078e33ff */
[----:B------:R-:W-:Y:S02]  /*3880*/  LOP3.LUT R28, R33, R28, RZ, 0xc0, !PT ;  /* 0x0000001c211c7212 */ /* 0x000fe400078ec0ff */
[----:B------:R-:W-:Y:S02]  /*3890*/  @!P0 LOP3.LUT R41, RZ, R41, RZ, 0x33, !PT ;  /* 0x00000029ff298212 */ /* 0x000fe400078e33ff */
[----:B------:R-:W-:Y:S02]  /*38a0*/  LOP3.LUT R28, R39, R28, RZ, 0xc0, !PT ;  /* 0x0000001c271c7212 */ /* 0x000fe400078ec0ff */
[----:B------:R-:W-:Y:S02]  /*38b0*/  ISETP.NE.AND P0, PT, R21, 0x7fffffff, PT ;  /* 0x7fffffff1500780c */ /* 0x000fe40003f05270 */
[----:B------:R-:W-:-:S02]  /*38c0*/  LOP3.LUT R39, R41, R28, RZ, 0xc0, !PT ;  /* 0x0000001c29277212 */ /* 0x000fc400078ec0ff */
[----:B------:R-:W-:Y:S02]  /*38d0*/  SEL R28, R21, 0x80000000, P0 ;  /* 0x80000000151c7807 */ /* 0x000fe40000000000 */
[----:B------:R-:W4:Y:S01]  /*38e0*/  FLO.U32 R41, R39 ;  /* 0x0000002700297300 */ /* 0x000f2200000e0000 */
[----:B------:R-:W-:Y:S02]  /*38f0*/  LOP3.LUT R38, R4, R39, RZ, 0xc0, !PT ;  /* 0x0000002704267212 */ /* 0x000fe400078ec0ff */
[----:B------:R-:W-:Y:S01]  /*3900*/  SHF.R.U32.HI R30, RZ, UR4, R28 ;  /* 0x00000004ff1e7c19 */ /* 0x000fe2000801161c */
[----:B------:R-:W-:-:S03]  /*3910*/  IMAD.MOV.U32 R28, RZ, RZ, RZ ;  /* 0x000000ffff1c7224 */ /* 0x000fc600078e00ff */
[----:B------:R-:W-:Y:S01]  /*3920*/  LOP3.LUT R33, R30, R7, RZ, 0x30, !PT ;  /* 0x000000071e217212 */ /* 0x000fe200078e30ff */
[----:B------:R-:W0:Y:S01]  /*3930*/  POPC R38, R38 ;  /* 0x0000002600267309 */ /* 0x000e220000000000 */
[----:B----4-:R-:W-:-:S13]  /*3940*/  ISETP.NE.AND P0, PT, R26, R41, PT ;  /* 0x000000291a00720c */ /* 0x010fda0003f05270 */
[----:B0-23--:R-:W-:Y:S05]  /*3950*/  @P0 BRA `(.L_x_36) ;  /* 0x0000000000080947 */ /* 0x00dfea0003800000 */
[----:B------:R-:W-:-:S05]  /*3960*/  IMAD R31, R31, 0x4, R6 ;  /* 0x000000041f1f7824 */ /* 0x000fca00078e0206 */
[----:B------:R0:W2:Y:S02]  /*3970*/  ATOMS.ADD R28, [R31], R38 ;  /* 0x000000261f1c738c */ /* 0x0000a40000000000 */
.L_x_36:
[----:B------:R-:W-:Y:S05]  /*3980*/  BSYNC.RECONVERGENT B0 ;  /* 0x0000000000007941 */ /* 0x000fea0003800200 */
.L_x_35:
        /* <DEDUP_REMOVED lines=39> */
.L_x_38:
[----:B------:R-:W-:Y:S05]  /*3c00*/  BSYNC.RECONVERGENT B0 ;  /* 0x0000000000007941 */ /* 0x000fea0003800200 */
.L_x_37:
        /* <DEDUP_REMOVED lines=39> */
.L_x_40:
[----:B------:R-:W-:Y:S05]  /*3e80*/  BSYNC.RECONVERGENT B0 ;  /* 0x0000000000007941 */ /* 0x000fea0003800200 */
.L_x_39:
        /* <DEDUP_REMOVED lines=39> */
.L_x_42:
[----:B------:R-:W-:Y:S05]  /*4100*/  BSYNC.RECONVERGENT B0 ;  /* 0x0000000000007941 */ /* 0x000fea0003800200 */
.L_x_41:
[----:B------:R-:W-:Y:S01]  /*4110*/  R2P PR, R31, 0x7f ;  /* 0x0000007f1f007804 */ /* 0x000fe20000000000 */
[----:B--2---:R2:W3:Y:S01]  /*4120*/  SHFL.IDX PT, R52, R52, R35, 0x1f ;  /* 0x00001f2334347589 */ /* 0x0044e200000e0000 */
[----:B------:R-:W-:Y:S11]  /*4130*/  BSSY.RECONVERGENT B0, `(.L_x_43) ;  /* 0x0000025000007945 */ /* 0x000ff60003800200 */
[----:B------:R-:W-:-:S02]  /*4140*/  VOTE.ANY R28, PT, P0 ;  /* 0x00000000001c7806 */ /* 0x000fc400000e0100 */
[----:B------:R-:W-:Y:S02]  /*4150*/  VOTE.ANY R33, PT, P1 ;  /* 0x0000000000217806 */ /* 0x000fe400008e0100 */
[----:B------:R-:W-:Y:S02]  /*4160*/  @!P0 LOP3.LUT R28, RZ, R28, RZ, 0x33, !PT ;  /* 0x0000001cff1c8212 */ /* 0x000fe400078e33ff */
[----:B------:R-:W-:Y:S02]  /*4170*/  @!P1 LOP3.LUT R33, RZ, R33, RZ, 0x33, !PT ;  /* 0x00000021ff219212 */ /* 0x000fe400078e33ff */
[----:B------:R-:W-:Y:S02]  /*4180*/  VOTE.ANY R47, PT, P2 ;  /* 0x00000000002f7806 */ /* 0x000fe400010e0100 */
[----:B------:R-:W-:Y:S02]  /*4190*/  LOP3.LUT R28, R33, R28, RZ, 0xc0, !PT ;  /* 0x0000001c211c7212 */ /* 0x000fe400078ec0ff */
[----:B------:R-:W-:-:S02]  /*41a0*/  VOTE.ANY R33, PT, P3 ;  /* 0x0000000000217806 */ /* 0x000fc400018e0100 */
[----:B------:R-:W-:Y:S02]  /*41b0*/  @!P2 LOP3.LUT R47, RZ, R47, RZ, 0x33, !PT ;  /* 0x0000002fff2fa212 */ /* 0x000fe400078e33ff */
[----:B------:R-:W-:Y:S02]  /*41c0*/  @!P3 LOP3.LUT R33, RZ, R33, RZ, 0x33, !PT ;  /* 0x00000021ff21b212 */ /* 0x000fe400078e33ff */
[----:B------:R-:W-:Y:S02]  /*41d0*/  LOP3.LUT R28, R47, R28, RZ, 0xc0, !PT ;  /* 0x0000001c2f1c7212 */ /* 0x000fe400078ec0ff */
[----:B------:R-:W-:Y:S02]  /*41e0*/  LOP3.LUT P0, RZ, R31, 0x80, RZ, 0xc0, !PT ;  /* 0x000000801fff7812 */ /* 0x000fe4000780c0ff */
[----:B------:R-:W-:Y:S02]  /*41f0*/  VOTE.ANY R47, PT, P4 ;  /* 0x00000000002f7806 */ /* 0x000fe400020e0100 */
[----:B------:R-:W-:-:S02]  /*4200*/  LOP3.LUT R28, R33, R28, RZ, 0xc0, !PT ;  /* 0x0000001c211c7212 */ /* 0x000fc400078ec0ff */
[----:B------:R-:W-:Y:S02]  /*4210*/  VOTE.ANY R33, PT, P5 ;  /* 0x0000000000217806 */ /* 0x000fe400028e0100 */
[----:B------:R-:W-:Y:S02]  /*4220*/  @!P4 LOP3.LUT R47, RZ, R47, RZ, 0x33, !PT ;  /* 0x0000002fff2fc212 */ /* 0x000fe400078e33ff */
[----:B------:R-:W-:Y:S02]  /*4230*/  @!P5 LOP3.LUT R33, RZ, R33, RZ, 0x33, !PT ;  /* 0x00000021ff21d212 */ /* 0x000fe400078e33ff */
[----:B------:R-:W-:Y:S02]  /*4240*/  LOP3.LUT R28, R47, R28, RZ, 0xc0, !PT ;  /* 0x0000001c2f1c7212 */ /* 0x000fe400078ec0ff */
[----:B------:R-:W-:Y:S02]  /*4250*/  VOTE.ANY R47, PT, P6 ;  /* 0x00000000002f7806 */ /* 0x000fe400030e0100 */
[----:B------:R-:W-:-:S02]  /*4260*/  LOP3.LUT R28, R33, R28, RZ, 0xc0, !PT ;  /* 0x0000001c211c7212 */ /* 0x000fc400078ec0ff */
[----:B------:R-:W-:Y:S02]  /*4270*/  VOTE.ANY R33, PT, P0 ;  /* 0x0000000000217806 */ /* 0x000fe400000e0100 */
[----:B------:R-:W-:Y:S02]  /*4280*/  @!P6 LOP3.LUT R47, RZ, R47, RZ, 0x33, !PT ;  /* 0x0000002fff2fe212 */ /* 0x000fe400078e33ff */
        /* <DEDUP_REMOVED lines=13> */
[----:B------:R-:W-:-:S06]  /*4360*/  IMAD R30, R31, 0x4, R6 ;  /* 0x000000041f1e7824 */ /* 0x000fcc00078e0206 */
[----:B------:R0:W2:Y:S02]  /*4370*/  ATOMS.ADD R30, [R30], R47 ;  /* 0x0000002f1e1e738c */ /* 0x0000a40000000000 */
.L_x_44:
[----:B------:R-:W-:Y:S05]  /*4380*/  BSYNC.RECONVERGENT B0 ;  /* 0x0000000000007941 */ /* 0x000fea0003800200 */
.L_x_43:
[----:B------:R-:W-:Y:S01]  /*4390*/  R2P PR, R33, 0x7f ;  /* 0x0000007f21007804 */ /* 0x000fe20000000000 */
[----:B--2---:R2:W3:Y:S01]  /*43a0*/  SHFL.IDX PT, R50, R30, R50, 0x1f ;  /* 0x00001f321e327589 */ /* 0x0044e200000e0000 */
[----:B------:R-:W-:Y:S01]  /*43b0*/  BSSY.RECONVERGENT B0, `(.L_x_45) ;  /* 0x0000025000007945 */ /* 0x000fe20003800200 */
[----:B------:R-:W-:-:S10]  /*43c0*/  IMAD.MOV.U32 R48, RZ, RZ, RZ ;  /* 0x000000ffff307224 */ /* 0x000fd400078e00ff */
[----:B------:R-:W-:Y:S02]  /*43d0*/  VOTE.ANY R28, PT, P0 ;  /* 0x00000000001c7806 */ /* 0x000fe400000e0100 */
[----:B------:R-:W-:Y:S02]  /*43e0*/  VOTE.ANY R31, PT, P1 ;  /* 0x00000000001f7806 */ /* 0x000fe400008e0100 */
[----:B------:R-:W-:Y:S02]  /*43f0*/  @!P0 LOP3.LUT R28, RZ, R28, RZ, 0x33, !PT ;  /* 0x0000001cff1c8212 */ /* 0x000fe400078e33ff */
[----:B------:R-:W-:Y:S02]  /*4400*/  @!P1 LOP3.LUT R31, RZ, R31, RZ, 0x33, !PT ;  /* 0x0000001fff1f9212 */ /* 0x000fe400078e33ff */
[----:B------:R-:W-:Y:S02]  /*4410*/  LOP3.LUT P0, RZ, R33, 0x80, RZ, 0xc0, !PT ;  /* 0x0000008021ff7812 */ /* 0x000fe4000780c0ff */
[----:B------:R-:W-:-:S02]  /*4420*/  LOP3.LUT R28, R31, R28, RZ, 0xc0, !PT ;  /* 0x0000001c1f1c7212 */ /* 0x000fc400078ec0ff */
[----:B------:R-:W-:-:S04]  /*4430*/  VOTE.ANY R31, PT, P2 ;  /* 0x00000000001f7806 */ /* 0x000fc800010e0100 */
[----:B------:R-:W-:-:S04]  /*4440*/  @!P2 LOP3.LUT R31, RZ, R31, RZ, 0x33, !PT ;  /* 0x0000001fff1fa212 */ /* 0x000fc800078e33ff */
[----:B------:R-:W-:Y:S02]  /*4450*/  LOP3.LUT R28, R31, R28, RZ, 0xc0, !PT ;  /* 0x0000001c1f1c7212 */ /* 0x000fe400078ec0ff */
        /* <DEDUP_REMOVED lines=13> */
[----:B------:R-:W-:Y:S02]  /*4530*/  @!P0 LOP3.LUT R31, RZ, R31, RZ, 0x33, !PT ;  /* 0x0000001fff1f8212 */ /* 0x000fe400078e33ff */
[C---:B------:R-:W-:Y:S02]  /*4540*/  ISETP.NE.AND P0, PT, R16.reuse, 0x7fffffff, PT ;  /* 0x7fffffff1000780c */ /* 0x040fe40003f05270 */
[----:B------:R-:W-:Y:S02]  /*4550*/  LOP3.LUT R35, R31, R28, RZ, 0xc0, !PT ;  /* 0x0000001c1f237212 */ /* 0x000fe400078ec0ff */
[----:B------:R-:W-:Y:S02]  /*4560*/  SEL R28, R16, 0x80000000, P0 ;  /* 0x80000000101c7807 */ /* 0x000fe40000000000 */
[----:B------:R-:W4:Y:S02]  /*4570*/  FLO.U32 R31, R35 ;  /* 0x00000023001f7300 */ /* 0x000f2400000e0000 */
[----:B------:R-:W-:-:S02]  /*4580*/  SHF.R.U32.HI R40, RZ, UR4, R28 ;  /* 0x00000004ff287c19 */ /* 0x000fc4000801161c */
[----:B------:R-:W-:Y:S02]  /*4590*/  LOP3.LUT R28, R4, R35, RZ, 0xc0, !PT ;  /* 0x00000023041c7212 */ /* 0x000fe400078ec0ff */
[----:B------:R-:W-:-:S04]  /*45a0*/  LOP3.LUT R40, R40, R7, RZ, 0x30, !PT ;  /* 0x0000000728287212 */ /* 0x000fc800078e30ff */
[----:B------:R-:W0:Y:S01]  /*45b0*/  POPC R28, R28 ;  /* 0x0000001c001c7309 */ /* 0x000e220000000000 */
[----:B----4-:R-:W-:-:S13]  /*45c0*/  ISETP.NE.AND P0, PT, R26, R31, PT ;  /* 0x0000001f1a00720c */ /* 0x010fda0003f05270 */
[----:B0-23--:R-:W-:Y:S05]  /*45d0*/  @P0 BRA `(.L_x_46) ;  /* 0x0000000000080947 */ /* 0x00dfea0003800000 */
[----:B------:R-:W-:-:S05]  /*45e0*/  IMAD R33, R33, 0x4, R6 ;  /* 0x0000000421217824 */ /* 0x000fca00078e0206 */
[----:B------:R0:W2:Y:S02]  /*45f0*/  ATOMS.ADD R48, [R33], R28 ;  /* 0x0000001c2130738c */ /* 0x0000a40000000000 */
.L_x_46:
[----:B------:R-:W-:Y:S05]  /*4600*/  BSYNC.RECONVERGENT B0 ;  /* 0x0000000000007941 */ /* 0x000fea0003800200 */
.L_x_45:
[----:B------:R-:W-:Y:S01]  /*4610*/  R2P PR, R40, 0x7f ;  /* 0x0000007f28007804 */ /* 0x000fe20000000000 */
[----:B--2---:R2:W3:Y:S01]  /*4620*/  SHFL.IDX PT, R31, R48, R31, 0x1f ;  /* 0x00001f1f301f7589 */ /* 0x0044e200000e0000 */
[----:B------:R-:W-:Y:S11]  /*4630*/  BSSY.RECONVERGENT B0, `(.L_x_47) ;  /* 0x0000025000007945 */ /* 0x000ff60003800200 */
[----:B------:R-:W-:-:S02]  /*4640*/  VOTE.ANY R30, PT, P0 ;  /* 0x00000000001e7806 */ /* 0x000fc400000e0100 */
[----:B0-----:R-:W-:Y:S02]  /*4650*/  VOTE.ANY R33, PT, P1 ;  /* 0x0000000000217806 */ /* 0x001fe400008e0100 */
[----:B------:R-:W-:Y:S02]  /*4660*/  @!P0 LOP3.LUT R30, RZ, R30, RZ, 0x33, !PT ;  /* 0x0000001eff1e8212 */ /* 0x000fe400078e33ff */
[----:B------:R-:W-:Y:S02]  /*4670*/  @!P1 LOP3.LUT R33, RZ, R33, RZ, 0x33, !PT ;  /* 0x00000021ff219212 */ /* 0x000fe400078e33ff */
[----:B------:R-:W-:Y:S02]  /*4680*/  LOP3.LUT P0, RZ, R40, 0x80, RZ, 0xc0, !PT ;  /* 0x0000008028ff7812 */ /* 0x000fe4000780c0ff */
[----:B------:R-:W-:Y:S02]  /*4690*/  LOP3.LUT R30, R33, R30, RZ, 0xc0, !PT ;  /* 0x0000001e211e7212 */ /* 0x000fe400078ec0ff */
[----:B------:R-:W-:-:S04]  /*46a0*/  VOTE.ANY R33, PT, P2 ;  /* 0x0000000000217806 */ /* 0x000fc800010e0100 */
[----:B------:R-:W-:-:S04]  /*46b0*/  @!P2 LOP3.LUT R33, RZ, R33, RZ, 0x33, !PT ;  /* 0x00000021ff21a212 */ /* 0x000fc800078e33ff */
[----:B------:R-:W-:Y:S02]  /*46c0*/  LOP3.LUT R30, R33, R30, RZ, 0xc0, !PT ;  /* 0x0000001e211e7212 */ /* 0x000fe400078ec0ff */
[----:B------:R-:W-:Y:S02]  /*46d0*/  VOTE.ANY R33, PT, P3 ;  /* 0x0000000000217806 */ /* 0x000fe400018e0100 */
[----:B------:R-:W-:Y:S02]  /*46e0*/  VOTE.ANY R35, PT, P0 ;  /* 0x0000000000237806 */ /* 0x000fe400000e0100 */
[----:B------:R-:W-:Y:S02]  /*46f0*/  @!P3 LOP3.LUT R33, RZ, R33, RZ, 0x33, !PT ;  /* 0x00000021ff21b212 */ /* 0x000fe400078e33ff */
[----:B------:R-:W-:Y:S02]  /*4700*/  @!P0 LOP3.LUT R35, RZ, R35, RZ, 0x33, !PT ;  /* 0x00000023ff238212 */ /* 0x000fe400078e33ff */
[----:B------:R-:W-:-:S02]  /*4710*/  LOP3.LUT R30, R33, R30, RZ, 0xc0, !PT ;  /* 0x0000001e211e7212 */ /* 0x000fc400078ec0ff */
[----:B------:R-:W-:Y:S02]  /*4720*/  VOTE.ANY R33, PT, P4 ;  /* 0x0000000000217806 */ /* 0x000fe400020e0100 */
[----:B------:R-:W-:Y:S02]  /*4730*/  ISETP.NE.AND P0, PT, R15, 0x7fffffff, PT ;  /* 0x7fffffff0f00780c */ /* 0x000fe40003f05270 */
[----:B------:R-:W-:-:S04]  /*4740*/  @!P4 LOP3.LUT R33, RZ, R33, RZ, 0x33, !PT ;  /* 0x00000021ff21c212 */ /* 0x000fc800078e33ff */
[----:B------:R-:W-:Y:S02]  /*4750*/  LOP3.LUT R30, R33, R30, RZ, 0xc0, !PT ;  /* 0x0000001e211e7212 */ /* 0x000fe400078ec0ff */
[----:B------:R-:W-:-:S04]  /*4760*/  VOTE.ANY R33, PT, P5 ;  /* 0x0000000000217806 */ /* 0x000fc800028e0100 */
[----:B------:R-:W-:-:S04]  /*4770*/  @!P5 LOP3.LUT R33, RZ, R33, RZ, 0x33, !PT ;  /* 0x00000021ff21d212 */ /* 0x000fc800078e33ff */
[----:B------:R-:W-:Y:S02]  /*4780*/  LOP3.LUT R30, R33, R30, RZ, 0xc0, !PT ;  /* 0x0000001e211e7212 */ /* 0x000fe400078ec0ff */
[----:B------:R-:W-:-:S04]  /*4790*/  VOTE.ANY R33, PT, P6 ;  /* 0x0000000000217806 */ /* 0x000fc800030e0100 */
[----:B------:R-:W-:-:S04]  /*47a0*/  @!P6 LOP3.LUT R33, RZ, R33, RZ, 0x33, !PT ;  /* 0x00000021ff21e212 */ /* 0x000fc800078e33ff */
[----:B------:R-:W-:-:S04]  /*47b0*/  LOP3.LUT R30, R33, R30, RZ, 0xc0, !PT ;  /* 0x0000001e211e7212 */ /* 0x000fc800078ec0ff */
[----:B------:R-:W-:Y:S02]  /*47c0*/  LOP3.LUT R35, R35, R30, RZ, 0xc0, !PT ;  /* 0x0000001e23237212 */ /* 0x000fe400078ec0ff */
[----:B------:R-:W-:Y:S02]  /*47d0*/  SEL R30, R15, 0x80000000, P0 ;  /* 0x800000000f1e7807 */ /* 0x000fe40000000000 */
[----:B------:R0:W4:Y:S02]  /*47e0*/  FLO.U32 R33, R35 ;  /* 0x0000002300217300 */ /* 0x00012400000e0000 */
[----:B------:R-:W-:Y:S02]  /*47f0*/  SHF.R.U32.HI R46, RZ, UR4, R30 ;  /* 0x00000004ff2e7c19 */ /* 0x000fe4000801161e */
[----:B------:R-:W-:Y:S02]  /*4800*/  LOP3.LUT R30, R4, R35, RZ, 0xc0, !PT ;  /* 0x00000023041e7212 */ /* 0x000fe400078ec0ff */
[----:B------:R-:W-:Y:S01]  /*4810*/  LOP3.LUT R46, R46, R7, RZ, 0x30, !PT ;  /* 0x000000072e2e7212 */ /* 0x000fe200078e30ff */
[----:B0-----:R-:W-:-:S03]  /*4820*/  IMAD.MOV.U32 R35, RZ, RZ, RZ ;  /* 0x000000ffff237224 */ /* 0x001fc600078e00ff */
[----:B------:R-:W0:Y:S01]  /*4830*/  POPC R30, R30 ;  /* 0x0000001e001e7309 */ /* 0x000e220000000000 */
[----:B----4-:R-:W-:-:S13]  /*4840*/  ISETP.NE.AND P0, PT, R26, R33, PT ;  /* 0x000000211a00720c */ /* 0x010fda0003f05270 */
[----:B0-23--:R-:W-:Y:S05]  /*4850*/  @P0 BRA `(.L_x_48) ;  /* 0x0000000000080947 */ /* 0x00dfea0003800000 */
[----:B------:R-:W-:-:S06]  /*4860*/  IMAD R35, R40, 0x4, R6 ;  /* 0x0000000428237824 */ /* 0x000fcc00078e0206 */
[----:B------:R0:W2:Y:S02]  /*4870*/  ATOMS.ADD R35, [R35], R30 ;  /* 0x0000001e2323738c */ /* 0x0000a40000000000 */
.L_x_48:
[----:B------:R-:W-:Y:S05]  /*4880*/  BSYNC.RECONVERGENT B0 ;  /* 0x0000000000007941 */ /* 0x000fea0003800200 */
.L_x_47:
[----:B------:R-:W-:Y:S01]  /*4890*/  R2P PR, R46, 0x7f ;  /* 0x0000007f2e007804 */ /* 0x000fe20000000000 */
[----:B------:R-:W-:Y:S01]  /*48a0*/  IMAD.IADD R32, R32, 0x1, R53 ;  /* 0x0000000120207824 */ /* 0x000fe200078e0235 */
[----:B--2---:R2:W3:Y:S01]  /*48b0*/  SHFL.IDX PT, R33, R35, R33, 0x1f ;  /* 0x00001f2123217589 */ /* 0x0044e200000e0000 */
[----:B------:R-:W-:Y:S01]  /*48c0*/  IMAD.IADD R34, R34, 0x1, R37 ;  /* 0x0000000122227824 */ /* 0x000fe200078e0225 */
[----:B------:R-:W-:Y:S09]  /*48d0*/  BSSY.RECONVERGENT B0, `(.L_x_49) ;  /* 0x0000025000007945 */ /* 0x000ff20003800200 */
[----:B------:R-:W-:-:S02]  /*48e0*/  VOTE.ANY R40, PT, P0 ;  /* 0x0000000000287806 */ /* 0x000fc400000e0100 */
[----:B------:R-:W-:Y:S02]  /*48f0*/  VOTE.ANY R53, PT, P1 ;  /* 0x0000000000357806 */ /* 0x000fe400008e0100 */
[----:B------:R-:W-:Y:S02]  /*4900*/  @!P0 LOP3.LUT R40, RZ, R40, RZ, 0x33, !PT ;  /* 0x00000028ff288212 */ /* 0x000fe400078e33ff */
[----:B------:R-:W-:Y:S02]  /*4910*/  @!P1 LOP3.LUT R53, RZ, R53, RZ, 0x33, !PT ;  /* 0x00000035ff359212 */ /* 0x000fe400078e33ff */
[----:B------:R-:W-:Y:S02]  /*4920*/  LOP3.LUT P0, RZ, R46, 0x80, RZ, 0xc0, !PT ;  /* 0x000000802eff7812 */ /* 0x000fe4000780c0ff */
        /* <DEDUP_REMOVED lines=21> */
[----:B------:R4:W5:Y:S02]  /*4a80*/  FLO.U32 R40, R48 ;  /* 0x0000003000287300 */ /* 0x00096400000e0000 */
[----:B------:R-:W-:-:S04]  /*4a90*/  SHF.R.U32.HI R37, RZ, UR4, R37 ;  /* 0x00000004ff257c19 */ /* 0x000fc80008011625 */
[----:B------:R-:W-:Y:S01]  /*4aa0*/  LOP3.LUT R53, R37, R7, RZ, 0x30, !PT ;  /* 0x0000000725357212 */ /* 0x000fe200078e30ff */
[----:B------:R-:W-:Y:S01]  /*4ab0*/  IMAD.MOV.U32 R37, RZ, RZ, RZ ;  /* 0x000000ffff257224 */ /* 0x000fe200078e00ff */
[----:B----4-:R-:W-:-:S04]  /*4ac0*/  LOP3.LUT R48, R4, R48, RZ, 0xc0, !PT ;  /* 0x0000003004307212 */ /* 0x010fc800078ec0ff */
[----:B--2---:R2:W4:Y:S01]  /*4ad0*/  POPC R35, R48 ;  /* 0x0000003000237309 */ /* 0x0045220000000000 */
[----:B-----5:R-:W-:-:S13]  /*4ae0*/  ISETP.NE.AND P0, PT, R26, R40, PT ;  /* 0x000000281a00720c */ /* 0x020fda0003f05270 */
[----:B--234-:R-:W-:Y:S05]  /*4af0*/  @P0 BRA `(.L_x_50) ;  /* 0x0000000000080947 */ /* 0x01cfea0003800000 */
[----:B------:R-:W-:-:S05]  /*4b00*/  IMAD R46, R46, 0x4, R6 ;  /* 0x000000042e2e7824 */ /* 0x000fca00078e0206 */
[----:B------:R2:W3:Y:S02]  /*4b10*/  ATOMS.ADD R37, [R46], R35 ;  /* 0x000000232e25738c */ /* 0x0004e40000000000 */
.L_x_50:
[----:B------:R-:W-:Y:S05]  /*4b20*/  BSYNC.RECONVERGENT B0 ;  /* 0x0000000000007941 */ /* 0x000fea0003800200 */
.L_x_49:
[----:B------:R-:W-:Y:S01]  /*4b30*/  R2P PR, R53, 0x7f ;  /* 0x0000007f35007804 */ /* 0x000fe20000000000 */
[----:B------:R-:W-:Y:S01]  /*4b40*/  IMAD.IADD R36, R51, 0x1, R36 ;  /* 0x0000000133247824 */ /* 0x000fe200078e0224 */
[----:B---3--:R3:W4:Y:S01]  /*4b50*/  SHFL.IDX PT, R40, R37, R40, 0x1f ;  /* 0x00001f2825287589 */ /* 0x00872200000e0000 */
[----:B------:R-:W-:Y:S01]  /*4b60*/  IMAD.IADD R38, R38, 0x1, R41 ;  /* 0x0000000126267824 */ /* 0x000fe200078e0229 */
[----:B------:R-:W-:Y:S09]  /*4b70*/  BSSY.RECONVERGENT B0, `(.L_x_51) ;  /* 0x0000025000007945 */ /* 0x000ff20003800200 */
[----:B--2---:R-:W-:-:S02]  /*4b80*/  VOTE.ANY R46, PT, P0 ;  /* 0x00000000002e7806 */ /* 0x004fc400000e0100 */
        /* <DEDUP_REMOVED lines=22> */
[----:B------:R-:W-:Y:S02]  /*4cf0*/  ISETP.NE.AND P0, PT, R13, 0x7fffffff, PT ;  /* 0x7fffffff0d00780c */ /* 0x000fe40003f05270 */
[----:B------:R-:W-:Y:S02]  /*4d00*/  LOP3.LUT R48, R51, R46, RZ, 0xc0, !PT ;  /* 0x0000002e33307212 */ /* 0x000fe400078ec0ff */
[----:B------:R-:W-:Y:S02]  /*4d10*/  SEL R41, R13, 0x80000000, P0 ;  /* 0x800000000d297807 */ /* 0x000fe40000000000 */
[----:B------:R2:W5:Y:S02]  /*4d20*/  FLO.U32 R46, R48 ;  /* 0x00000030002e7300 */ /* 0x00056400000e0000 */
[----:B------:R-:W-:-:S04]  /*4d30*/  SHF.R.U32.HI R41, RZ, UR4, R41 ;  /* 0x00000004ff297c19 */ /* 0x000fc80008011629 */
[----:B------:R-:W-:Y:S01]  /*4d40*/  LOP3.LUT R51, R41, R7, RZ, 0x30, !PT ;  /* 0x0000000729337212 */ /* 0x000fe200078e30ff */
[----:B------:R-:W-:Y:S01]  /*4d50*/  IMAD.MOV.U32 R41, RZ, RZ, RZ ;  /* 0x000000ffff297224 */ /* 0x000fe200078e00ff */
[----:B--2---:R-:W-:-:S04]  /*4d60*/  LOP3.LUT R48, R4, R48, RZ, 0xc0, !PT ;  /* 0x0000003004307212 */ /* 0x004fc800078ec0ff */
[----:B---3--:R2:W3:Y:S01]  /*4d70*/  POPC R37, R48 ;  /* 0x0000003000257309 */ /* 0x0084e20000000000 */
[----:B-----5:R-:W-:-:S13]  /*4d80*/  ISETP.NE.AND P0, PT, R26, R46, PT ;  /* 0x0000002e1a00720c */ /* 0x020fda0003f05270 */
[----:B--234-:R-:W-:Y:S05]  /*4d90*/  @P0 BRA `(.L_x_52) ;  /* 0x0000000000080947 */ /* 0x01cfea0003800000 */
[----:B------:R-:W-:-:S05]  /*4da0*/  IMAD R48, R53, 0x4, R6 ;  /* 0x0000000435307824 */ /* 0x000fca00078e0206 */
[----:B------:R2:W3:Y:S02]  /*4db0*/  ATOMS.ADD R41, [R48], R37 ;  /* 0x000000253029738c */ /* 0x0004e40000000000 */
.L_x_52:
[----:B------:R-:W-:Y:S05]  /*4dc0*/  BSYNC.RECONVERGENT B0 ;  /* 0x0000000000007941 */ /* 0x000fea0003800200 */
.L_x_51:
        /* <DEDUP_REMOVED lines=31> */
[----:B------:R-:W2:Y:S02]  /*4fc0*/  FLO.U32 R39, R53 ;  /* 0x0000003500277300 */ /* 0x000ea400000e0000 */
[----:B------:R-:W-:-:S02]  /*4fd0*/  SHF.R.U32.HI R48, RZ, UR4, R43 ;  /* 0x00000004ff307c19 */ /* 0x000fc4000801162b */
[----:B------:R-:W-:Y:S02]  /*4fe0*/  LOP3.LUT R43, R4, R53, RZ, 0xc0, !PT ;  /* 0x00000035042b7212 */ /* 0x000fe400078ec0ff */
[----:B---3--:R-:W-:Y:S01]  /*4ff0*/  LOP3.LUT R41, R48, R7, RZ, 0x30, !PT ;  /* 0x0000000730297212 */ /* 0x008fe200078e30ff */
[----:B------:R-:W-:-:S03]  /*5000*/  IMAD.MOV.U32 R48, RZ, RZ, RZ ;  /* 0x000000ffff307224 */ /* 0x000fc600078e00ff */
[----:B------:R-:W3:Y:S01]  /*5010*/  POPC R43, R43 ;  /* 0x0000002b002b7309 */ /* 0x000ee20000000000 */
[----:B--2---:R-:W-:-:S13]  /*5020*/  ISETP.NE.AND P0, PT, R26, R39, PT ;  /* 0x000000271a00720c */ /* 0x004fda0003f05270 */
[----:B---34-:R-:W-:Y:S05]  /*5030*/  @P0 BRA `(.L_x_54) ;  /* 0x0000000000080947 */ /* 0x018fea0003800000 */
[----:B------:R-:W-:-:S06]  /*5040*/  IMAD R48, R51, 0x4, R6 ;  /* 0x0000000433307824 */ /* 0x000fcc00078e0206 */
[----:B------:R2:W3:Y:S02]  /*5050*/  ATOMS.ADD R48, [R48], R43 ;  /* 0x0000002b3030738c */ /* 0x0004e40000000000 */
.L_x_54:
[----:B------:R-:W-:Y:S05]  /*5060*/  BSYNC.RECONVERGENT B0 ;  /* 0x0000000000007941 */ /* 0x000fea0003800200 */
.L_x_53:
[----:B------:R-:W-:Y:S01]  /*5070*/  R2P PR, R41, 0x7f ;  /* 0x0000007f29007804 */ /* 0x000fe20000000000 */
[----:B------:R-:W-:Y:S01]  /*5080*/  IMAD.IADD R52, R49, 0x1, R52 ;  /* 0x0000000131347824 */ /* 0x000fe200078e0234 */
[----:B---3--:R3:W4:Y:S01]  /*5090*/  SHFL.IDX PT, R48, R48, R39, 0x1f ;  /* 0x00001f2730307589 */ /* 0x00872200000e0000 */
        /* <DEDUP_REMOVED lines=28> */
[----:B------:R5:W0:Y:S01]  /*5260*/  FLO.U32 R49, R51 ;  /* 0x0000003300317300 */ /* 0x000a2200000e0000 */
[----:B------:R-:W-:Y:S02]  /*5270*/  LOP3.LUT R53, R4, R51, RZ, 0xc0, !PT ;  /* 0x0000003304357212 */ /* 0x000fe400078ec0ff */
[----:B------:R-:W-:-:S05]  /*5280*/  SHF.R.U32.HI R47, RZ, UR4, R47 ;  /* 0x00000004ff2f7c19 */ /* 0x000fca000801162f */
[----:B------:R-:W1:Y:S01]  /*5290*/  POPC R53, R53 ;  /* 0x0000003500357309 */ /* 0x000e620000000000 */
[----:B-----5:R-:W-:Y:S01]  /*52a0*/  LOP3.LUT R51, R47, R7, RZ, 0x30, !PT ;  /* 0x000000072f337212 */ /* 0x020fe200078e30ff */
[----:B------:R-:W-:Y:S01]  /*52b0*/  IMAD.MOV.U32 R47, RZ, RZ, RZ ;  /* 0x000000ffff2f7224 */ /* 0x000fe200078e00ff */
[----:B0-----:R-:W-:-:S13]  /*52c0*/  ISETP.NE.AND P0, PT, R26, R49, PT ;  /* 0x000000311a00720c */ /* 0x001fda0003f05270 */
[----:B-1-34-:R-:W-:Y:S05]  /*52d0*/  @P0 BRA `(.L_x_56) ;  /* 0x0000000000080947 */ /* 0x01afea0003800000 */
[----:B------:R-:W-:-:S05]  /*52e0*/  IMAD R41, R41, 0x4, R6 ;  /* 0x0000000429297824 */ /* 0x000fca00078e0206 */
[----:B------:R0:W1:Y:S02]  /*52f0*/  ATOMS.ADD R47, [R41], R53 ;  /* 0x00000035292f738c */ /* 0x0000640000000000 */
.L_x_56:
[----:B------:R-:W-:Y:S05]  /*5300*/  BSYNC.RECONVERGENT B0 ;  /* 0x0000000000007941 */ /* 0x000fea0003800200 */
.L_x_55:
[----:B------:R-:W-:Y:S01]  /*5310*/  R2P PR, R51, 0x7f ;  /* 0x0000007f33007804 */ /* 0x000fe20000000000 */
[----:B------:R-:W-:Y:S01]  /*5320*/  IMAD.IADD R28, R28, 0x1, R31 ;  /* 0x000000011c1c7824 */ /* 0x000fe200078e021f */
[----:B-1----:R1:W3:Y:S01]  /*5330*/  SHFL.IDX PT, R47, R47, R49, 0x1f ;  /* 0x00001f312f2f7589 */ /* 0x0022e200000e0000 */
        /* <DEDUP_REMOVED lines=28> */
[----:B------:R4:W5:Y:S01]  /*5500*/  FLO.U32 R31, R39 ;  /* 0x00000027001f7300 */ /* 0x00096200000e0000 */
[----:B0-----:R-:W-:Y:S02]  /*5510*/  LOP3.LUT R41, R4, R39, RZ, 0xc0, !PT ;  /* 0x0000002704297212 */ /* 0x001fe400078ec0ff */
[----:B------:R-:W-:-:S05]  /*5520*/  SHF.R.U32.HI R33, RZ, UR4, R33 ;  /* 0x00000004ff217c19 */ /* 0x000fca0008011621 */
[----:B------:R-:W0:Y:S01]  /*5530*/  POPC R41, R41 ;  /* 0x0000002900297309 */ /* 0x000e220000000000 */
[----:B----4-:R-:W-:Y:S01]  /*5540*/  LOP3.LUT R39, R33, R7, RZ, 0x30, !PT ;  /* 0x0000000721277212 */ /* 0x010fe200078e30ff */
[----:B------:R-:W-:Y:S01]  /*5550*/  IMAD.MOV.U32 R33, RZ, RZ, RZ ;  /* 0x000000ffff217224 */ /* 0x000fe200078e00ff */
[----:B-----5:R-:W-:-:S13]  /*5560*/  ISETP.NE.AND P0, PT, R26, R31, PT ;  /* 0x0000001f1a00720c */ /* 0x020fda0003f05270 */
[----:B01-3--:R-:W-:Y:S05]  /*5570*/  @P0 BRA `(.L_x_58) ;  /* 0x0000000000080947 */ /* 0x00bfea0003800000 */
[----:B------:R-:W-:-:S06]  /*5580*/  IMAD R33, R51, 0x4, R6 ;  /* 0x0000000433217824 */ /* 0x000fcc00078e0206 */
[----:B------:R0:W1:Y:S02]  /*5590*/  ATOMS.ADD R33, [R33], R41 ;  /* 0x000000292121738c */ /* 0x0000640000000000 */
.L_x_58:
[----:B------:R-:W-:Y:S05]  /*55a0*/  BSYNC.RECONVERGENT B0 ;  /* 0x0000000000007941 */ /* 0x000fea0003800200 */
.L_x_57:
        /* <DEDUP_REMOVED lines=31> */
[----:B------:R4:W5:Y:S01]  /*57a0*/  FLO.U32 R35, R49 ;  /* 0x0000003100237300 */ /* 0x00096200000e0000 */
[----:B------:R-:W-:Y:S02]  /*57b0*/  LOP3.LUT R51, R4, R49, RZ, 0xc0, !PT ;  /* 0x0000003104337212 */ /* 0x000fe400078ec0ff */
        /* <DEDUP_REMOVED lines=8> */
.L_x_60:
[----:B------:R-:W-:Y:S05]  /*5840*/  BSYNC.RECONVERGENT B0 ;  /* 0x0000000000007941 */ /* 0x000fea0003800200 */
.L_x_59:
        /* <DEDUP_REMOVED lines=30> */
[----:B--2---:R-:W-:Y:S02]  /*5a30*/  SEL R43, R8, 0x80000000, P0 ;  /* 0x80000000082b7807 */ /* 0x004fe40000000000 */
[----:B------:R2:W4:Y:S02]  /*5a40*/  FLO.U32 R31, R39 ;  /* 0x00000027001f7300 */ /* 0x00052400000e0000 */
[----:B------:R-:W-:-:S02]  /*5a50*/  SHF.R.U32.HI R53, RZ, UR4, R43 ;  /* 0x00000004ff357c19 */ /* 0x000fc4000801162b */
[----:B------:R-:W-:Y:S02]  /*5a60*/  LOP3.LUT R43, R4, R39, RZ, 0xc0, !PT ;  /* 0x00000027042b7212 */ /* 0x000fe400078ec0ff */
[----:B------:R-:W-:Y:S01]  /*5a70*/  LOP3.LUT R53, R53, R7, RZ, 0x30, !PT ;  /* 0x0000000735357212 */ /* 0x000fe200078e30ff */
[----:B--2---:R-:W-:-:S03]  /*5a80*/  IMAD.MOV.U32 R39, RZ, RZ, RZ ;  /* 0x000000ffff277224 */ /* 0x004fc600078e00ff */
[----:B------:R-:W2:Y:S01]  /*5a90*/  POPC R43, R43 ;  /* 0x0000002b002b7309 */ /* 0x000ea20000000000 */
[----:B----4-:R-:W-:-:S13]  /*5aa0*/  ISETP.NE.AND P0, PT, R26, R31, PT ;  /* 0x0000001f1a00720c */ /* 0x010fda0003f05270 */
[----:B-123--:R-:W-:Y:S05]  /*5ab0*/  @P0 BRA `(.L_x_62) ;  /* 0x0000000000080947 */ /* 0x00efea0003800000 */
[----:B------:R-:W-:-:S06]  /*5ac0*/  IMAD R39, R49, 0x4, R6 ;  /* 0x0000000431277824 */ /* 0x000fcc00078e0206 */
[----:B------:R1:W2:Y:S02]  /*5ad0*/  ATOMS.ADD R39, [R39], R43 ;  /* 0x0000002b2727738c */ /* 0x0002a40000000000 */
.L_x_62:
[----:B------:R-:W-:Y:S05]  /*5ae0*/  BSYNC.RECONVERGENT B0 ;  /* 0x0000000000007941 */ /* 0x000fea0003800200 */
.L_x_61:
[----:B------:R-:W-:Y:S01]  /*5af0*/  R2P PR, R53, 0x7f ;  /* 0x0000007f35007804 */ /* 0x000fe20000000000 */
[----:B--2---:R2:W3:Y:S01]  /*5b00*/  SHFL.IDX PT, R31, R39, R31, 0x1f ;  /* 0x00001f1f271f7589 */ /* 0x0044e200000e0000 */
[----:B------:R-:W-:Y:S11]  /*5b10*/  BSSY.RECONVERGENT B0, `(.L_x_63) ;  /* 0x0000021000007945 */ /* 0x000ff60003800200 */
[----:B------:R-:W-:-:S02]  /*5b20*/  VOTE.ANY R35, PT, P0 ;  /* 0x0000000000237806 */ /* 0x000fc400000e0100 */
[----:B------:R-:W-:Y:S02]  /*5b30*/  VOTE.ANY R49, PT, P1 ;  /* 0x0000000000317806 */ /* 0x000fe400008e0100 */
[----:B------:R-:W-:Y:S02]  /*5b40*/  @!P0 LOP3.LUT R35, RZ, R35, RZ, 0x33, !PT ;  /* 0x00000023ff238212 */ /* 0x000fe400078e33ff */
[----:B------:R-:W-:Y:S02]  /*5b50*/  @!P1 LOP3.LUT R49, RZ, R49, RZ, 0x33, !PT ;  /* 0x00000031ff319212 */ /* 0x000fe400078e33ff */
[----:B--2---:R-:W-:Y:S02]  /*5b60*/  VOTE.ANY R39, PT, P5 ;  /* 0x0000000000277806 */ /* 0x004fe400028e0100 */
[----:B------:R-:W-:Y:S02]  /*5b70*/  LOP3.LUT R35, R49, R35, RZ, 0xc0, !PT ;  /* 0x0000002331237212 */ /* 0x000fe400078ec0ff */
[----:B------:R-:W-:-:S02]  /*5b80*/  VOTE.ANY R49, PT, P2 ;  /* 0x0000000000317806 */ /* 0x000fc400010e0100 */
        /* <DEDUP_REMOVED lines=9> */
[----:B------:R-:W-:Y:S01]  /*5c20*/  LOP3.LUT R35, R49, R35, RZ, 0xc0, !PT ;  /* 0x0000002331237212 */ /* 0x000fe200078ec0ff */
[----:B------:R-:W-:-:S03]  /*5c30*/  IMAD.MOV.U32 R49, RZ, RZ, RZ ;  /* 0x000000ffff317224 */ /* 0x000fc600078e00ff */
[----:B------:R-:W-:Y:S02]  /*5c40*/  LOP3.LUT R35, R39, R35, RZ, 0xc0, !PT ;  /* 0x0000002327237212 */ /* 0x000fe400078ec0ff */
[----:B------:R-:W-:-:S04]  /*5c50*/  VOTE.ANY R39, PT, P6 ;  /* 0x0000000000277806 */ /* 0x000fc800030e0100 */
[----:B------:R-:W-:-:S04]  /*5c60*/  @!P6 LOP3.LUT R39, RZ, R39, RZ, 0x33, !PT ;  /* 0x00000027ff27e212 */ /* 0x000fc800078e33ff */
[----:B------:R-:W-:Y:S02]  /*5c70*/  LOP3.LUT R35, R39, R35, RZ, 0xc0, !PT ;  /* 0x0000002327237212 */ /* 0x000fe400078ec0ff */
[----:B------:R-:W-:-:S04]  /*5c80*/  VOTE.ANY R39, PT, P0 ;  /* 0x0000000000277806 */ /* 0x000fc800000e0100 */
[----:B------:R-:W-:-:S04]  /*5c90*/  @!P0 LOP3.LUT R39, RZ, R39, RZ, 0x33, !PT ;  /* 0x00000027ff278212 */ /* 0x000fc800078e33ff */
[----:B------:R-:W-:-:S04]  /*5ca0*/  LOP3.LUT R39, R39, R35, RZ, 0xc0, !PT ;  /* 0x0000002327277212 */ /* 0x000fc800078ec0ff */
[----:B------:R-:W2:Y:S01]  /*5cb0*/  FLO.U32 R35, R39 ;  /* 0x0000002700237300 */ /* 0x000ea200000e0000 */
[----:B------:R-:W-:-:S07]  /*5cc0*/  LOP3.LUT R4, R4, R39, RZ, 0xc0, !PT ;  /* 0x0000002704047212 */ /* 0x000fce00078ec0ff */
[----:B------:R-:W4:Y:S01]  /*5cd0*/  POPC R4, R4 ;  /* 0x0000000400047309 */ /* 0x000f220000000000 */
[----:B--2---:R-:W-:-:S13]  /*5ce0*/  ISETP.NE.AND P0, PT, R26, R35, PT ;  /* 0x000000231a00720c */ /* 0x004fda0003f05270 */
[----:B---34-:R-:W-:Y:S05]  /*5cf0*/  @P0 BRA `(.L_x_64) ;  /* 0x0000000000080947 */ /* 0x018fea0003800000 */
[----:B------:R-:W-:-:S06]  /*5d00*/  IMAD R49, R53, 0x4, R6 ;  /* 0x0000000435317824 */ /* 0x000fcc00078e0206 */
[----:B------:R2:W3:Y:S02]  /*5d10*/  ATOMS.ADD R49, [R49], R4 ;  /* 0x000000043131738c */ /* 0x0004e40000000000 */
.L_x_64:
[----:B------:R-:W-:Y:S05]  /*5d20*/  BSYNC.RECONVERGENT B0 ;  /* 0x0000000000007941 */ /* 0x000fea0003800200 */
.L_x_63:
[----:B------:R-:W-:Y:S01]  /*5d30*/  BAR.SYNC.DEFER_BLOCKING 0x0 ;  /* 0x0000000000007b1d */ /* 0x000fe20000010000 */
[----:B------:R-:W-:Y:S01]  /*5d40*/  IMAD.IADD R6, R41, 0x1, R33 ;  /* 0x0000000129067824 */ /* 0x000fe200078e0221 */
[----:B------:R-:W-:Y:S01]  /*5d50*/  ISETP.NE.AND P0, PT, R45, RZ, PT ;  /* 0x000000ff2d00720c */ /* 0x000fe20003f05270 */
[----:B------:R-:W-:Y:S02]  /*5d60*/  IMAD R33, R32, 0x4, R29 ;  /* 0x0000000420217824 */ /* 0x000fe400078e021d */
[----:B------:R-:W-:Y:S01]  /*5d70*/  IMAD.IADD R32, R43, 0x1, R31 ;  /* 0x000000012b207824 */ /* 0x000fe200078e021f */
[----:B------:R-:W-:Y:S01]  /*5d80*/  BSSY B1, `(.L_x_65) ;  /* 0x0000058000017945 */ /* 0x000fe20003800000 */
[--C-:B------:R-:W-:Y:S01]  /*5d90*/  IMAD R31, R34, 0x4, R29.reuse ;  /* 0x00000004221f7824 */ /* 0x100fe200078e021d */
[----:B---3--:R3:W2:Y:S01]  /*5da0*/  SHFL.IDX PT, R49, R49, R35, 0x1f ;  /* 0x00001f2331317589 */ /* 0x0086a200000e0000 */
[----:B------:R-:W-:Y:S02]  /*5db0*/  IMAD R36, R36, 0x4, R29 ;  /* 0x0000000424247824 */ /* 0x000fe400078e021d */
[----:B------:R-:W-:-:S02]  /*5dc0*/  IMAD.IADD R26, R51, 0x1, R37 ;  /* 0x00000001331a7824 */ /* 0x000fc400078e0225 */
[--C-:B------:R-:W-:Y:S02]  /*5dd0*/  IMAD R42, R42, 0x4, R29.reuse ;  /* 0x000000042a2a7824 */ /* 0x100fe400078e021d */
[--C-:B------:R-:W-:Y:S02]  /*5de0*/  IMAD R37, R44, 0x4, R29.reuse ;  /* 0x000000042c257824 */ /* 0x100fe400078e021d */
[--C-:B------:R-:W-:Y:S02]  /*5df0*/  IMAD R52, R52, 0x4, R29.reuse ;  /* 0x0000000434347824 */ /* 0x100fe400078e021d */
[--C-:B---3--:R-:W-:Y:S02]  /*5e00*/  IMAD R35, R38, 0x4, R29.reuse ;  /* 0x0000000426237824 */ /* 0x108fe400078e021d */
[--C-:B------:R-:W-:Y:S02]  /*5e10*/  IMAD R39, R50, 0x4, R29.reuse ;  /* 0x0000000432277824 */ /* 0x100fe400078e021d */
[--C-:B------:R-:W-:Y:S01]  /*5e20*/  IMAD R28, R28, 0x4, R29.reuse ;  /* 0x000000041c1c7824 */ /* 0x100fe200078e021d */
[----:B------:R3:W-:Y:S01]  /*5e30*/  STS [R33+-0x4], R25 ;  /* 0xfffffc1921007388 */ /* 0x0007e20000000800 */
[----:B------:R-:W-:-:S02]  /*5e40*/  IMAD R40, R40, 0x4, R29 ;  /* 0x0000000428287824 */ /* 0x000fc400078e021d */
[--C-:B------:R-:W-:Y:S01]  /*5e50*/  IMAD R48, R48, 0x4, R29.reuse ;  /* 0x0000000430307824 */ /* 0x100fe200078e021d */
[----:B------:R-:W-:Y:S01]  /*5e60*/  STS [R31+-0x4], R24 ;  /* 0xfffffc181f007388 */ /* 0x000fe20000000800 */
[--C-:B------:R-:W-:Y:S02]  /*5e70*/  IMAD R47, R47, 0x4, R29.reuse ;  /* 0x000000042f2f7824 */ /* 0x100fe400078e021d */
[----:B------:R-:W-:Y:S01]  /*5e80*/  IMAD R6, R6, 0x4, R29 ;  /* 0x0000000406067824 */ /* 0x000fe200078e021d */
[----:B------:R4:W-:Y:S01]  /*5e90*/  STS [R36+-0x4], R23 ;  /* 0xfffffc1724007388 */ /* 0x0009e20000000800 */
[----:B--2---:R-:W-:Y:S02]  /*5ea0*/  IMAD.IADD R4, R4, 0x1, R49 ;  /* 0x0000000104047824 */ /* 0x004fe400078e0231 */
[--C-:B---3--:R-:W-:Y:S01]  /*5eb0*/  IMAD R25, R46, 0x4, R29.reuse ;  /* 0x000000042e197824 */ /* 0x108fe200078e021d */
[----:B------:R-:W-:Y:S01]  /*5ec0*/  STS [R35+-0x4], R22 ;  /* 0xfffffc1623007388 */ /* 0x000fe20000000800 */
[----:B------:R-:W-:-:S03]  /*5ed0*/  IMAD R32, R32, 0x4, R29 ;  /* 0x0000000420207824 */ /* 0x000fc600078e021d */
[----:B------:R2:W-:Y:S01]  /*5ee0*/  STS [R42+-0x4], R21 ;  /* 0xfffffc152a007388 */ /* 0x0005e20000000800 */
[----:B----4-:R-:W-:-:S03]  /*5ef0*/  IMAD R23, R30, 0x4, R29 ;  /* 0x000000041e177824 */ /* 0x010fc600078e021d */
[----:B------:R-:W-:Y:S04]  /*5f00*/  STS [R37+-0x4], R20 ;  /* 0xfffffc1425007388 */ /* 0x000fe80000000800 */
[----:B------:R3:W-:Y:S01]  /*5f10*/  STS [R52+-0x4], R19 ;  /* 0xfffffc1334007388 */ /* 0x0007e20000000800 */
[----:B--2---:R-:W-:-:S03]  /*5f20*/  IMAD R21, R4, 0x4, R29 ;  /* 0x0000000404157824 */ /* 0x004fc600078e021d */
[----:B------:R-:W-:Y:S04]  /*5f30*/  STS [R39+-0x4], R18 ;  /* 0xfffffc1227007388 */ /* 0x000fe80000000800 */
[----:B------:R2:W-:Y:S01]  /*5f40*/  STS [R28+-0x4], R17 ;  /* 0xfffffc111c007388 */ /* 0x0005e20000000800 */
[----:B---3--:R-:W-:-:S03]  /*5f50*/  IMAD R19, R26, 0x4, R29 ;  /* 0x000000041a137824 */ /* 0x008fc600078e021d */
[----:B------:R3:W-:Y:S04]  /*5f60*/  STS [R23+-0x4], R16 ;  /* 0xfffffc1017007388 */ /* 0x0007e80000000800 */
[----:B------:R3:W-:Y:S01]  /*5f70*/  STS [R40+-0x4], R15 ;  /* 0xfffffc0f28007388 */ /* 0x0007e20000000800 */
[----:B--2---:R-:W-:-:S03]  /*5f80*/  IMAD R17, R3, 0x8, R29 ;  /* 0x0000000803117824 */ /* 0x004fc600078e021d */
[----:B------:R3:W-:Y:S04]  /*5f90*/  STS [R25+-0x4], R14 ;  /* 0xfffffc0e19007388 */ /* 0x0007e80000000800 */
[----:B------:R3:W-:Y:S04]  /*5fa0*/  STS [R48+-0x4], R13 ;  /* 0xfffffc0d30007388 */ /* 0x0007e80000000800 */
[----:B------:R3:W-:Y:S04]  /*5fb0*/  STS [R47+-0x4], R12 ;  /* 0xfffffc0c2f007388 */ /* 0x0007e80000000800 */
[----:B------:R3:W-:Y:S04]  /*5fc0*/  STS [R6+-0x4], R11 ;  /* 0xfffffc0b06007388 */ /* 0x0007e80000000800 */
[----:B------:R3:W-:Y:S04]  /*5fd0*/  STS [R19+-0x4], R10 ;  /* 0xfffffc0a13007388 */ /* 0x0007e80000000800 */
[----:B------:R3:W-:Y:S04]  /*5fe0*/  STS [R32+-0x4], R9 ;  /* 0xfffffc0920007388 */ /* 0x0007e80000000800 */
[----:B------:R3:W-:Y:S01]  /*5ff0*/  STS [R21+-0x4], R8 ;  /* 0xfffffc0815007388 */ /* 0x0007e20000000800 */
[----:B------:R-:W-:Y:S05]  /*6000*/  @P0 BRA `(.L_x_66) ;  /* 0x0000000000bc0947 */ /* 0x000fea0003800000 */
[----:B------:R-:W3:Y:S02]  /*6010*/  LDCU.64 UR4, c[0x0][0x398] ;  /* 0x00007300ff0477ac */ /* 0x000ee40008000a00 */
[----:B---3--:R-:W-:-:S04]  /*6020*/  LEA R10, P0, R3, UR4, 0x3 ;  /* 0x00000004030a7c11 */ /* 0x008fc8000f8018ff */
[----:B------:R-:W-:-:S05]  /*6030*/  LEA.HI.X R11, R3, UR5, RZ, 0x3, P0 ;  /* 0x00000005030b7c11 */ /* 0x000fca00080f1cff */
[----:B------:R-:W2:Y:S01]  /*6040*/  LDG.E.64 R8, desc[UR6][R10.64] ;  /* 0x000000060a087981 */ /* 0x000ea2000c1e1b00 */
[----:B------:R-:W-:Y:S02]  /*6050*/  SHF.R.S32.HI R13, RZ, 0x1f, R5 ;  /* 0x0000001fff0d7819 */ /* 0x000fe40000011405 */
[----:B--2---:R-:W-:-:S05]  /*6060*/  IADD3 R8, P0, PT, -R5, R8, RZ ;  /* 0x0000000805087210 */ /* 0x004fca0007f1e1ff */
[----:B------:R-:W-:Y:S01]  /*6070*/  IMAD.X R9, R9, 0x1, ~R13, P0 ;  /* 0x0000000109097824 */ /* 0x000fe200000e0e0d */
[----:B------:R-:W-:Y:S01]  /*6080*/  ISETP.GE.AND P0, PT, R27, 0x1, PT ;  /* 0x000000011b00780c */ /* 0x000fe20003f06270 */
[----:B------:R-:W-:-:S03]  /*6090*/  IMAD.MOV.U32 R13, RZ, RZ, R0 ;  /* 0x000000ffff0d7224 */ /* 0x000fc600078e0000 */
[----:B------:R2:W-:Y:S09]  /*60a0*/  STS.64 [R17+0x6c00], R8 ;  /* 0x006c000811007388 */ /* 0x0005f20000000a00 */
[----:B------:R-:W-:Y:S05]  /*60b0*/  @!P0 BRA `(.L_x_67) ;  /* 0x00000000006c8947 */ /* 0x000fea0003800000 */
[----:B------:R-:W-:Y:S01]  /*60c0*/  BSSY B0, `(.L_x_68) ;  /* 0x0000019000007945 */ /* 0x000fe20003800000 */
[----:B------:R-:W-:Y:S02]  /*60d0*/  IMAD.MOV.U32 R4, RZ, RZ, -0x1 ;  /* 0xffffffffff047424 */ /* 0x000fe400078e00ff */
[----:B------:R-:W-:Y:S02]  /*60e0*/  IMAD.MOV.U32 R6, RZ, RZ, R27 ;  /* 0x000000ffff067224 */ /* 0x000fe400078e001b */
[----:B------:R-:W-:-:S07]  /*60f0*/  IMAD.MOV.U32 R13, RZ, RZ, R0 ;  /* 0x000000ffff0d7224 */ /* 0x000fce00078e0000 */
.L_x_72:
[----:B--2---:R-:W2:Y:S01]  /*6100*/  LDC.64 R8, c[0x0][0x380] ;  /* 0x0000e000ff087b82 */ /* 0x004ea20000000a00 */
[----:B------:R-:W-:Y:S01]  /*6110*/  VIADD R15, R6, 0xffffffff ;  /* 0xffffffff060f7836 */ /* 0x000fe20000000000 */
[----:B------:R-:W-:Y:S03]  /*6120*/  BSSY B2, `(.L_x_69) ;  /* 0x0000008000027945 */ /* 0x000fe60003800000 */
[----:B------:R-:W-:-:S04]  /*6130*/  IMAD R11, R15, 0x100, R3 ;  /* 0x000001000f0b7824 */ /* 0x000fc800078e0203 */
[----:B--2---:R-:W-:-:S07]  /*6140*/  IMAD.WIDE R8, R11, 0x4, R8 ;  /* 0x000000040b087825 */ /* 0x004fce00078e0208 */
.L_x_70:
[----:B------:R-:W-:Y:S05]  /*6150*/  YIELD ;  /* 0x0000000000007946 */ /* 0x000fea0003800000 */
[----:B------:R2:W-:Y:S06]  /*6160*/  MEMBAR.SC.CTA ;  /* 0x0000000000007992 */ /* 0x0005ec0000000000 */
[----:B--2---:R-:W2:Y:S02]  /*6170*/  LDG.E.STRONG.SYS R10, desc[UR6][R8.64] ;  /* 0x00000006080a7981 */ /* 0x004ea4000c1f5900 */
[----:B--2---:R-:W-:-:S13]  /*6180*/  ISETP.NE.AND P0, PT, R10, RZ, PT ;  /* 0x000000ff0a00720c */ /* 0x004fda0003f05270 */
[----:B------:R-:W-:Y:S05]  /*6190*/  @!P0 BRA `(.L_x_70) ;  /* 0xfffffffc00ec8947 */ /* 0x000fea000383ffff */
[----:B------:R-:W-:Y:S05]  /*61a0*/  BSYNC B2 ;  /* 0x0000000000027941 */ /* 0x000fea0003800000 */
.L_x_69:
[----:B------:R-:W-:Y:S01]  /*61b0*/  BSSY.RECONVERGENT B2, `(.L_x_71) ;  /* 0x0000006000027945 */ /* 0x000fe20003800200 */
[C---:B------:R-:W-:Y:S02]  /*61c0*/  ISETP.GT.AND P0, PT, R10.reuse, -0x1, PT ;  /* 0xffffffff0a00780c */ /* 0x040fe40003f04270 */
[----:B------:R-:W-:Y:S01]  /*61d0*/  LOP3.LUT R10, R10, 0x3fffffff, RZ, 0xc0, !PT ;  /* 0x3fffffff0a0a7812 */ /* 0x000fe200078ec0ff */
[----:B------:R-:W-:Y:S05]  /*61e0*/  WARPSYNC.EXCLUSIVE R4 ;  /* 0x0000000004007348 */ /* 0x000fea0003a00000 */
[----:B------:R-:W-:-:S05]  /*61f0*/  IMAD.IADD R13, R10, 0x1, R13 ;  /* 0x000000010a0d7824 */ /* 0x000fca00078e020d */
[----:B------:R-:W-:-:S07]  /*6200*/  VOTE.ANY R4, PT, P0 ;  /* 0x0000000000047806 */ /* 0x000fce00000e0100 */
[----:B------:R-:W-:Y:S05]  /*6210*/  BSYNC.RECONVERGENT B2 ;  /* 0x0000000000027941 */ /* 0x000fea0003800200 */
.L_x_71:
[----:B------:R-:W-:Y:S01]  /*6220*/  ISETP.GT.U32.AND P1, PT, R6, 0x1, PT ;  /* 0x000000010600780c */ /* 0x000fe20003f24070 */
[----:B------:R-:W-:-:S12]  /*6230*/  IMAD.MOV.U32 R6, RZ, RZ, R15 ;  /* 0x000000ffff067224 */ /* 0x000fd800078e000f */
[----:B------:R-:W-:Y:S05]  /*6240*/  @P0 BRA P1, `(.L_x_72) ;  /* 0xfffffffc00ac0947 */ /* 0x000fea000083ffff */
[----:B------:R-:W-:Y:S05]  /*6250*/  BSYNC B0 ;  /* 0x0000000000007941 */ /* 0x000fea0003800000 */
.L_x_68:
[----:B------:R3:W4:Y:S02]  /*6260*/  LDS.64 R8, [R17+0x6c00] ;  /* 0x006c000011087984 */ /* 0x0007240000000a00 */
.L_x_67:
[----:B------:R-:W5:Y:S01]  /*6270*/  LDC.64 R10, c[0x0][0x380] ;  /* 0x0000e000ff0a7b82 */ /* 0x000f620000000a00 */
[C---:B------:R-:W-:Y:S01]  /*6280*/  IMAD.IADD R15, R13.reuse, 0x1, -R0 ;  /* 0x000000010d0f7824 */ /* 0x040fe200078e0a00 */
[----:B------:R-:W-:Y:S01]  /*6290*/  LOP3.LUT R13, R13, 0x80000000, RZ, 0xfc, !PT ;  /* 0x800000000d0d7812 */ /* 0x000fe200078efcff */
[----:B------:R-:W-:-:S03]  /*62a0*/  IMAD R19, R27, 0x100, R3 ;  /* 0x000001001b137824 */ /* 0x000fc600078e0203 */
[----:B--2-4-:R-:W-:-:S04]  /*62b0*/  IADD3 R8, P0, PT, R15, R8, RZ ;  /* 0x000000080f087210 */ /* 0x014fc80007f1e0ff */
[----:B------:R-:W-:-:S05]  /*62c0*/  LEA.HI.X.SX32 R9, R15, R9, 0x1, P0 ;  /* 0x000000090f097211 */ /* 0x000fca00000f0eff */
[----:B------:R2:W-:Y:S01]  /*62d0*/  STS.64 [R17+0x6c00], R8 ;  /* 0x006c000811007388 */ /* 0x0005e20000000a00 */
[----:B-----5:R-:W-:-:S05]  /*62e0*/  IMAD.WIDE R10, R19, 0x4, R10 ;  /* 0x00000004130a7825 */ /* 0x020fca00078e020a */
[----:B------:R2:W-:Y:S02]  /*62f0*/  STG.E.STRONG.SYS desc[UR6][R10.64], R13 ;  /* 0x0000000d0a007986 */ /* 0x0005e4000c115906 */
.L_x_66:
[----:B------:R-:W-:Y:S05]  /*6300*/  BSYNC B1 ;  /* 0x0000000000017941 */ /* 0x000fea0003800000 */
.L_x_65:
[----:B--23--:R-:W2:Y:S01]  /*6310*/  LDC.64 R10, c[0x0][0x390] ;  /* 0x0000e400ff0a7b82 */ /* 0x00cea20000000a00 */
[----:B------:R-:W-:-:S04]  /*6320*/  IMAD R4, R27, 0x1b00, RZ ;  /* 0x00001b001b047824 */ /* 0x000fc800078e02ff */
[----:B------:R-:W-:-:S03]  /*6330*/  VIADD R4, R4, 0x1b00 ;  /* 0x00001b0004047836 */ /* 0x000fc60000000000 */
[----:B------:R-:W3:Y:S01]  /*6340*/  LDC R13, c[0x0][0x3c0] ;  /* 0x0000f000ff0d7b82 */ /* 0x000ee20000000800 */
[----:B--2---:R-:W-:Y:S02]  /*6350*/  ISETP.EQ.U32.AND P1, PT, R10, RZ, PT ;  /* 0x000000ff0a00720c */ /* 0x004fe40003f22070 */
[CC--:B---3--:R-:W-:Y:S02]  /*6360*/  ISETP.GE.AND P0, PT, R4.reuse, R13.reuse, PT ;  /* 0x0000000d0400720c */ /* 0x0c8fe40003f06270 */
[----:B------:R-:W-:Y:S01]  /*6370*/  ISETP.GT.AND P3, PT, R4, R13, PT ;  /* 0x0000000d0400720c */ /* 0x000fe20003f64270 */
[----:B------:R-:W-:Y:S01]  /*6380*/  IMAD R4, R3, 0x4, R29 ;  /* 0x0000000403047824 */ /* 0x000fe200078e021d */
[----:B------:R-:W-:-:S04]  /*6390*/  ISETP.EQ.OR.EX P0, PT, R11, RZ, !P0, P1 ;  /* 0x000000ff0b00720c */ /* 0x000fc80004702710 */
[----:B------:R-:W-:-:S13]  /*63a0*/  ISETP.GT.U32.OR P0, PT, R3, 0xff, P0 ;  /* 0x000000ff0300780c */ /* 0x000fda0000704470 */
[----:B------:R-:W-:Y:S05]  /*63b0*/  @P0 BRA `(.L_x_73) ;  /* 0x0000000000200947 */ /* 0x000fea0003800000 */
[----:B------:R-:W2:Y:S01]  /*63c0*/  LDS.64 R8, [R17+0x6c00] ;  /* 0x006c000011087984 */ /* 0x000ea20000000a00 */
[C---:B------:R-:W-:Y:S02]  /*63d0*/  LEA R10, P2, R3.reuse, R10, 0x3 ;  /* 0x0000000a030a7211 */ /* 0x040fe400078418ff */
[--C-:B------:R-:W-:Y:S02]  /*63e0*/  SHF.R.S32.HI R15, RZ, 0x1f, R0.reuse ;  /* 0x0000001fff0f7819 */ /* 0x100fe40000011400 */
[----:B------:R-:W-:Y:S02]  /*63f0*/  LEA.HI.X R11, R3, R11, RZ, 0x3, P2 ;  /* 0x0000000b030b7211 */ /* 0x000fe400010f1cff */
[----:B--2---:R-:W-:Y:S02]  /*6400*/  IADD3 R8, P0, P1, R8, R5, R0 ;  /* 0x0000000508087210 */ /* 0x004fe4000791e000 */
[----:B------:R-:W-:-:S04]  /*6410*/  SHF.R.S32.HI R5, RZ, 0x1f, R5 ;  /* 0x0000001fff057819 */ /* 0x000fc80000011405 */
[----:B------:R-:W-:-:S05]  /*6420*/  IADD3.X R9, PT, PT, R9, R5, R15, P0, P1 ;  /* 0x0000000509097210 */ /* 0x000fca00007e240f */
[----:B------:R2:W-:Y:S02]  /*6430*/  STG.E.64 desc[UR6][R10.64], R8 ;  /* 0x000000080a007986 */ /* 0x0005e4000c101b06 */
.L_x_73:
[----:B------:R-:W-:Y:S05]  /*6440*/  WARPSYNC.ALL ;  /* 0x0000000000007948 */ /* 0x000fea0003800000 */
[----:B------:R-:W-:Y:S06]  /*6450*/  BAR.SYNC.DEFER_BLOCKING 0x0 ;  /* 0x0000000000007b1d */ /* 0x000fec0000010000 */
[----:B------:R-:W-:Y:S05]  /*6460*/  @P3 BRA `(.L_x_74) ;  /* 0x0000001000903947 */ /* 0x000fea0003800000 */
[----:B------:R-:W3:Y:S01]  /*6470*/  LDS R2, [R4] ;  /* 0x0000000004027984 */ /* 0x000ee20000000800 */
[----:B------:R-:W4:Y:S01]  /*6480*/  LDCU UR4, c[0x0][0x3c4] ;  /* 0x00007880ff0477ac */ /* 0x000f220008000800 */
[----:B------:R-:W5:Y:S01]  /*6490*/  LDCU.64 UR8, c[0x0][0x3a0] ;  /* 0x00007400ff0877ac */ /* 0x000f620008000a00 */
[----:B---3--:R-:W-:-:S04]  /*64a0*/  ISETP.NE.AND P0, PT, R2, 0x7fffffff, PT ;  /* 0x7fffffff0200780c */ /* 0x008fc80003f05270 */
[C---:B------:R-:W-:Y:S02]  /*64b0*/  SEL R0, R2.reuse, 0x80000000, P0 ;  /* 0x8000000002007807 */ /* 0x040fe40000000000 */
[----:B------:R-:W-:Y:S02]  /*64c0*/  ISETP.GT.AND P0, PT, R2, -0x1, PT ;  /* 0xffffffff0200780c */ /* 0x000fe40003f04270 */
[----:B----4-:R-:W-:-:S04]  /*64d0*/  SHF.R.U32.HI R0, RZ, UR4, R0 ;  /* 0x00000004ff007c19 */ /* 0x010fc80008011600 */
[----:B------:R-:W-:-:S05]  /*64e0*/  LOP3.LUT R0, R0, R7, RZ, 0x30, !PT ;  /* 0x0000000700007212 */ /* 0x000fca00078e30ff */
[----:B--2---:R-:W-:Y:S02]  /*64f0*/  IMAD R8, R0, 0x8, R29 ;  /* 0x0000000800087824 */ /* 0x004fe400078e021d */
[----:B------:R-:W-:-:S04]  /*6500*/  IMAD.MOV.U32 R0, RZ, RZ, -0x1 ;  /* 0xffffffffff007424 */ /* 0x000fc800078e00ff */
[----:B------:R-:W2:Y:S01]  /*6510*/  LDS.64 R8, [R8+0x6c00] ;  /* 0x006c000008087984 */ /* 0x000ea20000000a00 */
[----:B------:R-:W-:-:S04]  /*6520*/  SEL R5, R0, 0x80000000, P0 ;  /* 0x8000000000057807 */ /* 0x000fc80000000000 */
[----:B------:R-:W-:Y:S02]  /*6530*/  LOP3.LUT R5, R5, R2, RZ, 0x3c, !PT ;  /* 0x0000000205057212 */ /* 0x000fe400078e3cff */
[----:B--2---:R-:W-:-:S05]  /*6540*/  IADD3 R6, P1, PT, R8, R3, RZ ;  /* 0x0000000308067210 */ /* 0x004fca0007f3e0ff */
[----:B------:R-:W-:Y:S01]  /*6550*/  IMAD.X R9, RZ, RZ, R9, P1 ;  /* 0x000000ffff097224 */ /* 0x000fe200008e0609 */
[----:B-----5:R-:W-:-:S04]  /*6560*/  LEA R10, P1, R6, UR8, 0x2 ;  /* 0x00000008060a7c11 */ /* 0x020fc8000f8210ff */
[----:B------:R-:W-:-:S05]  /*6570*/  LEA.HI.X R11, R6, UR9, R9, 0x2, P1 ;  /* 0x00000009060b7c11 */ /* 0x000fca00088f1409 */
[----:B------:R-:W-:Y:S01]  /*6580*/  STG.E desc[UR6][R10.64], R5 ;  /* 0x000000050a007986 */ /* 0x000fe2000c101906 */
[----:B------:R-:W-:-:S03]  /*6590*/  NOP ;  /* 0x0000000000007918 */ /* 0x000fc60000000000 */
[----:B------:R-:W2:Y:S02]  /*65a0*/  LDS R2, [R4+0x600] ;  /* 0x0006000004027984 */ /* 0x000ea40000000800 */
[----:B--2---:R-:W-:-:S04]  /*65b0*/  ISETP.NE.AND P0, PT, R2, 0x7fffffff, PT ;  /* 0x7fffffff0200780c */ /* 0x004fc80003f05270 */
[C---:B------:R-:W-:Y:S02]  /*65c0*/  SEL R6, R2.reuse, 0x80000000, P0 ;  /* 0x8000000002067807 */ /* 0x040fe40000000000 */
[----:B------:R-:W-:Y:S02]  /*65d0*/  ISETP.GT.AND P0, PT, R2, -0x1, PT ;  /* 0xffffffff0200780c */ /* 0x000fe40003f04270 */
[----:B------:R-:W-:Y:S02]  /*65e0*/  SHF.R.U32.HI R6, RZ, UR4, R6 ;  /* 0x00000004ff067c19 */ /* 0x000fe40008011606 */
[----:B------:R-:W-:Y:S02]  /*65f0*/  SEL R5, R0, 0x80000000, P0 ;  /* 0x8000000000057807 */ /* 0x000fe40000000000 */
[----:B------:R-:W-:Y:S02]  /*6600*/  LOP3.LUT R6, R6, R7, RZ, 0x30, !PT ;  /* 0x0000000706067212 */ /* 0x000fe400078e30ff */
[----:B------:R-:W-:-:S03]  /*6610*/  LOP3.LUT R5, R5, R2, RZ, 0x3c, !PT ;  /* 0x0000000205057212 */ /* 0x000fc600078e3cff */
[----:B------:R-:W-:-:S05]  /*6620*/  IMAD R6, R6, 0x8, R29 ;  /* 0x0000000806067824 */ /* 0x000fca00078e021d */
[----:B------:R-:W2:Y:S02]  /*6630*/  LDS.64 R8, [R6+0x6c00] ;  /* 0x006c000006087984 */ /* 0x000ea40000000a00 */
[----:B--2---:R-:W-:-:S05]  /*6640*/  IADD3 R8, P1, PT, R8, R3, RZ ;  /* 0x0000000308087210 */ /* 0x004fca0007f3e0ff */
[----:B------:R-:W-:Y:S01]  /*6650*/  IMAD.X R9, RZ, RZ, R9, P1 ;  /* 0x000000ffff097224 */ /* 0x000fe200008e0609 */
[----:B------:R-:W-:-:S04]  /*6660*/  LEA R10, P1, R8, UR8, 0x2 ;  /* 0x00000008080a7c11 */ /* 0x000fc8000f8210ff */
        /* <DEDUP_REMOVED lines=251> */
[----:B------:R-:W-:-:S06]  /*7620*/  IMAD R6, R2, 0x8, R29 ;  /* 0x0000000802067824 */ /* 0x000fcc00078e021d */
[----:B------:R-:W2:Y:S02]  /*7630*/  LDS.64 R6, [R6+0x6c00] ;  /* 0x006c000006067984 */ /* 0x000ea40000000a00 */
[----:B--2---:R-:W-:-:S05]  /*7640*/  IADD3 R3, P1, PT, R6, R3, RZ ;  /* 0x0000000306037210 */ /* 0x004fca0007f3e0ff */
[----:B------:R-:W-:Y:S01]  /*7650*/  IMAD.X R8, RZ, RZ, R7, P1 ;  /* 0x000000ffff087224 */ /* 0x000fe200008e0607 */
[----:B------:R-:W-:-:S04]  /*7660*/  LEA R2, P1, R3, UR8, 0x2 ;  /* 0x0000000803027c11 */ /* 0x000fc8000f8210ff */
[----:B------:R-:W-:-:S05]  /*7670*/  LEA.HI.X R3, R3, UR9, R8, 0x2, P1 ;  /* 0x0000000903037c11 */ /* 0x000fca00088f1408 */
[----:B------:R-:W-:Y:S01]  /*7680*/  STG.E desc[UR6][R2.64+0x6600], R5 ;  /* 0x0066000502007986 */ /* 0x000fe2000c101906 */
[----:B------:R-:W-:Y:S01]  /*7690*/  NOP ;  /* 0x0000000000007918 */ /* 0x000fe20000000000 */
[----:B------:R-:W-:Y:S05]  /*76a0*/  EXIT ;  /* 0x000000000000794d */ /* 0x000fea0003800000 */
.L_x_74:
[----:B------:R-:W-:Y:S01]  /*76b0*/  IMAD R27, R27, -0x1b00, R13 ;  /* 0xffffe5001b1b7824 */ /* 0x000fe200078e020d */
[----:B------:R-:W-:Y:S01]  /*76c0*/  BSSY.RECONVERGENT B0, `(.L_x_75) ;  /* 0x0000020000007945 */ /* 0x000fe20003800200 */
[C---:B------:R-:W-:Y:S02]  /*76d0*/  VIADD R0, R3.reuse, 0x180 ;  /* 0x0000018003007836 */ /* 0x040fe40000000000 */
[C---:B------:R-:W-:Y:S01]  /*76e0*/  VIADD R6, R3.reuse, 0x300 ;  /* 0x0000030003067836 */ /* 0x040fe20000000000 */
[CC--:B------:R-:W-:Y:S01]  /*76f0*/  ISETP.GE.AND P4, PT, R3.reuse, R27.reuse, PT ;  /* 0x0000001b0300720c */ /* 0x0c0fe20003f86270 */
[C---:B--2---:R-:W-:Y:S01]  /*7700*/  VIADD R8, R3.reuse, 0x480 ;  /* 0x0000048003087836 */ /* 0x044fe20000000000 */
[-C--:B------:R-:W-:Y:S01]  /*7710*/  ISETP.GE.AND P0, PT, R0, R27.reuse, PT ;  /* 0x0000001b0000720c */ /* 0x080fe20003f06270 */
[C---:B------:R-:W-:Y:S01]  /*7720*/  VIADD R0, R3.reuse, 0x600 ;  /* 0x0000060003007836 */ /* 0x040fe20000000000 */
[-C--:B------:R-:W-:Y:S01]  /*7730*/  ISETP.GE.AND P1, PT, R6, R27.reuse, PT ;  /* 0x0000001b0600720c */ /* 0x080fe20003f26270 */
[C---:B------:R-:W-:Y:S01]  /*7740*/  VIADD R6, R3.reuse, 0x780 ;  /* 0x0000078003067836 */ /* 0x040fe20000000000 */
[-C--:B------:R-:W-:Y:S01]  /*7750*/  ISETP.GE.AND P2, PT, R8, R27.reuse, PT ;  /* 0x0000001b0800720c */ /* 0x080fe20003f46270 */
[----:B------:R-:W-:Y:S01]  /*7760*/  VIADD R10, R3, 0x900 ;  /* 0x00000900030a7836 */ /* 0x000fe20000000000 */
[----:B------:R-:W-:-:S02]  /*7770*/  ISETP.GE.AND P3, PT, R0, R27, PT ;  /* 0x0000001b0000720c */ /* 0x000fc40003f66270 */
[----:B------:R-:W-:-:S03]  /*7780*/  ISETP.GE.AND P5, PT, R6, R27, PT ;  /* 0x0000001b0600720c */ /* 0x000fc60003fa6270 */
[----:B------:R-:W-:Y:S10]  /*7790*/  @P4 BRA `(.L_x_76) ;  /* 0x0000000000484947 */ /* 0x000ff40003800000 */
[----:B------:R-:W2:Y:S01]  /*77a0*/  LDS R0, [R4] ;  /* 0x0000000004007984 */ /* 0x000ea20000000800 */
[----:B------:R-:W3:Y:S01]  /*77b0*/  LDCU UR4, c[0x0][0x3c4] ;  /* 0x00007880ff0477ac */ /* 0x000ee20008000800 */
[----:B--2---:R-:W-:-:S04]  /*77c0*/  ISETP.NE.AND P4, PT, R0, 0x7fffffff, PT ;  /* 0x7fffffff0000780c */ /* 0x004fc80003f85270 */
[C---:B------:R-:W-:Y:S02]  /*77d0*/  SEL R5, R0.reuse, 0x80000000, P4 ;  /* 0x8000000000057807 */ /* 0x040fe40002000000 */
[----:B------:R-:W-:Y:S02]  /*77e0*/  ISETP.GT.AND P4, PT, R0, -0x1, PT ;  /* 0xffffffff0000780c */ /* 0x000fe40003f84270 */
[----:B---3--:R-:W-:Y:S01]  /*77f0*/  SHF.R.U32.HI R6, RZ, UR4, R5 ;  /* 0x00000004ff067c19 */ /* 0x008fe20008011605 */
[----:B------:R-:W2:Y:S01]  /*7800*/  LDCU.64 UR4, c[0x0][0x3a0] ;  /* 0x00007400ff0477ac */ /* 0x000ea20008000a00 */
[----:B------:R-:W-:Y:S02]  /*7810*/  IMAD.MOV.U32 R5, RZ, RZ, -0x1 ;  /* 0xffffffffff057424 */ /* 0x000fe400078e00ff */
[----:B------:R-:W-:-:S03]  /*7820*/  LOP3.LUT R6, R6, R7, RZ, 0x30, !PT ;  /* 0x0000000706067212 */ /* 0x000fc600078e30ff */
[----:B------:R-:W-:Y:S02]  /*7830*/  SEL R5, R5, 0x80000000, P4 ;  /* 0x8000000005057807 */ /* 0x000fe40002000000 */
[----:B------:R-:W-:Y:S02]  /*7840*/  IMAD R6, R6, 0x8, R29 ;  /* 0x0000000806067824 */ /* 0x000fe400078e021d */
[----:B------:R-:W-:-:S03]  /*7850*/  LOP3.LUT R5, R5, R0, RZ, 0x3c, !PT ;  /* 0x0000000005057212 */ /* 0x000fc600078e3cff */
[----:B------:R-:W3:Y:S02]  /*7860*/  LDS.64 R8, [R6+0x6c00] ;  /* 0x006c000006087984 */ /* 0x000ee40000000a00 */
[----:B---3--:R-:W-:-:S04]  /*7870*/  IADD3 R11, P6, PT, R8, R3, RZ ;  /* 0x00000003080b7210 */ /* 0x008fc80007fde0ff */
[----:B--2---:R-:W-:Y:S01]  /*7880*/  LEA R8, P4, R11, UR4, 0x2 ;  /* 0x000000040b087c11 */ /* 0x004fe2000f8810ff */
[----:B------:R-:W-:-:S05]  /*7890*/  IMAD.X R12, RZ, RZ, R9, P6 ;  /* 0x000000ffff0c7224 */ /* 0x000fca00030e0609 */
[----:B------:R-:W-:-:S05]  /*78a0*/  LEA.HI.X R9, R11, UR5, R12, 0x2, P4 ;  /* 0x000000050b097c11 */ /* 0x000fca000a0f140c */
[----:B------:R2:W-:Y:S02]  /*78b0*/  STG.E desc[UR6][R8.64], R5 ;  /* 0x0000000508007986 */ /* 0x0005e4000c101906 */
.L_x_76:
[----:B------:R-:W-:Y:S05]  /*78c0*/  BSYNC.RECONVERGENT B0 ;  /* 0x0000000000007941 */ /* 0x000fea0003800200 */
.L_x_75:
[----:B------:R-:W-:Y:S01]  /*78d0*/  NOP ;  /* 0x0000000000007918 */ /* 0x000fe20000000000 */
[----:B------:R-:W-:Y:S01]  /*78e0*/  BSSY.RECONVERGENT B0, `(.L_x_77) ;  /* 0x0000016000007945 */ /* 0x000fe20003800200 */
[----:B------:R-:W-:Y:S01]  /*78f0*/  ISETP.GE.AND P4, PT, R10, R27, PT ;  /* 0x0000001b0a00720c */ /* 0x000fe20003f86270 */
[----:B------:R-:W-:Y:S02]  /*7900*/  VIADD R10, R3, 0xa80 ;  /* 0x00000a80030a7836 */ /* 0x000fe40000000000 */
[----:B------:R-:W-:Y:S10]  /*7910*/  @P0 BRA `(.L_x_78) ;  /* 0x0000000000480947 */ /* 0x000ff40003800000 */
[----:B------:R-:W3:Y:S01]  /*7920*/  LDS R0, [R4+0x600] ;  /* 0x0006000004007984 */ /* 0x000ee20000000800 */
[----:B------:R-:W4:Y:S01]  /*7930*/  LDCU UR4, c[0x0][0x3c4] ;  /* 0x00007880ff0477ac */ /* 0x000f220008000800 */
[----:B---3--:R-:W-:-:S04]  /*7940*/  ISETP.NE.AND P0, PT, R0, 0x7fffffff, PT ;  /* 0x7fffffff0000780c */ /* 0x008fc80003f05270 */
[C---:B--2---:R-:W-:Y:S02]  /*7950*/  SEL R5, R0.reuse, 0x80000000, P0 ;  /* 0x8000000000057807 */ /* 0x044fe40000000000 */
[----:B------:R-:W-:Y:S02]  /*7960*/  ISETP.GT.AND P0, PT, R0, -0x1, PT ;  /* 0xffffffff0000780c */ /* 0x000fe40003f04270 */
[----:B----4-:R-:W-:Y:S01]  /*7970*/  SHF.R.U32.HI R6, RZ, UR4, R5 ;  /* 0x00000004ff067c19 */ /* 0x010fe20008011605 */
        /* <DEDUP_REMOVED lines=12> */
.L_x_78:
[----:B------:R-:W-:Y:S05]  /*7a40*/  BSYNC.RECONVERGENT B0 ;  /* 0x0000000000007941 */ /* 0x000fea0003800200 */
.L_x_77:
[----:B------:R-:W-:Y:S01]  /*7a50*/  NOP ;  /* 0x0000000000007918 */ /* 0x000fe20000000000 */
[----:B------:R-:W-:Y:S01]  /*7a60*/  BSSY.RECONVERGENT B0, `(.L_x_79) ;  /* 0x0000016000007945 */ /* 0x000fe20003800200 */
[----:B------:R-:W-:Y:S02]  /*7a70*/  ISETP.GE.AND P0, PT, R10, R27, PT ;  /* 0x0000001b0a00720c */ /* 0x000fe40003f06270 */
[----:B------:R-:W-:Y:S01]  /*7a80*/  LOP3.LUT R10, R3, 0xc00, RZ, 0xfc, !PT ;  /* 0x00000c00030a7812 */ /* 0x000fe200078efcff */
[----:B------:R-:W-:Y:S10]  /*7a90*/  @P1 BRA `(.L_x_80) ;  /* 0x0000000000481947 */ /* 0x000ff40003800000 */
[----:B------:R-:W4:Y:S01]  /*7aa0*/  LDS R0, [R4+0xc00] ;  /* 0x000c000004007984 */ /* 0x000f220000000800 */
[----:B------:R-:W5:Y:S01]  /*7ab0*/  LDCU UR4, c[0x0][0x3c4] ;  /* 0x00007880ff0477ac */ /* 0x000f620008000800 */
[----:B----4-:R-:W-:-:S04]  /*7ac0*/  ISETP.NE.AND P1, PT, R0, 0x7fffffff, PT ;  /* 0x7fffffff0000780c */ /* 0x010fc80003f25270 */
[C---:B--23--:R-:W-:Y:S02]  /*7ad0*/  SEL R5, R0.reuse, 0x80000000, P1 ;  /* 0x8000000000057807 */ /* 0x04cfe40000800000 */
[----:B------:R-:W-:Y:S02]  /*7ae0*/  ISETP.GT.AND P1, PT, R0, -0x1, PT ;  /* 0xffffffff0000780c */ /* 0x000fe40003f24270 */
[----:B-----5:R-:W-:Y:S01]  /*7af0*/  SHF.R.U32.HI R6, RZ, UR4, R5 ;  /* 0x00000004ff067c19 */ /* 0x020fe20008011605 */
        /* <DEDUP_REMOVED lines=12> */
.L_x_80:
[----:B------:R-:W-:Y:S05]  /*7bc0*/  BSYNC.RECONVERGENT B0 ;  /* 0x0000000000007941 */ /* 0x000fea0003800200 */
.L_x_79:
[----:B------:R-:W-:Y:S01]  /*7bd0*/  NOP ;  /* 0x0000000000007918 */ /* 0x000fe20000000000 */
[----:B------:R-:W-:Y:S01]  /*7be0*/  BSSY.RECONVERGENT B0, `(.L_x_81) ;  /* 0x0000016000007945 */ /* 0x000fe20003800200 */
[----:B------:R-:W-:Y:S01]  /*7bf0*/  ISETP.GE.AND P1, PT, R10, R27, PT ;  /* 0x0000001b0a00720c */ /* 0x000fe20003f26270 */
[----:B------:R-:W-:Y:S02]  /*7c00*/  VIADD R10, R3, 0xd80 ;  /* 0x00000d80030a7836 */ /* 0x000fe40000000000 */
[----:B------:R-:W-:Y:S10]  /*7c10*/  @P2 BRA `(.L_x_82) ;  /* 0x0000000000482947 */ /* 0x000ff40003800000 */
[----:B------:R-:W5:Y:S01]  /*7c20*/  LDS R0, [R4+0x1200] ;  /* 0x0012000004007984 */ /* 0x000f620000000800 */
[----:B------:R-:W0:Y:S01]  /*7c30*/  LDCU UR4, c[0x0][0x3c4] ;  /* 0x00007880ff0477ac */ /* 0x000e220008000800 */
[----:B-----5:R-:W-:-:S04]  /*7c40*/  ISETP.NE.AND P2, PT, R0, 0x7fffffff, PT ;  /* 0x7fffffff0000780c */ /* 0x020fc80003f45270 */
[C---:B--234-:R-:W-:Y:S02]  /*7c50*/  SEL R5, R0.reuse, 0x80000000, P2 ;  /* 0x8000000000057807 */ /* 0x05cfe40001000000 */
[----:B------:R-:W-:Y:S02]  /*7c60*/  ISETP.GT.AND P2, PT, R0, -0x1, PT ;  /* 0xffffffff0000780c */ /* 0x000fe40003f44270 */
[----:B0-----:R-:W-:Y:S01]  /*7c70*/  SHF.R.U32.HI R6, RZ, UR4, R5 ;  /* 0x00000004ff067c19 */ /* 0x001fe20008011605 */
[----:B------:R-:W0:Y:S01]  /*7c80*/  LDCU.64 UR4, c[0x0][0x3a0] ;  /* 0x00007400ff0477ac */ /* 0x000e220008000a00 */
[----:B------:R-:W-:Y:S02]  /*7c90*/  IMAD.MOV.U32 R5, RZ, RZ, -0x1 ;  /* 0xffffffffff057424 */ /* 0x000fe400078e00ff */
[----:B------:R-:W-:-:S03]  /*7ca0*/  LOP3.LUT R6, R6, R7, RZ, 0x30, !PT ;  /* 0x0000000706067212 */ /* 0x000fc600078e30ff */
[----:B------:R-:W-:Y:S02]  /*7cb0*/  SEL R5, R5, 0x80000000, P2 ;  /* 0x8000000005057807 */ /* 0x000fe40001000000 */
[----:B------:R-:W-:Y:S02]  /*7cc0*/  IMAD R6, R6, 0x8, R29 ;  /* 0x0000000806067824 */ /* 0x000fe400078e021d */
[----:B------:R-:W-:-:S03]  /*7cd0*/  LOP3.LUT R5, R5, R0, RZ, 0x3c, !PT ;  /* 0x0000000005057212 */ /* 0x000fc600078e3cff */
[----:B------:R-:W2:Y:S02]  /*7ce0*/  LDS.64 R8, [R6+0x6c00] ;  /* 0x006c000006087984 */ /* 0x000ea40000000a00 */
[----:B--2---:R-:W-:-:S04]  /*7cf0*/  IADD3 R11, P6, PT, R8, R3, RZ ;  /* 0x00000003080b7210 */ /* 0x004fc80007fde0ff */
[----:B0-----:R-:W-:Y:S01]  /*7d00*/  LEA R8, P2, R11, UR4, 0x2 ;  /* 0x000000040b087c11 */ /* 0x001fe2000f8410ff */
[----:B------:R-:W-:-:S05]  /*7d10*/  IMAD.X R12, RZ, RZ, R9, P6 ;  /* 0x000000ffff0c7224 */ /* 0x000fca00030e0609 */
[----:B------:R-:W-:-:S05]  /*7d20*/  LEA.HI.X R9, R11, UR5, R12, 0x2, P2 ;  /* 0x000000050b097c11 */ /* 0x000fca00090f140c */
[----:B------:R0:W-:Y:S02]  /*7d30*/  STG.E desc[UR6][R8.64+0x1200], R5 ;  /* 0x0012000508007986 */ /* 0x0001e4000c101906 */
.L_x_82:
[----:B------:R-:W-:Y:S05]  /*7d40*/  BSYNC.RECONVERGENT B0 ;  /* 0x0000000000007941 */ /* 0x000fea0003800200 */
.L_x_81:
[----:B------:R-:W-:Y:S01]  /*7d50*/  NOP ;  /* 0x0000000000007918 */ /* 0x000fe20000000000 */
[----:B------:R-:W-:Y:S01]  /*7d60*/  BSSY.RECONVERGENT B0, `(.L_x_83) ;  /* 0x0000016000007945 */ /* 0x000fe20003800200 */
[----:B------:R-:W-:Y:S01]  /*7d70*/  ISETP.GE.AND P2, PT, R10, R27, PT ;  /* 0x0000001b0a00720c */ /* 0x000fe20003f46270 */
[----:B------:R-:W-:Y:S02]  /*7d80*/  VIADD R10, R3, 0xf00 ;  /* 0x00000f00030a7836 */ /* 0x000fe40000000000 */
[----:B------:R-:W-:Y:S10]  /*7d90*/  @P3 BRA `(.L_x_84) ;  /* 0x0000000000483947 */ /* 0x000ff40003800000 */
[----:B------:R-:W5:Y:S01]  /*7da0*/  LDS R0, [R4+0x1800] ;  /* 0x0018000004007984 */ /* 0x000f620000000800 */
[----:B------:R-:W1:Y:S01]  /*7db0*/  LDCU UR4, c[0x0][0x3c4] ;  /* 0x00007880ff0477ac */ /* 0x000e620008000800 */
[----:B-----5:R-:W-:-:S04]  /*7dc0*/  ISETP.NE.AND P3, PT, R0, 0x7fffffff, PT ;  /* 0x7fffffff0000780c */ /* 0x020fc80003f65270 */
[C---:B0-234-:R-:W-:Y:S02]  /*7dd0*/  SEL R5, R0.reuse, 0x80000000, P3 ;  /* 0x8000000000057807 */ /* 0x05dfe40001800000 */
[----:B------:R-:W-:Y:S02]  /*7de0*/  ISETP.GT.AND P3, PT, R0, -0x1, PT ;  /* 0xffffffff0000780c */ /* 0x000fe40003f64270 */
[----:B-1----:R-:W-:Y:S01]  /*7df0*/  SHF.R.U32.HI R6, RZ, UR4, R5 ;  /* 0x00000004ff067c19 */ /* 0x002fe20008011605 */
[----:B------:R-:W0:Y:S01]  /*7e00*/  LDCU.64 UR4, c[0x0][0x3a0] ;  /* 0x00007400ff0477ac */ /* 0x000e220008000a00 */
[----:B------:R-:W-:Y:S02]  /*7e10*/  IMAD.MOV.U32 R5, RZ, RZ, -0x1 ;  /* 0xffffffffff057424 */ /* 0x000fe400078e00ff */
[----:B------:R-:W-:-:S03]  /*7e20*/  LOP3.LUT R6, R6, R7, RZ, 0x30, !PT ;  /* 0x0000000706067212 */ /* 0x000fc600078e30ff */
[----:B------:R-:W-:Y:S02]  /*7e30*/  SEL R5, R5, 0x80000000, P3 ;  /* 0x8000000005057807 */ /* 0x000fe40001800000 */
[----:B------:R-:W-:Y:S02]  /*7e40*/  IMAD R6, R6, 0x8, R29 ;  /* 0x0000000806067824 */ /* 0x000fe400078e021d */
[----:B------:R-:W-:-:S03]  /*7e50*/  LOP3.LUT R5, R5, R0, RZ, 0x3c, !PT ;  /* 0x0000000005057212 */ /* 0x000fc600078e3cff */
[----:B------:R-:W1:Y:S02]  /*7e60*/  LDS.64 R8, [R6+0x6c00] ;  /* 0x006c000006087984 */ /* 0x000e640000000a00 */
[----:B-1----:R-:W-:-:S04]  /*7e70*/  IADD3 R11, P6, PT, R8, R3, RZ ;  /* 0x00000003080b7210 */ /* 0x002fc80007fde0ff */
[----:B0-----:R-:W-:Y:S01]  /*7e80*/  LEA R8, P3, R11, UR4, 0x2 ;  /* 0x000000040b087c11 */ /* 0x001fe2000f8610ff */
[----:B------:R-:W-:-:S05]  /*7e90*/  IMAD.X R12, RZ, RZ, R9, P6 ;  /* 0x000000ffff0c7224 */ /* 0x000fca00030e0609 */
[----:B------:R-:W-:-:S05]  /*7ea0*/  LEA.HI.X R9, R11, UR5, R12, 0x2, P3 ;  /* 0x000000050b097c11 */ /* 0x000fca00098f140c */
[----:B------:R0:W-:Y:S02]  /*7eb0*/  STG.E desc[UR6][R8.64+0x1800], R5 ;  /* 0x0018000508007986 */ /* 0x0001e4000c101906 */
.L_x_84:
[----:B------:R-:W-:Y:S05]  /*7ec0*/  BSYNC.RECONVERGENT B0 ;  /* 0x0000000000007941 */ /* 0x000fea0003800200 */
.L_x_83:
        /* <DEDUP_REMOVED lines=23> */
.L_x_86:
[----:B------:R-:W-:Y:S05]  /*8040*/  BSYNC.RECONVERGENT B0 ;  /* 0x0000000000007941 */ /* 0x000fea0003800200 */
.L_x_85:
        /* <DEDUP_REMOVED lines=23> */
.L_x_88:
[----:B------:R-:W-:Y:S05]  /*81c0*/  BSYNC.RECONVERGENT B0 ;  /* 0x0000000000007941 */ /* 0x000fea0003800200 */
.L_x_87:
        /* <DEDUP_REMOVED lines=23> */
.L_x_90:
[----:B------:R-:W-:Y:S05]  /*8340*/  BSYNC.RECONVERGENT B0 ;  /* 0x0000000000007941 */ /* 0x000fea0003800200 */
.L_x_89:
        /* <DEDUP_REMOVED lines=23> */
.L_x_92:
[----:B------:R-:W-:Y:S05]  /*84c0*/  BSYNC.RECONVERGENT B0 ;  /* 0x0000000000007941 */ /* 0x000fea0003800200 */
.L_x_91:
        /* <DEDUP_REMOVED lines=23> */
.L_x_94:
[----:B------:R-:W-:Y:S05]  /*8640*/  BSYNC.RECONVERGENT B0 ;  /* 0x0000000000007941 */ /* 0x000fea0003800200 */
.L_x_93:
[----:B------:R-:W-:Y:S01]  /*8650*/  NOP ;  /* 0x0000000000007918 */ /* 0x000fe20000000000 */
[----:B------:R-:W-:Y:S01]  /*8660*/  BSSY.RECONVERGENT B0, `(.L_x_95) ;  /* 0x0000016000007945 */ /* 0x000fe20003800200 */
[----:B------:R-:W-:Y:S02]  /*8670*/  ISETP.GE.AND P2, PT, R10, R27, PT ;  /* 0x0000001b0a00720c */ /* 0x000fe40003f46270 */
[----:B------:R-:W-:Y:S01]  /*8680*/  LOP3.LUT R10, R3, 0x1800, RZ, 0xfc, !PT ;  /* 0x00001800030a7812 */ /* 0x000fe200078efcff */
        /* <DEDUP_REMOVED lines=19> */
.L_x_96:
[----:B------:R-:W-:Y:S05]  /*87c0*/  BSYNC.RECONVERGENT B0 ;  /* 0x0000000000007941 */ /* 0x000fea0003800200 */
.L_x_95:
[----:B------:R-:W-:Y:S01]  /*87d0*/  NOP ;  /* 0x0000000000007918 */ /* 0x000fe20000000000 */
[----:B------:R-:W-:Y:S01]  /*87e0*/  BSSY.RECONVERGENT B0, `(.L_x_97) ;  /* 0x0000015000007945 */ /* 0x000fe20003800200 */
[----:B------:R-:W-:-:S03]  /*87f0*/  ISETP.GE.AND P3, PT, R10, R27, PT ;  /* 0x0000001b0a00720c */ /* 0x000fc60003f66270 */
        /* <DEDUP_REMOVED lines=19> */
.L_x_98:
[----:B------:R-:W-:Y:S05]  /*8930*/  BSYNC.RECONVERGENT B0 ;  /* 0x0000000000007941 */ /* 0x000fea0003800200 */
.L_x_97:
[----:B------:R-:W-:Y:S01]  /*8940*/  NOP ;  /* 0x0000000000007918 */ /* 0x000fe20000000000 */
[----:B------:R-:W-:Y:S04]  /*8950*/  BSSY.RECONVERGENT B0, `(.L_x_99) ;  /* 0x0000014000007945 */ /* 0x000fe80003800200 */
[----:B------:R-:W-:Y:S05]  /*8960*/  @P4 BRA `(.L_x_100) ;  /* 0x0000000000484947 */ /* 0x000fea0003800000 */
        /* <DEDUP_REMOVED lines=13> */
[----:B-1----:R-:W-:-:S05]  /*8a40*/  IADD3 R10, P5, PT, R8, R3, RZ ;  /* 0x00000003080a7210 */ /* 0x002fca0007fbe0ff */
[----:B------:R-:W-:Y:S01]  /*8a50*/  IMAD.X R9, RZ, RZ, R9, P5 ;  /* 0x000000ffff097224 */ /* 0x000fe200028e0609 */
[----:B0-----:R-:W-:-:S04]  /*8a60*/  LEA R8, P5, R10, UR4, 0x2 ;  /* 0x000000040a087c11 */ /* 0x001fc8000f8a10ff */
[----:B------:R-:W-:-:S05]  /*8a70*/  LEA.HI.X R9, R10, UR5, R9, 0x2, P5 ;  /* 0x000000050a097c11 */ /* 0x000fca000a8f1409 */
[----:B------:R0:W-:Y:S04]  /*8a80*/  STG.E desc[UR6][R8.64+0x4800], R5 ;  /* 0x0048000508007986 */ /* 0x0001e8000c101906 */
.L_x_100:
[----:B------:R-:W-:Y:S05]  /*8a90*/  BSYNC.RECONVERGENT B0 ;  /* 0x0000000000007941 */ /* 0x000fea0003800200 */
.L_x_99:
        /* <DEDUP_REMOVED lines=21> */
.L_x_102:
[----:B------:R-:W-:Y:S05]  /*8bf0*/  BSYNC.RECONVERGENT B0 ;  /* 0x0000000000007941 */ /* 0x000fea0003800200 */
.L_x_101:
        /* <DEDUP_REMOVED lines=21> */
.L_x_104:
[----:B------:R-:W-:Y:S05]  /*8d50*/  BSYNC.RECONVERGENT B0 ;  /* 0x0000000000007941 */ /* 0x000fea0003800200 */
.L_x_103:
        /* <DEDUP_REMOVED lines=21> */
.L_x_106:
[----:B------:R-:W-:Y:S05]  /*8eb0*/  BSYNC.RECONVERGENT B0 ;  /* 0x0000000000007941 */ /* 0x000fea0003800200 */
.L_x_105:
        /* <DEDUP_REMOVED lines=21> */
.L_x_108:
[----:B------:R-:W-:Y:S05]  /*9010*/  BSYNC.RECONVERGENT B0 ;  /* 0x0000000000007941 */ /* 0x000fea0003800200 */
.L_x_107:
[----:B------:R-:W-:Y:S01]  /*9020*/  NOP ;  /* 0x0000000000007918 */ /* 0x000fe20000000000 */
[----:B------:R-:W5:Y:S01]  /*9030*/  LDS R4, [R4+0x6600] ;  /* 0x0066000004047984 */ /* 0x000f620000000800 */
[----:B------:R-:W1:Y:S01]  /*9040*/  LDCU UR4, c[0x0][0x3c4] ;  /* 0x00007880ff0477ac */ /* 0x000e620008000800 */
[----:B------:R-:W-:Y:S01]  /*9050*/  BSSY.RECONVERGENT B0, `(.L_x_109) ;  /* 0x0000014000007945 */ /* 0x000fe20003800200 */
[----:B-----5:R-:W-:-:S04]  /*9060*/  ISETP.NE.AND P0, PT, R4, 0x7fffffff, PT ;  /* 0x7fffffff0400780c */ /* 0x020fc80003f05270 */
[----:B------:R-:W-:-:S04]  /*9070*/  SEL R0, R4, 0x80000000, P0 ;  /* 0x8000000004007807 */ /* 0x000fc80000000000 */
[----:B-1----:R-:W-:-:S04]  /*9080*/  SHF.R.U32.HI R0, RZ, UR4, R0 ;  /* 0x00000004ff007c19 */ /* 0x002fc80008011600 */
[----:B------:R-:W-:-:S05]  /*9090*/  LOP3.LUT R0, R0, R7, RZ, 0x30, !PT ;  /* 0x0000000700007212 */ /* 0x000fca00078e30ff */
[----:B------:R-:W-:Y:S02]  /*90a0*/  IMAD R6, R0, 0x8, R29 ;  /* 0x0000000800067824 */ /* 0x000fe400078e021d */
[----:B------:R-:W-:-:S04]  /*90b0*/  VIADD R0, R3, 0x1980 ;  /* 0x0000198003007836 */ /* 0x000fc80000000000 */
[----:B------:R-:W1:Y:S01]  /*90c0*/  LDS.64 R6, [R6+0x6c00] ;  /* 0x006c000006067984 */ /* 0x000e620000000a00 */
[----:B------:R-:W-:Y:S02]  /*90d0*/  ISETP.GE.AND P0, PT, R0, R27, PT ;  /* 0x0000001b0000720c */ /* 0x000fe40003f06270 */
[----:B-1----:R-:W-:-:S05]  /*90e0*/  IADD3 R3, P1, PT, R6, R3, RZ ;  /* 0x0000000306037210 */ /* 0x002fca0007f3e0ff */
[----:B------:R-:W-:-:S06]  /*90f0*/  IMAD.X R0, RZ, RZ, R7, P1 ;  /* 0x000000ffff007224 */ /* 0x000fcc00008e0607 */
[----:B------:R-:W-:Y:S05]  /*9100*/  @P0 BRA `(.L_x_110) ;  /* 0x0000000000200947 */ /* 0x000fea0003800000 */
[----:B------:R-:W1:Y:S01]  /*9110*/  LDCU.64 UR4, c[0x0][0x3a0] ;  /* 0x00007400ff0477ac */ /* 0x000e620008000a00 */
[----:B0-234-:R-:W-:Y:S01]  /*9120*/  IMAD.MOV.U32 R5, RZ, RZ, -0x1 ;  /* 0xffffffffff057424 */ /* 0x01dfe200078e00ff */
[----:B------:R-:W-:-:S04]  /*9130*/  ISETP.GT.AND P0, PT, R4, -0x1, PT ;  /* 0xffffffff0400780c */ /* 0x000fc80003f04270 */
[----:B------:R-:W-:-:S04]  /*9140*/  SEL R5, R5, 0x80000000, P0 ;  /* 0x8000000005057807 */ /* 0x000fc80000000000 */
[----:B------:R-:W-:Y:S02]  /*9150*/  LOP3.LUT R5, R5, R4, RZ, 0x3c, !PT ;  /* 0x0000000405057212 */ /* 0x000fe400078e3cff */
[----:B-1----:R-:W-:-:S04]  /*9160*/  LEA R2, P1, R3, UR4, 0x2 ;  /* 0x0000000403027c11 */ /* 0x002fc8000f8210ff */
[----:B------:R-:W-:-:S05]  /*9170*/  LEA.HI.X R3, R3, UR5, R0, 0x2, P1 ;  /* 0x0000000503037c11 */ /* 0x000fca00088f1400 */
[----:B------:R1:W-:Y:S04]  /*9180*/  STG.E desc[UR6][R2.64+0x6600], R5 ;  /* 0x0066000502007986 */ /* 0x0003e8000c101906 */
.L_x_110:
[----:B------:R-:W-:Y:S05]  /*9190*/  BSYNC.RECONVERGENT B0 ;  /* 0x0000000000007941 */ /* 0x000fea0003800200 */
.L_x_109:
[----:B------:R-:W-:Y:S01]  /*91a0*/  NOP ;  /* 0x0000000000007918 */ /* 0x000fe20000000000 */
[----:B------:R-:W-:Y:S05]  /*91b0*/  EXIT ;  /* 0x000000000000794d */ /* 0x000fea0003800000 */
.L_x_26:
[----:B------:R-:W-:Y:S02]  /*91c0*/  IMAD.MOV.U32 R49, RZ, RZ, R41 ;  /* 0x000000ffff317224 */ /* 0x000fe400078e0029 */
[----:B------:R-:W-:Y:S02]  /*91d0*/  IMAD.MOV.U32 R48, RZ, RZ, 0x1 ;  /* 0x00000001ff307424 */ /* 0x000fe400078e00ff */
[----:B------:R-:W-:Y:S02]  /*91e0*/  IMAD.MOV.U32 R51, RZ, RZ, RZ ;  /* 0x000000ffff337224 */ /* 0x000fe400078e00ff */
[----:B------:R-:W-:-:S07]  /*91f0*/  IMAD.MOV.U32 R46, RZ, RZ, -0x1 ;  /* 0xffffffffff2e7424 */ /* 0x000fce00078e00ff */
[----:B------:R-:W-:Y:S05]  /*9200*/  WARPSYNC.COLLECTIVE R46, `(.L_x_111) ;  /* 0x000000002e087348 */ /* 0x000fea0003c00000 */
[----:B------:R0:W1:Y:S02]  /*9210*/  SHFL.UP P0, R44, R49, R48, R51 ;  /* 0x04000030312c7389 */ /* 0x0000640000000033 */
[----:B01----:R-:W-:Y:S05]  /*9220*/  ENDCOLLECTIVE ;  /* 0x000000000000791b */ /* 0x003fea0003800000 */
.L_x_111:
[----:B------:R-:W-:Y:S02]  /*9230*/  IMAD.MOV.U32 R48, RZ, RZ, 0x2 ;  /* 0x00000002ff307424 */ /* 0x000fe400078e00ff */
[----:B------:R-:W-:-:S04]  /*9240*/  IMAD.MOV.U32 R40, RZ, RZ, R44 ;  /* 0x000000ffff287224 */ /* 0x000fc800078e002c */
[----:B------:R-:W-:-:S04]  /*9250*/  @P0 IMAD.IADD R40, R41, 0x1, R40 ;  /* 0x0000000129280824 */ /* 0x000fc800078e0228 */
[----:B------:R-:W-:-:S07]  /*9260*/  IMAD.MOV.U32 R49, RZ, RZ, R40 ;  /* 0x000000ffff317224 */ /* 0x000fce00078e0028 */
[----:B------:R-:W-:Y:S05]  /*9270*/  WARPSYNC.COLLECTIVE R46, `(.L_x_112) ;  /* 0x000000002e087348 */ /* 0x000fea0003c00000 */
[----:B------:R0:W1:Y:S02]  /*9280*/  SHFL.UP P0, R44, R49, R48, R51 ;  /* 0x04000030312c7389 */ /* 0x0000640000000033 */
[----:B01----:R-:W-:Y:S05]  /*9290*/  ENDCOLLECTIVE ;  /* 0x000000000000791b */ /* 0x003fea0003800000 */
.L_x_112:
[----:B------:R-:W-:Y:S02]  /*92a0*/  IMAD.MOV.U32 R48, RZ, RZ, 0x4 ;  /* 0x00000004ff307424 */ /* 0x000fe400078e00ff */
[----:B------:R-:W-:-:S04]  /*92b0*/  IMAD.MOV.U32 R43, RZ, RZ, R44 ;  /* 0x000000ffff2b7224 */ /* 0x000fc800078e002c */
[----:B------:R-:W-:-:S04]  /*92c0*/  @P0 IMAD.IADD R43, R40, 0x1, R43 ;  /* 0x00000001282b0824 */ /* 0x000fc800078e022b */
[----:B------:R-:W-:-:S07]  /*92d0*/  IMAD.MOV.U32 R49, RZ, RZ, R43 ;  /* 0x000000ffff317224 */ /* 0x000fce00078e002b */
[----:B------:R-:W-:Y:S05]  /*92e0*/  WARPSYNC.COLLECTIVE R46, `(.L_x_113) ;  /* 0x000000002e087348 */ /* 0x000fea0003c00000 */
[----:B------:R0:W1:Y:S02]  /*92f0*/  SHFL.UP P0, R44, R49, R48, R51 ;  /* 0x04000030312c7389 */ /* 0x0000640000000033 */
[----:B01----:R-:W-:Y:S05]  /*9300*/  ENDCOLLECTIVE ;  /* 0x000000000000791b */ /* 0x003fea0003800000 */
.L_x_113:
[----:B------:R-:W-:Y:S02]  /*9310*/  IMAD.MOV.U32 R48, RZ, RZ, 0x8 ;  /* 0x00000008ff307424 */ /* 0x000fe400078e00ff */
[----:B------:R-:W-:-:S04]  /*9320*/  IMAD.MOV.U32 R42, RZ, RZ, R44 ;  /* 0x000000ffff2a7224 */ /* 0x000fc800078e002c */
[----:B------:R-:W-:-:S04]  /*9330*/  @P0 IMAD.IADD R42, R43, 0x1, R42 ;  /* 0x000000012b2a0824 */ /* 0x000fc800078e022a */
[----:B------:R-:W-:-:S07]  /*9340*/  IMAD.MOV.U32 R49, RZ, RZ, R42 ;  /* 0x000000ffff317224 */ /* 0x000fce00078e002a */
[----:B------:R-:W-:Y:S05]  /*9350*/  WARPSYNC.COLLECTIVE R46, `(.L_x_114) ;  /* 0x000000002e087348 */ /* 0x000fea0003c00000 */
[----:B------:R0:W1:Y:S02]  /*9360*/  SHFL.UP P0, R44, R49, R48, R51 ;  /* 0x04000030312c7389 */ /* 0x0000640000000033 */
[----:B01----:R-:W-:Y:S05]  /*9370*/  ENDCOLLECTIVE ;  /* 0x000000000000791b */ /* 0x003fea0003800000 */
.L_x_114:
[----:B------:R-:W-:Y:S02]  /*9380*/  IMAD.MOV.U32 R48, RZ, RZ, 0x10 ;  /* 0x00000010ff307424 */ /* 0x000fe400078e00ff */
[----:B------:R-:W-:-:S04]  /*9390*/  IMAD.MOV.U32 R47, RZ, RZ, R44 ;  /* 0x000000ffff2f7224 */ /* 0x000fc800078e002c */
[----:B------:R-:W-:-:S04]  /*93a0*/  @P0 IMAD.IADD R47, R42, 0x1, R47 ;  /* 0x000000012a2f0824 */ /* 0x000fc800078e022f */
[----:B------:R-:W-:-:S07]  /*93b0*/  IMAD.MOV.U32 R49, RZ, RZ, R47 ;  /* 0x000000ffff317224 */ /* 0x000fce00078e002f */
[----:B------:R-:W-:Y:S05]  /*93c0*/  WARPSYNC.COLLECTIVE R46, `(.L_x_115) ;  /* 0x000000002e087348 */ /* 0x000fea0003c00000 */
[----:B------:R0:W1:Y:S02]  /*93d0*/  SHFL.UP P0, R44, R49, R48, R51 ;  /* 0x04000030312c7389 */ /* 0x0000640000000033 */
[----:B01----:R-:W-:Y:S05]  /*93e0*/  ENDCOLLECTIVE ;  /* 0x000000000000791b */ /* 0x003fea0003800000 */
.L_x_115:
[----:B------:R-:W-:Y:S05]  /*93f0*/  BRA `(.L_x_116) ;  /* 0xffffff9400b87947 */ /* 0x000fea000383ffff */
.L_x_117:
[----:B------:R-:W-:-:S00]  /*9400*/  BRA `(.L_x_117) ;  /* 0xfffffffc00fc7947 */ /* 0x000fc0000383ffff */
[----:B------:R-:W-:-:S00]  /*9410*/  NOP ;  /* 0x0000000000007918 */ /* 0x000fc00000000000 */
        /* <DEDUP_REMOVED lines=14> */
.L_x_236:


//--------------------- .text._ZN3cub18CUB_300001_SM_10006detail10radix_sort33DeviceRadixSortExclusiveSumKernelINS1_5radix10policy_hubIfNS0_8NullTypeEyE10Policy1000EyEEvPT0_ --------------------------
	.section	.text._ZN3cub18CUB_300001_SM_10006detail10radix_sort33DeviceRadixSortExclusiveSumKernelINS1_5radix10policy_hubIfNS0_8NullTypeEyE10Policy1000EyEEvPT0_,"ax",@progbits
	.align	128
        .global         _ZN3cub18CUB_300001_SM_10006detail10radix_sort33DeviceRadixSortExclusiveSumKernelINS1_5radix10policy_hubIfNS0_8NullTypeEyE10Policy1000EyEEvPT0_
        .type           _ZN3cub18CUB_300001_SM_10006detail10radix_sort33DeviceRadixSortExclusiveSumKernelINS1_5radix10policy_hubIfNS0_8NullTypeEyE10Policy1000EyEEvPT0_,@function
        .size           _ZN3cub18CUB_300001_SM_10006detail10radix_sort33DeviceRadixSortExclusiveSumKernelINS1_5radix10policy_hubIfNS0_8NullTypeEyE10Policy1000EyEEvPT0_,(.L_x_237 - _ZN3cub18CUB_300001_SM_10006detail10radix_sort33DeviceRadixSortExclusiveSumKernelINS1_5radix10policy_hubIfNS0_8NullTypeEyE10Policy1000EyEEvPT0_)
        .other          _ZN3cub18CUB_300001_SM_10006detail10radix_sort33DeviceRadixSortExclusiveSumKernelINS1_5radix10policy_hubIfNS0_8NullTypeEyE10Policy1000EyEEvPT0_,@"STO_CUDA_ENTRY STV_DEFAULT"
_ZN3cub18CUB_300001_SM_10006detail10radix_sort33DeviceRadixSortExclusiveSumKernelINS1_5radix10policy_hubIfNS0_8NullTypeEyE10Policy1000EyEEvPT0_:
.text._ZN3cub18CUB_300001_SM_10006detail10radix_sort33DeviceRadixSortExclusiveSumKernelINS1_5radix10policy_hubIfNS0_8NullTypeEyE10Policy1000EyEEvPT0_:
[----:B------:R-:W-:Y:S01]  /*0000*/  LDC R1, c[0x0][0x37c] ;  /* 0x0000df00ff017b82 */ /* 0x000fe20000000800 */
[----:B------:R-:W0:Y:S07]  /*0010*/  S2R R18, SR_TID.X ;  /* 0x0000000000127919 */ /* 0x000e2e0000002100 */
[----:B------:R-:W1:Y:S01]  /*0020*/  LDC.64 R16, c[0x0][0x380] ;  /* 0x0000e000ff107b82 */ /* 0x000e620000000a00 */
[----:B------:R-:W2:Y:S01]  /*0030*/  LDCU.64 UR4, c[0x0][0x358] ;  /* 0x00006b00ff0477ac */ /* 0x000ea20008000a00 */
[----:B------:R-:W3:Y:S01]  /*0040*/  S2R R5, SR_CTAID.X ;  /* 0x0000000000057919 */ /* 0x000ee20000002500 */
[----:B0-----:R-:W-:Y:S01]  /*0050*/  ISETP.GT.U32.AND P1, PT, R18, 0xff, PT ;  /* 0x000000ff1200780c */ /* 0x001fe20003f24070 */
[----:B---3--:R-:W-:-:S04]  /*0060*/  IMAD R5, R5, 0x100, R18 ;  /* 0x0000010005057824 */ /* 0x008fc800078e0212 */
[----:B-1----:R-:W-:-:S08]  /*0070*/  IMAD.WIDE R16, R5, 0x8, R16 ;  /* 0x0000000805107825 */ /* 0x002fd000078e0210 */
[----:B--2---:R-:W2:Y:S01]  /*0080*/  @!P1 LDG.E.64 R2, desc[UR4][R16.64] ;  /* 0x0000000410029981 */ /* 0x004ea2000c1e1b00 */
[----:B------:R-:W-:Y:S02]  /*0090*/  MOV R0, 0x400 ;  /* 0x0000040000007802 */ /* 0x000fe40000000f00 */
[C---:B------:R-:W-:Y:S01]  /*00a0*/  ISETP.GT.U32.AND P0, PT, R18.reuse, 0x1f, PT ;  /* 0x0000001f1200780c */ /* 0x040fe20003f04070 */
[----:B------:R-:W0:Y:S02]  /*00b0*/  S2R R5, SR_CgaCtaId ;  /* 0x0000000000057919 */ /* 0x000e240000008800 */
[----:B0-----:R-:W-:Y:S02]  /*00c0*/  LEA R5, R5, R0, 0x18 ;  /* 0x0000000005057211 */ /* 0x001fe400078ec0ff */
[----:B------:R-:W-:-:S05]  /*00d0*/  LEA.HI R0, R18, R18, RZ, 0x1d ;  /* 0x0000001212007211 */ /* 0x000fca00078fe8ff */
[----:B------:R-:W-:-:S05]  /*00e0*/  IMAD R0, R0, 0x8, R5 ;  /* 0x0000000800007824 */ /* 0x000fca00078e0205 */
[----:B--2---:R0:W-:Y:S01]  /*00f0*/  STS.64 [R0+0x10], R2 ;  /* 0x0000100200007388 */ /* 0x0041e20000000a00 */
[----:B------:R-:W-:Y:S06]  /*0100*/  BAR.SYNC.DEFER_BLOCKING 0x0 ;  /* 0x0000000000007b1d */ /* 0x000fec0000010000 */
[----:B------:R-:W-:Y:S05]  /*0110*/  @P0 BRA `(.L_x_118) ;  /* 0x0000000400240947 */ /* 0x000fea0003800000 */
[----:B------:R-:W-:Y:S01]  /*0120*/  IMAD R18, R18, 0x48, R5 ;  /* 0x0000004812127824 */ /* 0x000fe200078e0205 */
[----:B------:R-:W-:-:S04]  /*0130*/  UMOV UR6, 0xffffffff ;  /* 0xffffffff00067882 */ /* 0x000fc80000000000 */
[----:B------:R-:W-:Y:S04]  /*0140*/  LDS.64 R14, [R18+0x10] ;  /* 0x00001000120e7984 */ /* 0x000fe80000000a00 */
[----:B------:R-:W-:Y:S04]  /*0150*/  LDS.64 R12, [R18+0x18] ;  /* 0x00001800120c7984 */ /* 0x000fe80000000a00 */
[----:B------:R-:W1:Y:S04]  /*0160*/  LDS.64 R10, [R18+0x20] ;  /* 0x00002000120a7984 */ /* 0x000e680000000a00 */
[----:B------:R-:W-:Y:S04]  /*0170*/  LDS.64 R8, [R18+0x28] ;  /* 0x0000280012087984 */ /* 0x000fe80000000a00 */
[----:B------:R-:W2:Y:S04]  /*0180*/  LDS.64 R6, [R18+0x30] ;  /* 0x0000300012067984 */ /* 0x000ea80000000a00 */
[----:B------:R-:W-:Y:S04]  /*0190*/  LDS.64 R4, [R18+0x38] ;  /* 0x0000380012047984 */ /* 0x000fe80000000a00 */
[----:B0-----:R-:W0:Y:S04]  /*01a0*/  LDS.64 R2, [R18+0x40] ;  /* 0x0000400012027984 */ /* 0x001e280000000a00 */
[----:B------:R-:W3:Y:S01]  /*01b0*/  LDS.64 R20, [R18+0x48] ;  /* 0x0000480012147984 */ /* 0x000ee20000000a00 */
[----:B-1----:R-:W-:-:S04]  /*01c0*/  IADD3 R19, P3, P4, R10, R12, R14 ;  /* 0x0000000c0a137210 */ /* 0x002fc80007c7e00e */
[----:B------:R-:W-:Y:S02]  /*01d0*/  IADD3.X R23, PT, PT, R11, R13, R15, P3, P4 ;  /* 0x0000000d0b177210 */ /* 0x000fe40001fe840f */
[----:B--2---:R-:W-:-:S04]  /*01e0*/  IADD3 R19, P0, P2, R6, R19, R8 ;  /* 0x0000001306137210 */ /* 0x004fc80007a1e008 */
[----:B------:R-:W-:Y:S02]  /*01f0*/  IADD3.X R23, PT, PT, R7, R23, R9, P0, P2 ;  /* 0x0000001707177210 */ /* 0x000fe400007e4409 */
[----:B0-----:R-:W-:-:S04]  /*0200*/  IADD3 R19, P3, P4, R2, R19, R4 ;  /* 0x0000001302137210 */ /* 0x001fc80007c7e004 */
[----:B---3--:R-:W-:Y:S02]  /*0210*/  IADD3 R20, P0, PT, R20, R19, RZ ;  /* 0x0000001314147210 */ /* 0x008fe40007f1e0ff */
[----:B------:R-:W-:-:S05]  /*0220*/  IADD3.X R19, PT, PT, R3, R23, R5, P3, P4 ;  /* 0x0000001703137210 */ /* 0x000fca0001fe8405 */
[----:B------:R-:W-:Y:S01]  /*0230*/  IMAD.X R19, R21, 0x1, R19, P0 ;  /* 0x0000000115137824 */ /* 0x000fe200000e0613 */
[----:B------:R-:W-:Y:S06]  /*0240*/  BRA.DIV UR6, `(.L_x_119) ;  /* 0x0000000206f07947 */ /* 0x000fec000b800000 */
[----:B------:R-:W0:Y:S04]  /*0250*/  SHFL.UP PT, R27, R20, 0x1, RZ ;  /* 0x04200000141b7989 */ /* 0x000e2800000e00ff */
[----:B------:R-:W1:Y:S01]  /*0260*/  SHFL.UP P0, R25, R19, 0x1, RZ ;  /* 0x0420000013197989 */ /* 0x000e6200000000ff */
[----:B0-----:R-:W-:-:S04]  /*0270*/  IADD3 R22, P2, PT, R27, R20, RZ ;  /* 0x000000141b167210 */ /* 0x001fc80007f5e0ff */
[----:B-1----:R-:W-:Y:S01]  /*0280*/  SEL R27, R22, R27, P0 ;  /* 0x0000001b161b7207 */ /* 0x002fe20000000000 */
[----:B------:R-:W-:-:S04]  /*0290*/  IMAD.X R26, R25, 0x1, R19, P2 ;  /* 0x00000001191a7824 */ /* 0x000fc800010e0613 */
[----:B------:R-:W0:Y:S01]  /*02a0*/  SHFL.UP PT, R28, R27, 0x2, RZ ;  /* 0x044000001b1c7989 */ /* 0x000e2200000e00ff */
[----:B------:R-:W-:-:S05]  /*02b0*/  SEL R26, R26, R25, P0 ;  /* 0x000000191a1a7207 */ /* 0x000fca0000000000 */
[----:B------:R-:W1:Y:S01]  /*02c0*/  SHFL.UP P0, R25, R26, 0x2, RZ ;  /* 0x044000001a197989 */ /* 0x000e6200000000ff */
[----:B0-----:R-:W-:-:S05]  /*02d0*/  IADD3 R21, P2, PT, R28, R27, RZ ;  /* 0x0000001b1c157210 */ /* 0x001fca0007f5e0ff */
[----:B-1----:R-:W-:Y:S01]  /*02e0*/  IMAD.X R22, R25, 0x1, R26, P2 ;  /* 0x0000000119167824 */ /* 0x002fe200010e061a */
[----:B------:R-:W-:-:S04]  /*02f0*/  SEL R28, R21, R28, P0 ;  /* 0x0000001c151c7207 */ /* 0x000fc80000000000 */
[----:B------:R-:W-:Y:S01]  /*0300*/  SEL R29, R22, R25, P0 ;  /* 0x00000019161d7207 */ /* 0x000fe20000000000 */
        /* <DEDUP_REMOVED lines=12> */
[----:B------:R0:W1:Y:S04]  /*03d0*/  SHFL.UP PT, R28, R27, 0x10, RZ ;  /* 0x060000001b1c7989 */ /* 0x00006800000e00ff */
[----:B------:R0:W2:Y:S02]  /*03e0*/  SHFL.UP P0, R25, R26, 0x10, RZ ;  /* 0x060000001a197989 */ /* 0x0000a400000000ff */
.L_x_130:
[----:B-1----:R-:W-:-:S04]  /*03f0*/  IADD3 R21, P2, PT, R28, R27, RZ ;  /* 0x0000001b1c157210 */ /* 0x002fc80007f5e0ff */
[----:B--2---:R-:W-:Y:S01]  /*0400*/  SEL R21, R21, R28, P0 ;  /* 0x0000001c15157207 */ /* 0x004fe20000000000 */
[----:B------:R-:W-:-:S05]  /*0410*/  IMAD.X R22, R25, 0x1, R26, P2 ;  /* 0x0000000119167824 */ /* 0x000fca00010e061a */
[----:B------:R-:W-:Y:S02]  /*0420*/  SEL R22, R22, R25, P0 ;  /* 0x0000001916167207 */ /* 0x000fe40000000000 */
[----:B------:R-:W-:-:S05]  /*0430*/  IADD3 R20, P0, PT, R21, -R20, RZ ;  /* 0x8000001415147210 */ /* 0x000fca0007f1e0ff */
[----:B------:R-:W-:Y:S01]  /*0440*/  IMAD.X R21, R22, 0x1, ~R19, P0 ;  /* 0x0000000116157824 */ /* 0x000fe200000e0e13 */
[----:B------:R-:W-:-:S04]  /*0450*/  IADD3 R14, P0, PT, R14, R20, RZ ;  /* 0x000000140e0e7210 */ /* 0x000fc80007f1e0ff */
[----:B------:R1:W-:Y:S01]  /*0460*/  STS.64 [R18+0x10], R20 ;  /* 0x0000101412007388 */ /* 0x0003e20000000a00 */
[----:B------:R-:W-:Y:S01]  /*0470*/  IMAD.X R15, R15, 0x1, R21, P0 ;  /* 0x000000010f0f7824 */ /* 0x000fe200000e0615 */
        /* <DEDUP_REMOVED lines=17> */
[----:B------:R-:W-:-:S05]  /*0590*/  IMAD.X R3, R3, 0x1, R5, P0 ;  /* 0x0000000103037824 */ /* 0x000fca00000e0605 */
[----:B------:R1:W-:Y:S03]  /*05a0*/  STS.64 [R18+0x48], R2 ;  /* 0x0000480212007388 */ /* 0x0003e60000000a00 */
.L_x_118:
[----:B------:R-:W-:Y:S05]  /*05b0*/  WARPSYNC.ALL ;  /* 0x0000000000007948 */ /* 0x000fea0003800000 */
[----:B------:R-:W-:Y:S06]  /*05c0*/  BAR.SYNC.DEFER_BLOCKING 0x0 ;  /* 0x0000000000007b1d */ /* 0x000fec0000010000 */
[----:B------:R-:W-:Y:S05]  /*05d0*/  @P1 EXIT ;  /* 0x000000000000194d */ /* 0x000fea0003800000 */
[----:B01----:R-:W0:Y:S04]  /*05e0*/  LDS.64 R2, [R0+0x10] ;  /* 0x0000100000027984 */ /* 0x003e280000000a00 */
[----:B0-----:R-:W-:Y:S01]  /*05f0*/  STG.E.64 desc[UR4][R16.64], R2 ;  /* 0x0000000210007986 */ /* 0x001fe2000c101b04 */
[----:B------:R-:W-:Y:S05]  /*0600*/  EXIT ;  /* 0x000000000000794d */ /* 0x000fea0003800000 */
.L_x_119:
[----:B------:R-:W-:Y:S02]  /*0610*/  IMAD.MOV.U32 R24, RZ, RZ, R20 ;  /* 0x000000ffff187224 */ /* 0x000fe400078e0014 */
[----:B------:R-:W-:Y:S02]  /*0620*/  IMAD.MOV.U32 R23, RZ, RZ, 0x1 ;  /* 0x00000001ff177424 */ /* 0x000fe400078e00ff */
[----:B------:R-:W-:Y:S02]  /*0630*/  IMAD.MOV.U32 R22, RZ, RZ, RZ ;  /* 0x000000ffff167224 */ /* 0x000fe400078e00ff */
[----:B------:R-:W-:-:S07]  /*0640*/  IMAD.MOV.U32 R21, RZ, RZ, -0x1 ;  /* 0xffffffffff157424 */ /* 0x000fce00078e00ff */
[----:B------:R-:W-:Y:S05]  /*0650*/  WARPSYNC.COLLECTIVE R21, `(.L_x_120) ;  /* 0x0000000015087348 */ /* 0x000fea0003c00000 */
[----:B------:R0:W1:Y:S02]  /*0660*/  SHFL.UP P0, R25, R24, R23, R22 ;  /* 0x0400001718197389 */ /* 0x0000640000000016 */
[----:B01----:R-:W-:Y:S05]  /*0670*/  ENDCOLLECTIVE ;  /* 0x000000000000791b */ /* 0x003fea0003800000 */
.L_x_120:
[----:B------:R-:W-:Y:S02]  /*0680*/  IMAD.MOV.U32 R24, RZ, RZ, R19 ;  /* 0x000000ffff187224 */ /* 0x000fe400078e0013 */
[----:B------:R-:W-:-:S07]  /*0690*/  IMAD.MOV.U32 R27, RZ, RZ, R25 ;  /* 0x000000ffff1b7224 */ /* 0x000fce00078e0019 */
[----:B------:R-:W-:Y:S05]  /*06a0*/  WARPSYNC.COLLECTIVE R21, `(.L_x_121) ;  /* 0x0000000015087348 */ /* 0x000fea0003c00000 */
[----:B------:R0:W1:Y:S02]  /*06b0*/  SHFL.UP P0, R25, R24, R23, R22 ;  /* 0x0400001718197389 */ /* 0x0000640000000016 */
[----:B01----:R-:W-:Y:S05]  /*06c0*/  ENDCOLLECTIVE ;  /* 0x000000000000791b */ /* 0x003fea0003800000 */
.L_x_121:
[----:B------:R-:W-:Y:S01]  /*06d0*/  IADD3 R26, P2, PT, R27, R20, RZ ;  /* 0x000000141b1a7210 */ /* 0x000fe20007f5e0ff */
[----:B------:R-:W-:-:S03]  /*06e0*/  IMAD.MOV.U32 R23, RZ, RZ, 0x2 ;  /* 0x00000002ff177424 */ /* 0x000fc600078e00ff */
[----:B------:R-:W-:Y:S01]  /*06f0*/  SEL R27, R26, R27, P0 ;  /* 0x0000001b1a1b7207 */ /* 0x000fe20000000000 */
[----:B------:R-:W-:-:S04]  /*0700*/  IMAD.X R26, R25, 0x1, R19, P2 ;  /* 0x00000001191a7824 */ /* 0x000fc800010e0613 */
[----:B------:R-:W-:Y:S01]  /*0710*/  IMAD.MOV.U32 R24, RZ, RZ, R27 ;  /* 0x000000ffff187224 */ /* 0x000fe200078e001b */
[----:B------:R-:W-:-:S07]  /*0720*/  SEL R26, R26, R25, P0 ;  /* 0x000000191a1a7207 */ /* 0x000fce0000000000 */
[----:B------:R-:W-:Y:S05]  /*0730*/  WARPSYNC.COLLECTIVE R21, `(.L_x_122) ;  /* 0x0000000015087348 */ /* 0x000fea0003c00000 */
[----:B------:R0:W1:Y:S02]  /*0740*/  SHFL.UP P0, R25, R24, R23, R22 ;  /* 0x0400001718197389 */ /* 0x0000640000000016 */
[----:B01----:R-:W-:Y:S05]  /*0750*/  ENDCOLLECTIVE ;  /* 0x000000000000791b */ /* 0x003fea0003800000 */
.L_x_122:
[----:B------:R-:W-:Y:S02]  /*0760*/  IMAD.MOV.U32 R24, RZ, RZ, R26 ;  /* 0x000000ffff187224 */ /* 0x000fe400078e001a */
[----:B------:R-:W-:-:S07]  /*0770*/  IMAD.MOV.U32 R28, RZ, RZ, R25 ;  /* 0x000000ffff1c7224 */ /* 0x000fce00078e0019 */
[----:B------:R-:W-:Y:S05]  /*0780*/  WARPSYNC.COLLECTIVE R21, `(.L_x_123) ;  /* 0x0000000015087348 */ /* 0x000fea0003c00000 */
[----:B------:R0:W1:Y:S02]  /*0790*/  SHFL.UP P0, R25, R24, R23, R22 ;  /* 0x0400001718197389 */ /* 0x0000640000000016 */
[----:B01----:R-:W-:Y:S05]  /*07a0*/  ENDCOLLECTIVE ;  /* 0x000000000000791b */ /* 0x003fea0003800000 */
.L_x_123:
        /* <DEDUP_REMOVED lines=9> */
.L_x_124:
[----:B------:R-:W-:Y:S02]  /*0840*/  IMAD.MOV.U32 R24, RZ, RZ, R29 ;  /* 0x000000ffff187224 */ /* 0x000fe400078e001d */
[----:B------:R-:W-:-:S07]  /*0850*/  IMAD.MOV.U32 R27, RZ, RZ, R25 ;  /* 0x000000ffff1b7224 */ /* 0x000fce00078e0019 */
[----:B------:R-:W-:Y:S05]  /*0860*/  WARPSYNC.COLLECTIVE R21, `(.L_x_125) ;  /* 0x0000000015087348 */ /* 0x000fea0003c00000 */
[----:B------:R0:W1:Y:S02]  /*0870*/  SHFL.UP P0, R25, R24, R23, R22 ;  /* 0x0400001718197389 */ /* 0x0000640000000016 */
[----:B01----:R-:W-:Y:S05]  /*0880*/  ENDCOLLECTIVE ;  /* 0x000000000000791b */ /* 0x003fea0003800000 */
.L_x_125:
        /* <DEDUP_REMOVED lines=9> */
.L_x_126:
[----:B------:R-:W-:Y:S02]  /*0920*/  IMAD.MOV.U32 R24, RZ, RZ, R29 ;  /* 0x000000ffff187224 */ /* 0x000fe400078e001d */
[----:B------:R-:W-:-:S07]  /*0930*/  IMAD.MOV.U32 R27, RZ, RZ, R25 ;  /* 0x000000ffff1b7224 */ /* 0x000fce00078e0019 */
[----:B------:R-:W-:Y:S05]  /*0940*/  WARPSYNC.COLLECTIVE R21, `(.L_x_127) ;  /* 0x0000000015087348 */ /* 0x000fea0003c00000 */
[----:B------:R0:W1:Y:S02]  /*0950*/  SHFL.UP P0, R25, R24, R23, R22 ;  /* 0x0400001718197389 */ /* 0x0000640000000016 */
[----:B01----:R-:W-:Y:S05]  /*0960*/  ENDCOLLECTIVE ;  /* 0x000000000000791b */ /* 0x003fea0003800000 */
.L_x_127:
        /* <DEDUP_REMOVED lines=9> */
.L_x_128:
[----:B------:R-:W-:Y:S02]  /*0a00*/  IMAD.MOV.U32 R24, RZ, RZ, R26 ;  /* 0x000000ffff187224 */ /* 0x000fe400078e001a */
[----:B------:R-:W-:-:S07]  /*0a10*/  IMAD.MOV.U32 R28, RZ, RZ, R25 ;  /* 0x000000ffff1c7224 */ /* 0x000fce00078e0019 */
[----:B------:R-:W-:Y:S05]  /*0a20*/  WARPSYNC.COLLECTIVE R21, `(.L_x_129) ;  /* 0x0000000015087348 */ /* 0x000fea0003c00000 */
[----:B------:R0:W1:Y:S02]  /*0a30*/  SHFL.UP P0, R25, R24, R23, R22 ;  /* 0x0400001718197389 */ /* 0x0000640000000016 */
[----:B01----:R-:W-:Y:S05]  /*0a40*/  ENDCOLLECTIVE ;  /* 0x000000000000791b */ /* 0x003fea0003800000 */
.L_x_129:
[----:B------:R-:W-:Y:S05]  /*0a50*/  BRA `(.L_x_130) ;  /* 0xfffffff800647947 */ /* 0x000fea000383ffff */
.L_x_131:
        /* <DEDUP_REMOVED lines=10> */
.L_x_237:


//--------------------- .text._ZN3cub18CUB_300001_SM_10006detail10radix_sort30DeviceRadixSortHistogramKernelINS1_5radix10policy_hubIfNS0_8NullTypeEyE10Policy1000ELNS0_9SortOrderE0EfyNS1_21identity_decomposer_tEEEvPT2_PKT1_SB_iiT3_ --------------------------
	.section	.text._ZN3cub18CUB_300001_SM_10006detail10radix_sort30DeviceRadixSortHistogramKernelINS1_5radix10policy_hubIfNS0_8NullTypeEyE10Policy1000ELNS0_9SortOrderE0EfyNS1_21identity_decomposer_tEEEvPT2_PKT1_SB_iiT3_,"ax",@progbits
	.align	128
        .global         _ZN3cub18CUB_300001_SM_10006detail10radix_sort30DeviceRadixSortHistogramKernelINS1_5radix10policy_hubIfNS0_8NullTypeEyE10Policy1000ELNS0_9SortOrderE0EfyNS1_21identity_decomposer_tEEEvPT2_PKT1_SB_iiT3_
        .type           _ZN3cub18CUB_300001_SM_10006detail10radix_sort30DeviceRadixSortHistogramKernelINS1_5radix10policy_hubIfNS0_8NullTypeEyE10Policy1000ELNS0_9SortOrderE0EfyNS1_21identity_decomposer_tEEEvPT2_PKT1_SB_iiT3_,@function
        .size           _ZN3cub18CUB_300001_SM_10006detail10radix_sort30DeviceRadixSortHistogramKernelINS1_5radix10policy_hubIfNS0_8NullTypeEyE10Policy1000ELNS0_9SortOrderE0EfyNS1_21identity_decomposer_tEEEvPT2_PKT1_SB_iiT3_,(.L_x_238 - _ZN3cub18CUB_300001_SM_10006detail10radix_sort30DeviceRadixSortHistogramKernelINS1_5radix10policy_hubIfNS0_8NullTypeEyE10Policy1000ELNS0_9SortOrderE0EfyNS1_21identity_decomposer_tEEEvPT2_PKT1_SB_iiT3_)
        .other          _ZN3cub18CUB_300001_SM_10006detail10radix_sort30DeviceRadixSortHistogramKernelINS1_5radix10policy_hubIfNS0_8NullTypeEyE10Policy1000ELNS0_9SortOrderE0EfyNS1_21identity_decomposer_tEEEvPT2_PKT1_SB_iiT3_,@"STO_CUDA_ENTRY STV_DEFAULT"
_ZN3cub18CUB_300001_SM_10006detail10radix_sort30DeviceRadixSortHistogramKernelINS1_5radix10policy_hubIfNS0_8NullTypeEyE10Policy1000ELNS0_9SortOrderE0EfyNS1_21identity_decomposer_tEEEvPT2_PKT1_SB_iiT3_:
.text._ZN3cub18CUB_300001_SM_10006detail10radix_sort30DeviceRadixSortHistogramKernelINS1_5radix10policy_hubIfNS0_8NullTypeEyE10Policy1000ELNS0_9SortOrderE0EfyNS1_21identity_decomposer_tEEEvPT2_PKT1_SB_iiT3_:
[----:B------:R-:W-:Y:S01]  /*0000*/  LDC R1, c[0x0][0x37c] ;  /* 0x0000df00ff017b82 */ /* 0x000fe20000000800 */
[----:B------:R-:W0:Y:S02]  /*0010*/  LDCU.64 UR6, c[0x0][0x390] ;  /* 0x00007200ff0677ac */ /* 0x000e240008000a00 */
[----:B0-----:R-:W-:-:S04]  /*0020*/  ISETP.NE.U32.AND P0, PT, RZ, UR6, PT ;  /* 0x00000006ff007c0c */ /* 0x001fc8000bf05070 */
[----:B------:R-:W-:-:S13]  /*0030*/  ISETP.NE.AND.EX P0, PT, RZ, UR7, PT, P0 ;  /* 0x00000007ff007c0c */ /* 0x000fda000bf05300 */
[----:B------:R-:W-:Y:S05]  /*0040*/  @!P0 EXIT ;  /* 0x000000000000894d */ /* 0x000fea0003800000 */
[----:B------:R-:W-:Y:S01]  /*0050*/  UIADD3 UR11, UP0, UPT, UR6, -0x1, URZ ;  /* 0xffffffff060b7890 */ /* 0x000fe2000ff1e0ff */
[----:B------:R-:W0:Y:S01]  /*0060*/  S2R R0, SR_TID.X ;  /* 0x0000000000007919 */ /* 0x000e220000002100 */
[----:B------:R-:W1:Y:S01]  /*0070*/  LDCU.64 UR4, c[0x0][0x398] ;  /* 0x00007300ff0477ac */ /* 0x000e620008000a00 */
[----:B------:R-:W2:Y:S01]  /*0080*/  S2UR UR8, SR_CTAID.X ;  /* 0x00000000000879c3 */ /* 0x000ea20000002500 */
[----:B------:R-:W-:Y:S01]  /*0090*/  UIADD3.X UR12, UPT, UPT, UR7, -0x1, URZ, UP0, !UPT ;  /* 0xffffffff070c7890 */ /* 0x000fe200087fe4ff */
[----:B------:R-:W3:Y:S03]  /*00a0*/  LDCU.64 UR20, c[0x0][0x358] ;  /* 0x00006b00ff1477ac */ /* 0x000ee60008000a00 */
[----:B------:R-:W-:Y:S01]  /*00b0*/  USHF.R.U64 UR11, UR11, 0x1e, UR12 ;  /* 0x0000001e0b0b7899 */ /* 0x000fe2000800120c */
[----:B------:R-:W4:Y:S03]  /*00c0*/  LDCU UR28, c[0x0][0x370] ;  /* 0x00006e00ff1c77ac */ /* 0x000f260008000800 */
[----:B------:R-:W-:-:S02]  /*00d0*/  UIADD3 UR11, UP0, UPT, UR11, 0x1, URZ ;  /* 0x000000010b0b7890 */ /* 0x000fc4000ff1e0ff */
[----:B-1----:R-:W-:Y:S02]  /*00e0*/  UIADD3 UR4, UPT, UPT, UR5, 0x7, -UR4 ;  /* 0x0000000705047890 */ /* 0x002fe4000fffe804 */
[----:B------:R-:W-:Y:S02]  /*00f0*/  ULEA.HI.X UR12, UR12, URZ, URZ, 0x2, UP0 ;  /* 0x000000ff0c0c7291 */ /* 0x000fe400080f14ff */
[----:B------:R-:W-:Y:S02]  /*0100*/  UISETP.LT.U32.AND UP0, UPT, UR11, UR6, UPT ;  /* 0x000000060b00728c */ /* 0x000fe4000bf01070 */
[----:B------:R-:W-:Y:S02]  /*0110*/  USHF.R.S32.HI UR5, URZ, 0x1f, UR4 ;  /* 0x0000001fff057899 */ /* 0x000fe40008011404 */
[----:B------:R-:W-:Y:S02]  /*0120*/  UISETP.LT.U32.AND.EX UP0, UPT, UR12, UR7, UPT, UP0 ;  /* 0x000000070c00728c */ /* 0x000fe4000bf01100 */
[----:B------:R-:W-:-:S02]  /*0130*/  ULEA.HI UR5, UR5, UR4, URZ, 0x3 ;  /* 0x0000000405057291 */ /* 0x000fc4000f8f18ff */
[----:B------:R-:W-:Y:S01]  /*0140*/  USEL UR11, UR11, UR6, UP0 ;  /* 0x000000060b0b7287 */ /* 0x000fe20008000000 */
[----:B0-----:R-:W-:Y:S01]  /*0150*/  VIADD R20, R0, 0x780 ;  /* 0x0000078000147836 */ /* 0x001fe20000000000 */
[----:B------:R-:W-:Y:S02]  /*0160*/  USEL UR12, UR12, UR7, UP0 ;  /* 0x000000070c0c7287 */ /* 0x000fe40008000000 */
[----:B------:R-:W-:Y:S02]  /*0170*/  UISETP.GE.AND UP0, UPT, UR4, 0x8, UPT ;  /* 0x000000080400788c */ /* 0x000fe4000bf06270 */
[----:B------:R-:W-:Y:S02]  /*0180*/  USHF.R.S32.HI UR5, URZ, 0x3, UR5 ;  /* 0x00000003ff057899 */ /* 0x000fe40008011405 */
[----:B--2---:R-:W-:Y:S02]  /*0190*/  USHF.L.U32 UR8, UR8, 0xb, URZ ;  /* 0x0000000b08087899 */ /* 0x004fe400080006ff */
[----:B------:R-:W-:Y:S01]  /*01a0*/  PLOP3.LUT P0, PT, PT, PT, UP0, 0x80, 0x8 ;  /* 0x000000000008781c */ /* 0x000fe20003f0f008 */
[----:B------:R-:W-:-:S02]  /*01b0*/  UIADD3 UR22, UPT, UPT, UR5, -0x1, URZ ;  /* 0xffffffff05167890 */ /* 0x000fc4000fffe0ff */
[----:B------:R-:W-:Y:S01]  /*01c0*/  ULOP3.LUT UR23, UR5, 0xf, URZ, 0xc0, !UPT ;  /* 0x0000000f05177892 */ /* 0x000fe2000f8ec0ff */
[----:B------:R-:W-:Y:S01]  /*01d0*/  ISETP.GT.U32.OR P0, PT, R0, 0xff, !P0 ;  /* 0x000000ff0000780c */ /* 0x000fe20004704470 */
[----:B------:R-:W-:Y:S02]  /*01e0*/  ULOP3.LUT UR24, UR5, 0x7, URZ, 0xc0, !UPT ;  /* 0x0000000705187892 */ /* 0x000fe4000f8ec0ff */
[----:B------:R-:W-:Y:S01]  /*01f0*/  ULOP3.LUT UR25, UR5, 0x3, URZ, 0xc0, !UPT ;  /* 0x0000000305197892 */ /* 0x000fe2000f8ec0ff */
[----:B------:R-:W-:Y:S01]  /*0200*/  P2R R21, PR, RZ, 0x1 ;  /* 0x00000001ff157803 */ /* 0x000fe20000000000 */
[----:B------:R-:W-:Y:S02]  /*0210*/  ULOP3.LUT UR26, UR5, 0xffffff0, URZ, 0xc0, !UPT ;  /* 0x0ffffff0051a7892 */ /* 0x000fe4000f8ec0ff */
[----:B------:R-:W-:Y:S02]  /*0220*/  ULOP3.LUT UR27, UR5, 0xffffff8, URZ, 0xc0, !UPT ;  /* 0x0ffffff8051b7892 */ /* 0x000fe4000f8ec0ff */
[----:B------:R-:W-:Y:S01]  /*0230*/  ULOP3.LUT UR9, UR5, 0x1, URZ, 0xc0, !UPT ;  /* 0x0000000105097892 */ /* 0x000fe2000f8ec0ff */
[----:B------:R-:W-:Y:S01]  /*0240*/  UMOV UR6, URZ ;  /* 0x000000ff00067c82 */ /* 0x000fe20008000000 */
[----:B---34-:R-:W-:-:S10]  /*0250*/  UMOV UR7, URZ ;  /* 0x000000ff00077c82 */ /* 0x018fd40008000000 */
.L_x_215:
[----:B------:R-:W-:Y:S01]  /*0260*/  ISETP.NE.AND P0, PT, R21, RZ, PT ;  /* 0x000000ff1500720c */ /* 0x000fe20003f05270 */
[----:B------:R-:W-:-:S12]  /*0270*/  BSSY.RECONVERGENT B0, `(.L_x_132) ;  /* 0x0000080000007945 */ /* 0x000fd80003800200 */
[----:B012345:R-:W-:Y:S05]  /*0280*/  @P0 BRA `(.L_x_133) ;  /* 0x0000000400f80947 */ /* 0x03ffea0003800000 */
[----:B------:R-:W0:Y:S01]  /*0290*/  S2UR UR5, SR_CgaCtaId ;  /* 0x00000000000579c3 */ /* 0x000e220000008800 */
[----:B------:R-:W-:Y:S01]  /*02a0*/  IMAD.U32 R2, RZ, RZ, UR22 ;  /* 0x00000016ff027e24 */ /* 0x000fe2000f8e00ff */
[----:B------:R-:W-:-:S04]  /*02b0*/  UMOV UR4, 0x400 ;  /* 0x0000040000047882 */ /* 0x000fc80000000000 */
[----:B------:R-:W-:Y:S01]  /*02c0*/  ISETP.GE.U32.AND P1, PT, R2, 0xf, PT ;  /* 0x0000000f0200780c */ /* 0x000fe20003f26070 */
[----:B------:R-:W-:Y:S01]  /*02d0*/  IMAD.MOV.U32 R2, RZ, RZ, RZ ;  /* 0x000000ffff027224 */ /* 0x000fe200078e00ff */
[----:B0-----:R-:W-:-:S06]  /*02e0*/  ULEA UR4, UR5, UR4, 0x18 ;  /* 0x0000000405047291 */ /* 0x001fcc000f8ec0ff */
[----:B------:R-:W-:-:S05]  /*02f0*/  LEA R5, R0, UR4, 0x2 ;  /* 0x0000000400057c11 */ /* 0x000fca000f8e10ff */
[----:B------:R-:W-:Y:S05]  /*0300*/  @!P1 BRA `(.L_x_134) ;  /* 0x00000000005c9947 */ /* 0x000fea0003800000 */
[----:B------:R-:W-:Y:S01]  /*0310*/  VIADD R2, R5, 0x2000 ;  /* 0x0000200005027836 */ /* 0x000fe20000000000 */
[----:B------:R-:W-:-:S12]  /*0320*/  UIADD3 UR4, UPT, UPT, -UR26, URZ, URZ ;  /* 0x000000ff1a047290 */ /* 0x000fd8000fffe1ff */
.L_x_135:
[----:B------:R-:W-:Y:S01]  /*0330*/  UIADD3 UR4, UPT, UPT, UR4, 0x10, URZ ;  /* 0x0000001004047890 */ /* 0x000fe2000fffe0ff */
[----:B------:R-:W-:Y:S03]  /*0340*/  STS [R2+-0x2000], RZ ;  /* 0xffe000ff02007388 */ /* 0x000fe60000000800 */
[----:B------:R-:W-:Y:S01]  /*0350*/  UISETP.NE.AND UP0, UPT, UR4, URZ, UPT ;  /* 0x000000ff0400728c */ /* 0x000fe2000bf05270 */
        /* <DEDUP_REMOVED lines=16> */
[----:B------:R-:W-:Y:S06]  /*0460*/  BRA.U UP0, `(.L_x_135) ;  /* 0xfffffffd00b07547 */ /* 0x000fec000b83ffff */
[----:B------:R-:W-:-:S07]  /*0470*/  IMAD.U32 R2, RZ, RZ, UR26 ;  /* 0x0000001aff027e24 */ /* 0x000fce000f8e00ff */
.L_x_134:
[----:B------:R-:W-:Y:S01]  /*0480*/  ISETP.NE.AND P0, PT, RZ, UR23, PT ;  /* 0x00000017ff007c0c */ /* 0x000fe2000bf05270 */
[----:B------:R-:W-:Y:S02]  /*0490*/  IMAD.U32 R6, RZ, RZ, UR24 ;  /* 0x00000018ff067e24 */ /* 0x000fe4000f8e00ff */
[----:B------:R-:W-:Y:S02]  /*04a0*/  IMAD.U32 R3, RZ, RZ, UR23 ;  /* 0x00000017ff037e24 */ /* 0x000fe4000f8e00ff */
[----:B------:R-:W-:Y:S02]  /*04b0*/  VIADD R6, R6, 0xffffffff ;  /* 0xffffffff06067836 */ /* 0x000fe40000000000 */
[----:B------:R-:W-:-:S06]  /*04c0*/  VIADD R3, R3, 0xffffffff ;  /* 0xffffffff03037836 */ /* 0x000fcc0000000000 */
[----:B------:R-:W-:Y:S05]  /*04d0*/  @!P0 BRA `(.L_x_136) ;  /* 0x00000000007c8947 */ /* 0x000fea0003800000 */
[----:B------:R-:W-:Y:S01]  /*04e0*/  ISETP.GE.U32.AND P2, PT, R3, 0x7, PT ;  /* 0x000000070300780c */ /* 0x000fe20003f46070 */
[----:B------:R-:W-:-:S12]  /*04f0*/  UISETP.NE.AND UP0, UPT, UR24, URZ, UPT ;  /* 0x000000ff1800728c */ /* 0x000fd8000bf05270 */
[----:B------:R-:W-:Y:S05]  /*0500*/  @!P2 BRA `(.L_x_137) ;  /* 0x000000000028a947 */ /* 0x000fea0003800000 */
        /* <DEDUP_REMOVED lines=10> */
.L_x_137:
[----:B------:R-:W-:Y:S05]  /*05b0*/  BRA.U !UP0, `(.L_x_136) ;  /* 0x0000000108447547 */ /* 0x000fea000b800000 */
[----:B------:R-:W-:Y:S01]  /*05c0*/  ISETP.GE.U32.AND P2, PT, R6, 0x3, PT ;  /* 0x000000030600780c */ /* 0x000fe20003f46070 */
[----:B------:R-:W-:-:S12]  /*05d0*/  UISETP.NE.AND UP0, UPT, UR25, URZ, UPT ;  /* 0x000000ff1900728c */ /* 0x000fd8000bf05270 */
[C---:B0-----:R-:W-:Y:S02]  /*05e0*/  @P2 IMAD R4, R2.reuse, 0x400, R5 ;  /* 0x0000040002042824 */ /* 0x041fe400078e0205 */
[----:B------:R-:W-:-:S03]  /*05f0*/  @P2 VIADD R2, R2, 0x4 ;  /* 0x0000000402022836 */ /* 0x000fc60000000000 */
[----:B------:R1:W-:Y:S04]  /*0600*/  @P2 STS [R4], RZ ;  /* 0x000000ff04002388 */ /* 0x0003e80000000800 */
[----:B------:R1:W-:Y:S04]  /*0610*/  @P2 STS [R4+0x400], RZ ;  /* 0x000400ff04002388 */ /* 0x0003e80000000800 */
[----:B------:R1:W-:Y:S04]  /*0620*/  @P2 STS [R4+0x800], RZ ;  /* 0x000800ff04002388 */ /* 0x0003e80000000800 */
[----:B------:R1:W-:Y:S01]  /*0630*/  @P2 STS [R4+0xc00], RZ ;  /* 0x000c00ff04002388 */ /* 0x0003e20000000800 */
[----:B------:R-:W-:Y:S05]  /*0640*/  BRA.U !UP0, `(.L_x_136) ;  /* 0x0000000108207547 */ /* 0x000fea000b800000 */
[----:B------:R-:W-:Y:S01]  /*0650*/  IMAD R2, R2, 0x400, R5 ;  /* 0x0000040002027824 */ /* 0x000fe200078e0205 */
[----:B------:R-:W-:-:S04]  /*0660*/  UISETP.NE.AND UP0, UPT, UR25, 0x1, UPT ;  /* 0x000000011900788c */ /* 0x000fc8000bf05270 */
[----:B------:R2:W-:Y:S05]  /*0670*/  STS [R2], RZ ;  /* 0x000000ff02007388 */ /* 0x0005ea0000000800 */
[----:B------:R-:W-:Y:S05]  /*0680*/  BRA.U !UP0, `(.L_x_136) ;  /* 0x0000000108107547 */ /* 0x000fea000b800000 */
[----:B------:R-:W-:Y:S01]  /*0690*/  UISETP.NE.AND UP0, UPT, UR25, 0x2, UPT ;  /* 0x000000021900788c */ /* 0x000fe2000bf05270 */
[----:B------:R3:W-:Y:S05]  /*06a0*/  STS [R2+0x400], RZ ;  /* 0x000400ff02007388 */ /* 0x0007ea0000000800 */
[----:B------:R-:W-:-:S13]  /*06b0*/  PLOP3.LUT P2, PT, PT, PT, UP0, 0x80, 0x8 ;  /* 0x000000000008781c */ /* 0x000fda0003f4f008 */
[----:B------:R3:W-:Y:S02]  /*06c0*/  @P2 STS [R2+0x800], RZ ;  /* 0x000800ff02002388 */ /* 0x0007e40000000800 */
.L_x_136:
[----:B------:R-:W-:-:S13]  /*06d0*/  ISETP.GT.U32.AND P2, PT, R0, 0x7f, PT ;  /* 0x0000007f0000780c */ /* 0x000fda0003f44070 */
[----:B------:R-:W-:Y:S05]  /*06e0*/  @P2 BRA `(.L_x_133) ;  /* 0x0000000000e02947 */ /* 0x000fea0003800000 */
[----:B--23--:R-:W-:Y:S01]  /*06f0*/  IMAD.MOV.U32 R2, RZ, RZ, RZ ;  /* 0x000000ffff027224 */ /* 0x00cfe200078e00ff */
[----:B------:R-:W-:Y:S06]  /*0700*/  @!P1 BRA `(.L_x_138) ;  /* 0x0000000000589947 */ /* 0x000fec0003800000 */
[----:B------:R-:W-:-:S07]  /*0710*/  IMAD.MOV.U32 R2, RZ, RZ, RZ ;  /* 0x000000ffff027224 */ /* 0x000fce00078e00ff */
.L_x_139:
[C---:B012---:R-:W-:Y:S02]  /*0720*/  IMAD R4, R2.reuse, 0x400, R5 ;  /* 0x0000040002047824 */ /* 0x047fe400078e0205 */
[----:B------:R-:W-:-:S03]  /*0730*/  VIADD R2, R2, 0x10 ;  /* 0x0000001002027836 */ /* 0x000fc60000000000 */
[----:B------:R2:W-:Y:S02]  /*0740*/  STS [R4+0x200], RZ ;  /* 0x000200ff04007388 */ /* 0x0005e40000000800 */
[----:B------:R-:W-:Y:S02]  /*0750*/  ISETP.NE.AND P1, PT, R2, UR26, PT ;  /* 0x0000001a02007c0c */ /* 0x000fe4000bf25270 */
[----:B------:R2:W-:Y:S04]  /*0760*/  STS [R4+0x600], RZ ;  /* 0x000600ff04007388 */ /* 0x0005e80000000800 */
        /* <DEDUP_REMOVED lines=13> */
[----:B------:R2:W-:Y:S01]  /*0840*/  STS [R4+0x3e00], RZ ;  /* 0x003e00ff04007388 */ /* 0x0005e20000000800 */
[----:B------:R-:W-:Y:S05]  /*0850*/  @P1 BRA `(.L_x_139) ;  /* 0xfffffffc00b01947 */ /* 0x000fea000383ffff */
[----:B------:R-:W-:-:S07]  /*0860*/  IMAD.U32 R2, RZ, RZ, UR26 ;  /* 0x0000001aff027e24 */ /* 0x000fce000f8e00ff */
.L_x_138:
[----:B------:R-:W-:Y:S05]  /*0870*/  @!P0 BRA `(.L_x_133) ;  /* 0x00000000007c8947 */ /* 0x000fea0003800000 */
[----:B------:R-:W-:Y:S01]  /*0880*/  ISETP.GE.U32.AND P0, PT, R3, 0x7, PT ;  /* 0x000000070300780c */ /* 0x000fe20003f06070 */
[----:B------:R-:W-:-:S12]  /*0890*/  UISETP.NE.AND UP0, UPT, UR24, URZ, UPT ;  /* 0x000000ff1800728c */ /* 0x000fd8000bf05270 */
[----:B------:R-:W-:Y:S05]  /*08a0*/  @!P0 BRA `(.L_x_140) ;  /* 0x0000000000288947 */ /* 0x000fea0003800000 */
[C---:B------:R-:W-:Y:S02]  /*08b0*/  IMAD R3, R2.reuse, 0x400, R5 ;  /* 0x0000040002037824 */ /* 0x040fe400078e0205 */
[----:B------:R-:W-:-:S03]  /*08c0*/  VIADD R2, R2, 0x8 ;  /* 0x0000000802027836 */ /* 0x000fc60000000000 */
[----:B------:R3:W-:Y:S04]  /*08d0*/  STS [R3+0x200], RZ ;  /* 0x000200ff03007388 */ /* 0x0007e80000000800 */
[----:B------:R3:W-:Y:S04]  /*08e0*/  STS [R3+0x600], RZ ;  /* 0x000600ff03007388 */ /* 0x0007e80000000800 */
[----:B------:R3:W-:Y:S04]  /*08f0*/  STS [R3+0xa00], RZ ;  /* 0x000a00ff03007388 */ /* 0x0007e80000000800 */
[----:B------:R3:W-:Y:S04]  /*0900*/  STS [R3+0xe00], RZ ;  /* 0x000e00ff03007388 */ /* 0x0007e80000000800 */
[----:B------:R3:W-:Y:S04]  /*0910*/  STS [R3+0x1200], RZ ;  /* 0x001200ff03007388 */ /* 0x0007e80000000800 */
[----:B------:R3:W-:Y:S04]  /*0920*/  STS [R3+0x1600], RZ ;  /* 0x001600ff03007388 */ /* 0x0007e80000000800 */
[----:B------:R3:W-:Y:S04]  /*0930*/  STS [R3+0x1a00], RZ ;  /* 0x001a00ff03007388 */ /* 0x0007e80000000800 */
[----:B------:R3:W-:Y:S02]  /*0940*/  STS [R3+0x1e00], RZ ;  /* 0x001e00ff03007388 */ /* 0x0007e40000000800 */
.L_x_140:
[----:B------:R-:W-:Y:S05]  /*0950*/  BRA.U !UP0, `(.L_x_133) ;  /* 0x0000000108447547 */ /* 0x000fea000b800000 */
[----:B------:R-:W-:Y:S01]  /*0960*/  ISETP.GE.U32.AND P0, PT, R6, 0x3, PT ;  /* 0x000000030600780c */ /* 0x000fe20003f06070 */
[----:B------:R-:W-:-:S12]  /*0970*/  UISETP.NE.AND UP0, UPT, UR25, URZ, UPT ;  /* 0x000000ff1900728c */ /* 0x000fd8000bf05270 */
[C---:B---3--:R-:W-:Y:S02]  /*0980*/  @P0 IMAD R3, R2.reuse, 0x400, R5 ;  /* 0x0000040002030824 */ /* 0x048fe400078e0205 */
[----:B------:R-:W-:-:S03]  /*0990*/  @P0 VIADD R2, R2, 0x4 ;  /* 0x0000000402020836 */ /* 0x000fc60000000000 */
[----:B------:R4:W-:Y:S04]  /*09a0*/  @P0 STS [R3+0x200], RZ ;  /* 0x000200ff03000388 */ /* 0x0009e80000000800 */
[----:B------:R4:W-:Y:S04]  /*09b0*/  @P0 STS [R3+0x600], RZ ;  /* 0x000600ff03000388 */ /* 0x0009e80000000800 */
[----:B------:R4:W-:Y:S04]  /*09c0*/  @P0 STS [R3+0xa00], RZ ;  /* 0x000a00ff03000388 */ /* 0x0009e80000000800 */
[----:B------:R4:W-:Y:S01]  /*09d0*/  @P0 STS [R3+0xe00], RZ ;  /* 0x000e00ff03000388 */ /* 0x0009e20000000800 */
[----:B------:R-:W-:Y:S05]  /*09e0*/  BRA.U !UP0, `(.L_x_133) ;  /* 0x0000000108207547 */ /* 0x000fea000b800000 */
[----:B------:R-:W-:Y:S01]  /*09f0*/  IMAD R2, R2, 0x400, R5 ;  /* 0x0000040002027824 */ /* 0x000fe200078e0205 */
[----:B------:R-:W-:-:S04]  /*0a00*/  UISETP.NE.AND UP0, UPT, UR25, 0x1, UPT ;  /* 0x000000011900788c */ /* 0x000fc8000bf05270 */
[----:B------:R3:W-:Y:S05]  /*0a10*/  STS [R2+0x200], RZ ;  /* 0x000200ff02007388 */ /* 0x0007ea0000000800 */
[----:B------:R-:W-:Y:S05]  /*0a20*/  BRA.U !UP0, `(.L_x_133) ;  /* 0x0000000108107547 */ /* 0x000fea000b800000 */
[----:B------:R-:W-:Y:S01]  /*0a30*/  UISETP.NE.AND UP0, UPT, UR25, 0x2, UPT ;  /* 0x000000021900788c */ /* 0x000fe2000bf05270 */
[----:B------:R0:W-:Y:S05]  /*0a40*/  STS [R2+0x600], RZ ;  /* 0x000600ff02007388 */ /* 0x0001ea0000000800 */
[----:B------:R-:W-:-:S13]  /*0a50*/  PLOP3.LUT P0, PT, PT, PT, UP0, 0x80, 0x8 ;  /* 0x000000000008781c */ /* 0x000fda0003f0f008 */
[----:B------:R0:W-:Y:S02]  /*0a60*/  @P0 STS [R2+0xa00], RZ ;  /* 0x000a00ff02000388 */ /* 0x0001e40000000800 */
.L_x_133:
[----:B------:R-:W-:Y:S05]  /*0a70*/  BSYNC.RECONVERGENT B0 ;  /* 0x0000000000007941 */ /* 0x000fea0003800200 */
.L_x_132:
[----:B------:R-:W5:Y:S01]  /*0a80*/  LDCU.64 UR14, c[0x0][0x390] ;  /* 0x00007200ff0e77ac */ /* 0x000f620008000a00 */
[----:B------:R-:W-:Y:S02]  /*0a90*/  USHF.L.U32 UR4, UR6, 0x1e, URZ ;  /* 0x0000001e06047899 */ /* 0x000fe400080006ff */
[----:B------:R-:W-:Y:S02]  /*0aa0*/  USHF.L.U64.HI UR5, UR6, 0x1e, UR7 ;  /* 0x0000001e06057899 */ /* 0x000fe40008010207 */
[----:B-----5:R-:W-:-:S04]  /*0ab0*/  UIADD3 UR4, UP0, UPT, -UR4, UR14, URZ ;  /* 0x0000000e04047290 */ /* 0x020fc8000ff1e1ff */
[----:B------:R-:W-:Y:S02]  /*0ac0*/  UIADD3.X UR5, UPT, UPT, ~UR5, UR15, URZ, UP0, !UPT ;  /* 0x0000000f05057290 */ /* 0x000fe400087fe5ff */
[----:B------:R-:W-:-:S04]  /*0ad0*/  UISETP.LT.U32.AND UP0, UPT, UR4, 0x40000000, UPT ;  /* 0x400000000400788c */ /* 0x000fc8000bf01070 */
[----:B------:R-:W-:-:S04]  /*0ae0*/  UISETP.LT.U32.AND.EX UP0, UPT, UR5, URZ, UPT, UP0 ;  /* 0x000000ff0500728c */ /* 0x000fc8000bf01100 */
[----:B------:R-:W-:Y:S02]  /*0af0*/  USEL UR13, UR4, 0x40000000, UP0 ;  /* 0x40000000040d7887 */ /* 0x000fe40008000000 */
[----:B------:R-:W-:Y:S02]  /*0b00*/  USEL UR14, UR5, URZ, UP0 ;  /* 0x000000ff050e7287 */ /* 0x000fe40008000000 */
[----:B------:R-:W-:-:S04]  /*0b10*/  UISETP.GT.U32.AND UP0, UPT, UR13, UR8, UPT ;  /* 0x000000080d00728c */ /* 0x000fc8000bf04070 */
[----:B------:R-:W-:Y:S01]  /*0b20*/  UISETP.GT.U32.AND.EX UP0, UPT, UR14, URZ, UPT, UP0 ;  /* 0x000000ff0e00728c */ /* 0x000fe2000bf04100 */
[----:B------:R-:W-:Y:S08]  /*0b30*/  BAR.SYNC.DEFER_BLOCKING 0x0 ;  /* 0x0000000000007b1d */ /* 0x000ff00000010000 */
[----:B------:R-:W-:Y:S06]  /*0b40*/  BAR.SYNC.DEFER_BLOCKING 0x0 ;  /* 0x0000000000007b1d */ /* 0x000fec0000010000 */
[----:B------:R-:W-:Y:S05]  /*0b50*/  BRA.U !UP0, `(.L_x_141) ;  /* 0x00000011082c7547 */ /* 0x000fea000b800000 */
[----:B------:R-:W-:Y:S01]  /*0b60*/  UMOV UR10, UR8 ;  /* 0x00000008000a7c82 */ /* 0x000fe20008000000 */
[----:B------:R-:W-:-:S05]  /*0b70*/  UMOV UR5, URZ ;  /* 0x000000ff00057c82 */ /* 0x000fca0008000000 */
.L_x_146:
[----:B-----5:R-:W5:Y:S01]  /*0b80*/  LDCU.64 UR18, c[0x0][0x390] ;  /* 0x00007200ff1277ac */ /* 0x020f620008000a00 */
[----:B------:R-:W-:Y:S02]  /*0b90*/  USHF.L.U32 UR15, UR6, 0x1e, URZ ;  /* 0x0000001e060f7899 */ /* 0x000fe400080006ff */
[----:B------:R-:W-:Y:S02]  /*0ba0*/  USHF.L.U64.HI UR16, UR6, 0x1e, UR7 ;  /* 0x0000001e06107899 */ /* 0x000fe40008010207 */
[----:B------:R-:W-:-:S04]  /*0bb0*/  UIADD3 UR15, UP0, UPT, UR10, UR15, URZ ;  /* 0x0000000f0a0f7290 */ /* 0x000fc8000ff1e0ff */
[----:B------:R-:W-:Y:S02]  /*0bc0*/  UIADD3.X UR16, UPT, UPT, UR5, UR16, URZ, UP0, !UPT ;  /* 0x0000001005107290 */ /* 0x000fe400087fe4ff */
[----:B------:R-:W-:Y:S02]  /*0bd0*/  ULEA UR10, UP0, UR28, UR10, 0xb ;  /* 0x0000000a1c0a7291 */ /* 0x000fe4000f8058ff */
[----:B-----5:R-:W-:Y:S02]  /*0be0*/  UIADD3 UR17, UP1, UPT, -UR15, UR18, URZ ;  /* 0x000000120f117290 */ /* 0x020fe4000ff3e1ff */
[----:B------:R-:W-:Y:S02]  /*0bf0*/  UIADD3.X UR5, UPT, UPT, URZ, UR5, URZ, UP0, !UPT ;  /* 0x00000005ff057290 */ /* 0x000fe400087fe4ff */
[----:B------:R-:W-:Y:S02]  /*0c00*/  UIADD3.X UR4, UPT, UPT, ~UR16, UR19, URZ, UP1, !UPT ;  /* 0x0000001310047290 */ /* 0x000fe40008ffe5ff */
[----:B------:R-:W-:-:S02]  /*0c10*/  UISETP.GE.U32.AND UP1, UPT, UR17, 0x800, UPT ;  /* 0x000008001100788c */ /* 0x000fc4000bf26070 */
[----:B------:R-:W-:Y:S02]  /*0c20*/  UISETP.GE.U32.AND UP0, UPT, UR10, UR13, UPT ;  /* 0x0000000d0a00728c */ /* 0x000fe4000bf06070 */
[----:B------:R-:W-:Y:S02]  /*0c30*/  UISETP.GE.U32.AND.EX UP1, UPT, UR4, URZ, UPT, UP1 ;  /* 0x000000ff0400728c */ /* 0x000fe4000bf26110 */
[----:B------:R-:W-:-:S07]  /*0c40*/  UISETP.GE.U32.AND.EX UP0, UPT, UR5, UR14, UPT, UP0 ;  /* 0x0000000e0500728c */ /* 0x000fce000bf06100 */
[----:B0-----:R-:W-:Y:S05]  /*0c50*/  BRA.U !UP1, `(.L_x_142) ;  /* 0x0000000109587547 */ /* 0x001fea000b800000 */
[----:B------:R-:W0:Y:S01]  /*0c60*/  LDCU.64 UR18, c[0x0][0x388] ;  /* 0x00007100ff1277ac */ /* 0x000e220008000a00 */
[----:B---34-:R-:W-:-:S05]  /*0c70*/  IADD3 R3, P0, PT, R0, UR15, RZ ;  /* 0x0000000f00037c10 */ /* 0x018fca000ff1e0ff */
[----:B012---:R-:W-:Y:S01]  /*0c80*/  IMAD.X R4, RZ, RZ, UR16, P0 ;  /* 0x00000010ff047e24 */ /* 0x007fe200080e06ff */
[----:B------:R-:W-:-:S04]  /*0c90*/  LEA R2, P0, R3, UR18, 0x2 ;  /* 0x0000001203027c11 */ /* 0x000fc8000f8010ff */
        /* <DEDUP_REMOVED lines=18> */
.L_x_142:
[----:B------:R-:W1:Y:S01]  /*0dc0*/  LDCU.64 UR18, c[0x0][0x388] ;  /* 0x00007100ff1277ac */ /* 0x000e620008000a00 */
[C---:B0-23--:R-:W-:Y:S01]  /*0dd0*/  VIADD R2, R0.reuse, 0x80 ;  /* 0x0000008000027836 */ /* 0x04dfe20000000000 */
[C---:B----4-:R-:W-:Y:S01]  /*0de0*/  IADD3 R3, P0, PT, R0.reuse, UR15, RZ ;  /* 0x0000000f00037c10 */ /* 0x050fe2000ff1e0ff */
[C---:B------:R-:W-:Y:S01]  /*0df0*/  VIADD R5, R0.reuse, 0x180 ;  /* 0x0000018000057836 */ /* 0x040fe20000000000 */
[C---:B------:R-:W-:Y:S01]  /*0e00*/  ISETP.GE.AND P1, PT, R0.reuse, UR17, PT ;  /* 0x0000001100007c0c */ /* 0x040fe2000bf26270 */
[----:B------:R-:W-:Y:S01]  /*0e10*/  VIADD R6, R0, 0x100 ;  /* 0x0000010000067836 */ /* 0x000fe20000000000 */
[----:B------:R-:W-:Y:S01]  /*0e20*/  ISETP.GE.AND P2, PT, R2, UR17, PT ;  /* 0x0000001102007c0c */ /* 0x000fe2000bf46270 */
[----:B-1----:R-:W-:Y:S01]  /*0e30*/  IMAD.X R4, RZ, RZ, UR16, P0 ;  /* 0x00000010ff047e24 */ /* 0x002fe200080e06ff */
[----:B------:R-:W-:Y:S01]  /*0e40*/  ISETP.GE.AND P4, PT, R5, UR17, PT ;  /* 0x0000001105007c0c */ /* 0x000fe2000bf86270 */
[----:B------:R-:W-:Y:S01]  /*0e50*/  VIADD R5, R0, 0x200 ;  /* 0x0000020000057836 */ /* 0x000fe20000000000 */
[----:B------:R-:W-:Y:S01]  /*0e60*/  ISETP.GE.AND P3, PT, R6, UR17, PT ;  /* 0x0000001106007c0c */ /* 0x000fe2000bf66270 */
[----:B------:R-:W-:-:S02]  /*0e70*/  IMAD.MOV.U32 R11, RZ, RZ, 0x7fffffff ;  /* 0x7fffffffff0b7424 */ /* 0x000fc400078e00ff */
[----:B------:R-:W-:Y:S01]  /*0e80*/  IMAD.MOV.U32 R10, RZ, RZ, 0x7fffffff ;  /* 0x7fffffffff0a7424 */ /* 0x000fe200078e00ff */
[----:B------:R-:W-:Y:S01]  /*0e90*/  ISETP.GE.AND P5, PT, R5, UR17, PT ;  /* 0x0000001105007c0c */ /* 0x000fe2000bfa6270 */
[----:B------:R-:W-:Y:S01]  /*0ea0*/  VIADD R5, R0, 0x300 ;  /* 0x0000030000057836 */ /* 0x000fe20000000000 */
[----:B------:R-:W-:-:S04]  /*0eb0*/  LEA R2, P0, R3, UR18, 0x2 ;  /* 0x0000001203027c11 */ /* 0x000fc8000f8010ff */
[----:B------:R-:W-:Y:S01]  /*0ec0*/  LEA.HI.X R3, R3, UR19, R4, 0x2, P0 ;  /* 0x0000001303037c11 */ /* 0x000fe200080f1404 */
[----:B------:R-:W-:Y:S02]  /*0ed0*/  VIADD R4, R0, 0x280 ;  /* 0x0000028000047836 */ /* 0x000fe40000000000 */
[----:B------:R-:W-:Y:S02]  /*0ee0*/  IMAD.MOV.U32 R13, RZ, RZ, 0x7fffffff ;  /* 0x7fffffffff0d7424 */ /* 0x000fe400078e00ff */
[----:B------:R1:W5:Y:S01]  /*0ef0*/  @!P2 LDG.E R11, desc[UR20][R2.64+0x200] ;  /* 0x00020014020ba981 */ /* 0x000362000c1e1900 */
[----:B------:R-:W-:Y:S01]  /*0f00*/  ISETP.GE.AND P0, PT, R4, UR17, PT ;  /* 0x0000001104007c0c */ /* 0x000fe2000bf06270 */
[----:B------:R-:W-:Y:S02]  /*0f10*/  VIADD R4, R0, 0x380 ;  /* 0x0000038000047836 */ /* 0x000fe40000000000 */
[----:B------:R1:W5:Y:S01]  /*0f20*/  @!P1 LDG.E R10, desc[UR20][R2.64] ;  /* 0x00000014020a9981 */ /* 0x000362000c1e1900 */
[----:B------:R-:W-:Y:S01]  /*0f30*/  IMAD.MOV.U32 R12, RZ, RZ, 0x7fffffff ;  /* 0x7fffffffff0c7424 */ /* 0x000fe200078e00ff */
[----:B------:R-:W-:-:S02]  /*0f40*/  ISETP.GE.AND P1, PT, R5, UR17, PT ;  /* 0x0000001105007c0c */ /* 0x000fc4000bf26270 */
[----:B------:R-:W-:Y:S01]  /*0f50*/  ISETP.GE.AND P2, PT, R4, UR17, PT ;  /* 0x0000001104007c0c */ /* 0x000fe2000bf46270 */
[C---:B------:R-:W-:Y:S01]  /*0f60*/  VIADD R4, R0.reuse, 0x480 ;  /* 0x0000048000047836 */ /* 0x040fe20000000000 */
[----:B------:R1:W5:Y:S01]  /*0f70*/  @!P4 LDG.E R13, desc[UR20][R2.64+0x600] ;  /* 0x00060014020dc981 */ /* 0x000362000c1e1900 */
[----:B------:R-:W-:Y:S01]  /*0f80*/  IMAD.MOV.U32 R14, RZ, RZ, 0x7fffffff ;  /* 0x7fffffffff0e7424 */ /* 0x000fe200078e00ff */
[----:B------:R-:W-:Y:S02]  /*0f90*/  LOP3.LUT R5, R0, 0x400, RZ, 0xfc, !PT ;  /* 0x0000040000057812 */ /* 0x000fe400078efcff */
[----:B------:R-:W-:Y:S01]  /*0fa0*/  ISETP.GE.AND P4, PT, R4, UR17, PT ;  /* 0x0000001104007c0c */ /* 0x000fe2000bf86270 */
[----:B------:R-:W-:Y:S01]  /*0fb0*/  VIADD R4, R0, 0x500 ;  /* 0x0000050000047836 */ /* 0x000fe20000000000 */
[----:B------:R1:W5:Y:S01]  /*0fc0*/  @!P3 LDG.E R12, desc[UR20][R2.64+0x400] ;  /* 0x00040014020cb981 */ /* 0x000362000c1e1900 */
[----:B------:R-:W-:Y:S01]  /*0fd0*/  ISETP.GE.AND P3, PT, R5, UR17, PT ;  /* 0x0000001105007c0c */ /* 0x000fe2000bf66270 */
[----:B------:R-:W-:-:S02]  /*0fe0*/  IMAD.MOV.U32 R15, RZ, RZ, 0x7fffffff ;  /* 0x7fffffffff0f7424 */ /* 0x000fc400078e00ff */
[----:B------:R-:W-:Y:S01]  /*0ff0*/  IMAD.MOV.U32 R18, RZ, RZ, 0x7fffffff ;  /* 0x7fffffffff127424 */ /* 0x000fe200078e00ff */
[----:B------:R1:W5:Y:S01]  /*1000*/  @!P5 LDG.E R14, desc[UR20][R2.64+0x800] ;  /* 0x00080014020ed981 */ /* 0x000362000c1e1900 */
[----:B------:R-:W-:Y:S01]  /*1010*/  ISETP.GE.AND P5, PT, R4, UR17, PT ;  /* 0x0000001104007c0c */ /* 0x000fe2000bfa6270 */
[C---:B------:R-:W-:Y:S02]  /*1020*/  VIADD R5, R0.reuse, 0x580 ;  /* 0x0000058000057836 */ /* 0x040fe40000000000 */
[----:B------:R-:W-:Y:S01]  /*1030*/  VIADD R4, R0, 0x600 ;  /* 0x0000060000047836 */ /* 0x000fe20000000000 */
[----:B------:R1:W5:Y:S01]  /*1040*/  @!P0 LDG.E R15, desc[UR20][R2.64+0xa00] ;  /* 0x000a0014020f8981 */ /* 0x000362000c1e1900 */
[----:B------:R-:W-:Y:S01]  /*1050*/  IMAD.MOV.U32 R19, RZ, RZ, 0x7fffffff ;  /* 0x7fffffffff137424 */ /* 0x000fe200078e00ff */
[----:B------:R-:W-:Y:S01]  /*1060*/  ISETP.GE.AND P0, PT, R5, UR17, PT ;  /* 0x0000001105007c0c */ /* 0x000fe2000bf06270 */
[----:B------:R-:W-:Y:S01]  /*1070*/  IMAD.MOV.U32 R17, RZ, RZ, 0x7fffffff ;  /* 0x7fffffffff117424 */ /* 0x000fe200078e00ff */
[----:B------:R1:W5:Y:S01]  /*1080*/  @!P1 LDG.E R18, desc[UR20][R2.64+0xc00] ;  /* 0x000c001402129981 */ /* 0x000362000c1e1900 */
[----:B------:R-:W-:Y:S01]  /*1090*/  IMAD.MOV.U32 R16, RZ, RZ, 0x7fffffff ;  /* 0x7fffffffff107424 */ /* 0x000fe200078e00ff */
[----:B------:R-:W-:Y:S01]  /*10a0*/  ISETP.GE.AND P1, PT, R4, UR17, PT ;  /* 0x0000001104007c0c */ /* 0x000fe2000bf26270 */
[C---:B------:R-:W-:Y:S01]  /*10b0*/  VIADD R4, R0.reuse, 0x680 ;  /* 0x0000068000047836 */ /* 0x040fe20000000000 */
[----:B------:R1:W5:Y:S01]  /*10c0*/  @!P2 LDG.E R19, desc[UR20][R2.64+0xe00] ;  /* 0x000e00140213a981 */ /* 0x000362000c1e1900 */
[----:B------:R-:W-:-:S03]  /*10d0*/  VIADD R5, R0, 0x700 ;  /* 0x0000070000057836 */ /* 0x000fc60000000000 */
[----:B------:R1:W5:Y:S01]  /*10e0*/  @!P3 LDG.E R17, desc[UR20][R2.64+0x1000] ;  /* 0x001000140211b981 */ /* 0x000362000c1e1900 */
[----:B------:R-:W-:Y:S02]  /*10f0*/  ISETP.GE.AND P2, PT, R4, UR17, PT ;  /* 0x0000001104007c0c */ /* 0x000fe4000bf46270 */
[----:B------:R-:W-:Y:S01]  /*1100*/  ISETP.GE.AND P3, PT, R5, UR17, PT ;  /* 0x0000001105007c0c */ /* 0x000fe2000bf66270 */
[----:B------:R1:W5:Y:S01]  /*1110*/  @!P4 LDG.E R16, desc[UR20][R2.64+0x1200] ;  /* 0x001200140210c981 */ /* 0x000362000c1e1900 */
[----:B------:R-:W-:Y:S01]  /*1120*/  ISETP.GE.AND P4, PT, R20, UR17, PT ;  /* 0x0000001114007c0c */ /* 0x000fe2000bf86270 */
[----:B------:R-:W-:Y:S02]  /*1130*/  IMAD.MOV.U32 R9, RZ, RZ, 0x7fffffff ;  /* 0x7fffffffff097424 */ /* 0x000fe400078e00ff */
[----:B------:R-:W-:Y:S02]  /*1140*/  IMAD.MOV.U32 R8, RZ, RZ, 0x7fffffff ;  /* 0x7fffffffff087424 */ /* 0x000fe400078e00ff */
[----:B------:R-:W-:-:S02]  /*1150*/  IMAD.MOV.U32 R5, RZ, RZ, 0x7fffffff ;  /* 0x7fffffffff057424 */ /* 0x000fc400078e00ff */
[----:B------:R-:W-:Y:S01]  /*1160*/  IMAD.MOV.U32 R4, RZ, RZ, 0x7fffffff ;  /* 0x7fffffffff047424 */ /* 0x000fe200078e00ff */
[----:B------:R1:W5:Y:S01]  /*1170*/  @!P5 LDG.E R9, desc[UR20][R2.64+0x1400] ;  /* 0x001400140209d981 */ /* 0x000362000c1e1900 */
[----:B------:R-:W-:Y:S02]  /*1180*/  IMAD.MOV.U32 R6, RZ, RZ, 0x7fffffff ;  /* 0x7fffffffff067424 */ /* 0x000fe400078e00ff */
[----:B------:R-:W-:Y:S01]  /*1190*/  IMAD.MOV.U32 R7, RZ, RZ, 0x7fffffff ;  /* 0x7fffffffff077424 */ /* 0x000fe200078e00ff */
[----:B------:R1:W5:Y:S04]  /*11a0*/  @!P0 LDG.E R8, desc[UR20][R2.64+0x1600] ;  /* 0x0016001402088981 */ /* 0x000368000c1e1900 */
[----:B------:R1:W5:Y:S04]  /*11b0*/  @!P1 LDG.E R5, desc[UR20][R2.64+0x1800] ;  /* 0x0018001402059981 */ /* 0x000368000c1e1900 */
[----:B------:R1:W5:Y:S04]  /*11c0*/  @!P2 LDG.E R4, desc[UR20][R2.64+0x1a00] ;  /* 0x001a00140204a981 */ /* 0x000368000c1e1900 */
[----:B------:R1:W5:Y:S04]  /*11d0*/  @!P3 LDG.E R6, desc[UR20][R2.64+0x1c00] ;  /* 0x001c00140206b981 */ /* 0x000368000c1e1900 */
[----:B------:R1:W5:Y:S02]  /*11e0*/  @!P4 LDG.E R7, desc[UR20][R2.64+0x1e00] ;  /* 0x001e00140207c981 */ /* 0x000364000c1e1900 */
.L_x_143:
[----:B01----:R-:W0:Y:S02]  /*11f0*/  LDC.64 R2, c[0x0][0x398] ;  /* 0x0000e600ff027b82 */ /* 0x003e240000000a00 */
[----:B0-----:R-:W-:-:S13]  /*1200*/  ISETP.GT.AND P0, PT, R3, R2, PT ;  /* 0x000000020300720c */ /* 0x001fda0003f04270 */
[----:B------:R-:W-:Y:S05]  /*1210*/  @!P0 BRA `(.L_x_144) ;  /* 0x0000000800788947 */ /* 0x000fea0003800000 */
[----:B------:R-:W-:Y:S01]  /*1220*/  IMAD.MOV.U32 R2, RZ, RZ, -0x1 ;  /* 0xffffffffff027424 */ /* 0x000fe200078e00ff */
[----:B-----5:R-:W-:Y:S01]  /*1230*/  ISETP.GT.AND P0, PT, R10, -0x1, PT ;  /* 0xffffffff0a00780c */ /* 0x020fe20003f04270 */
[----:B------:R-:W0:Y:S01]  /*1240*/  S2UR UR15, SR_CgaCtaId ;  /* 0x00000000000f79c3 */ /* 0x000e220000008800 */
[----:B------:R-:W-:Y:S01]  /*1250*/  ISETP.GT.AND P1, PT, R11, -0x1, PT ;  /* 0xffffffff0b00780c */ /* 0x000fe20003f24270 */
[----:B------:R-:W-:Y:S01]  /*1260*/  UMOV UR4, 0x400 ;  /* 0x0000040000047882 */ /* 0x000fe20000000000 */
[C---:B------:R-:W-:Y:S01]  /*1270*/  SEL R23, R2.reuse, 0x80000000, !P0 ;  /* 0x8000000002177807 */ /* 0x040fe20004000000 */
[----:B------:R-:W1:Y:S01]  /*1280*/  LDCU UR16, c[0x0][0x398] ;  /* 0x00007300ff1077ac */ /* 0x000e620008000800 */
[----:B------:R-:W-:Y:S02]  /*1290*/  SEL R22, R2, 0x80000000, !P1 ;  /* 0x8000000002167807 */ /* 0x000fe40004800000 */
[----:B------:R-:W-:Y:S02]  /*12a0*/  ISETP.GT.AND P0, PT, R14, -0x1, PT ;  /* 0xffffffff0e00780c */ /* 0x000fe40003f04270 */
[----:B------:R-:W-:-:S02]  /*12b0*/  ISETP.GT.AND P1, PT, R15, -0x1, PT ;  /* 0xffffffff0f00780c */ /* 0x000fc40003f24270 */
[----:B------:R-:W-:Y:S02]  /*12c0*/  ISETP.GT.AND P2, PT, R12, -0x1, PT ;  /* 0xffffffff0c00780c */ /* 0x000fe40003f44270 */
[----:B------:R-:W-:Y:S02]  /*12d0*/  ISETP.GT.AND P3, PT, R13, -0x1, PT ;  /* 0xffffffff0d00780c */ /* 0x000fe40003f64270 */
[----:B------:R-:W-:Y:S02]  /*12e0*/  LOP3.LUT R10, R23, R10, RZ, 0x3c, !PT ;  /* 0x0000000a170a7212 */ /* 0x000fe400078e3cff */
[----:B------:R-:W-:Y:S02]  /*12f0*/  LOP3.LUT R11, R22, R11, RZ, 0x3c, !PT ;  /* 0x0000000b160b7212 */ /* 0x000fe400078e3cff */
[C---:B------:R-:W-:Y:S02]  /*1300*/  SEL R23, R2.reuse, 0x80000000, !P0 ;  /* 0x8000000002177807 */ /* 0x040fe40004000000 */
[----:B------:R-:W-:-:S02]  /*1310*/  SEL R22, R2, 0x80000000, !P1 ;  /* 0x8000000002167807 */ /* 0x000fc40004800000 */
[----:B------:R-:W-:Y:S01]  /*1320*/  ISETP.GT.AND P0, PT, R17, -0x1, PT ;  /* 0xffffffff1100780c */ /* 0x000fe20003f04270 */
[----:B0-----:R-:W-:Y:S01]  /*1330*/  ULEA UR15, UR15, UR4, 0x18 ;  /* 0x000000040f0f7291 */ /* 0x001fe2000f8ec0ff */
[----:B------:R-:W-:Y:S02]  /*1340*/  ISETP.GT.AND P1, PT, R16, -0x1, PT ;  /* 0xffffffff1000780c */ /* 0x000fe40003f24270 */
[C---:B------:R-:W-:Y:S01]  /*1350*/  SEL R25, R2.reuse, 0x80000000, !P2 ;  /* 0x8000000002197807 */ /* 0x040fe20005000000 */
[----:B------:R-:W-:Y:S01]  /*1360*/  UMOV UR4, URZ ;  /* 0x000000ff00047c82 */ /* 0x000fe20008000000 */
[----:B------:R-:W-:Y:S02]  /*1370*/  SEL R24, R2, 0x80000000, !P3 ;  /* 0x8000000002187807 */ /* 0x000fe40005800000 */
[----:B------:R-:W-:Y:S02]  /*1380*/  ISETP.GT.AND P2, PT, R18, -0x1, PT ;  /* 0xffffffff1200780c */ /* 0x000fe40003f44270 */
[----:B------:R-:W-:-:S02]  /*1390*/  ISETP.GT.AND P3, PT, R19, -0x1, PT ;  /* 0xffffffff1300780c */ /* 0x000fc40003f64270 */
[----:B------:R-:W-:Y:S02]  /*13a0*/  LOP3.LUT R14, R23, R14, RZ, 0x3c, !PT ;  /* 0x0000000e170e7212 */ /* 0x000fe400078e3cff */
[----:B------:R-:W-:Y:S02]  /*13b0*/  LOP3.LUT R15, R22, R15, RZ, 0x3c, !PT ;  /* 0x0000000f160f7212 */ /* 0x000fe400078e3cff */
[C---:B------:R-:W-:Y:S02]  /*13c0*/  SEL R22, R2.reuse, 0x80000000, !P0 ;  /* 0x8000000002167807 */ /* 0x040fe40004000000 */
[----:B------:R-:W-:Y:S02]  /*13d0*/  SEL R23, R2, 0x80000000, !P1 ;  /* 0x8000000002177807 */ /* 0x000fe40004800000 */
[----:B------:R-:W-:Y:S02]  /*13e0*/  LOP3.LUT R12, R25, R12, RZ, 0x3c, !PT ;  /* 0x0000000c190c7212 */ /* 0x000fe400078e3cff */
[----:B------:R-:W-:-:S02]  /*13f0*/  LOP3.LUT R13, R24, R13, RZ, 0x3c, !PT ;  /* 0x0000000d180d7212 */ /* 0x000fc400078e3cff */
[----:B------:R-:W-:Y:S02]  /*1400*/  ISETP.GT.AND P0, PT, R8, -0x1, PT ;  /* 0xffffffff0800780c */ /* 0x000fe40003f04270 */
[C---:B------:R-:W-:Y:S02]  /*1410*/  SEL R25, R2.reuse, 0x80000000, !P2 ;  /* 0x8000000002197807 */ /* 0x040fe40005000000 */
[C---:B------:R-:W-:Y:S02]  /*1420*/  SEL R24, R2.reuse, 0x80000000, !P3 ;  /* 0x8000000002187807 */ /* 0x040fe40005800000 */
[----:B------:R-:W-:Y:S02]  /*1430*/  ISETP.GT.AND P2, PT, R9, -0x1, PT ;  /* 0xffffffff0900780c */ /* 0x000fe40003f44270 */
[----:B------:R-:W-:Y:S02]  /*1440*/  LOP3.LUT R16, R23, R16, RZ, 0x3c, !PT ;  /* 0x0000001017107212 */ /* 0x000fe400078e3cff */
[----:B------:R-:W-:-:S02]  /*1450*/  SEL R23, R2, 0x80000000, !P0 ;  /* 0x8000000002177807 */ /* 0x000fc40004000000 */
[----:B------:R-:W-:Y:S02]  /*1460*/  LOP3.LUT R19, R24, R19, RZ, 0x3c, !PT ;  /* 0x0000001318137212 */ /* 0x000fe400078e3cff */
[----:B------:R-:W-:Y:S02]  /*1470*/  ISETP.GT.AND P0, PT, R5, -0x1, PT ;  /* 0xffffffff0500780c */ /* 0x000fe40003f04270 */
[----:B------:R-:W-:Y:S02]  /*1480*/  SEL R24, R2, 0x80000000, !P2 ;  /* 0x8000000002187807 */ /* 0x000fe40005000000 */
[----:B------:R-:W-:Y:S02]  /*1490*/  ISETP.GT.AND P1, PT, R4, -0x1, PT ;  /* 0xffffffff0400780c */ /* 0x000fe40003f24270 */
[----:B------:R-:W-:Y:S02]  /*14a0*/  ISETP.GT.AND P2, PT, R6, -0x1, PT ;  /* 0xffffffff0600780c */ /* 0x000fe40003f44270 */
[----:B------:R-:W-:-:S02]  /*14b0*/  LOP3.LUT R17, R22, R17, RZ, 0x3c, !PT ;  /* 0x0000001116117212 */ /* 0x000fc400078e3cff */
[C---:B------:R-:W-:Y:S02]  /*14c0*/  SEL R22, R2.reuse, 0x80000000, !P0 ;  /* 0x8000000002167807 */ /* 0x040fe40004000000 */
[----:B------:R-:W-:Y:S02]  /*14d0*/  LOP3.LUT R18, R25, R18, RZ, 0x3c, !PT ;  /* 0x0000001219127212 */ /* 0x000fe400078e3cff */
[----:B------:R-:W-:Y:S02]  /*14e0*/  LOP3.LUT R8, R23, R8, RZ, 0x3c, !PT ;  /* 0x0000000817087212 */ /* 0x000fe400078e3cff */
[----:B------:R-:W-:Y:S02]  /*14f0*/  ISETP.GT.AND P0, PT, R7, -0x1, PT ;  /* 0xffffffff0700780c */ /* 0x000fe40003f04270 */
[C---:B------:R-:W-:Y:S02]  /*1500*/  SEL R23, R2.reuse, 0x80000000, !P1 ;  /* 0x8000000002177807 */ /* 0x040fe40004800000 */
[----:B------:R-:W-:-:S02]  /*1510*/  SEL R25, R2, 0x80000000, !P2 ;  /* 0x8000000002197807 */ /* 0x000fc40005000000 */
[----:B------:R-:W-:Y:S02]  /*1520*/  ISETP.NE.AND P1, PT, R10, 0x7fffffff, PT ;  /* 0x7fffffff0a00780c */ /* 0x000fe40003f25270 */
[----:B------:R-:W-:Y:S02]  /*1530*/  ISETP.NE.AND P2, PT, R11, 0x7fffffff, PT ;  /* 0x7fffffff0b00780c */ /* 0x000fe40003f45270 */
[----:B------:R-:W-:Y:S02]  /*1540*/  ISETP.NE.AND P3, PT, R12, 0x7fffffff, PT ;  /* 0x7fffffff0c00780c */ /* 0x000fe40003f65270 */
[----:B------:R-:W-:Y:S02]  /*1550*/  ISETP.NE.AND P4, PT, R13, 0x7fffffff, PT ;  /* 0x7fffffff0d00780c */ /* 0x000fe40003f85270 */
[----:B------:R-:W-:Y:S02]  /*1560*/  LOP3.LUT R5, R22, R5, RZ, 0x3c, !PT ;  /* 0x0000000516057212 */ /* 0x000fe400078e3cff */
[----:B------:R-:W-:-:S02]  /*1570*/  SEL R22, R2, 0x80000000, !P0 ;  /* 0x8000000002167807 */ /* 0x000fc40004000000 */
[----:B------:R-:W-:Y:S02]  /*1580*/  SEL R10, R10, 0x80000000, P1 ;  /* 0x800000000a0a7807 */ /* 0x000fe40000800000 */
[----:B------:R-:W-:Y:S02]  /*1590*/  SEL R11, R11, 0x80000000, P2 ;  /* 0x800000000b0b7807 */ /* 0x000fe40001000000 */
[----:B------:R-:W-:Y:S02]  /*15a0*/  SEL R12, R12, 0x80000000, P3 ;  /* 0x800000000c0c7807 */ /* 0x000fe40001800000 */
[----:B------:R-:W-:Y:S02]  /*15b0*/  SEL R13, R13, 0x80000000, P4 ;  /* 0x800000000d0d7807 */ /* 0x000fe40002000000 */
[----:B------:R-:W-:Y:S02]  /*15c0*/  ISETP.NE.AND P5, PT, R14, 0x7fffffff, PT ;  /* 0x7fffffff0e00780c */ /* 0x000fe40003fa5270 */
[----:B------:R-:W-:-:S02]  /*15d0*/  ISETP.NE.AND P0, PT, R15, 0x7fffffff, PT ;  /* 0x7fffffff0f00780c */ /* 0x000fc40003f05270 */
[----:B------:R-:W-:Y:S02]  /*15e0*/  ISETP.NE.AND P1, PT, R18, 0x7fffffff, PT ;  /* 0x7fffffff1200780c */ /* 0x000fe40003f25270 */
[----:B------:R-:W-:Y:S02]  /*15f0*/  ISETP.NE.AND P2, PT, R19, 0x7fffffff, PT ;  /* 0x7fffffff1300780c */ /* 0x000fe40003f45270 */
[----:B------:R-:W-:Y:S02]  /*1600*/  ISETP.NE.AND P3, PT, R17, 0x7fffffff, PT ;  /* 0x7fffffff1100780c */ /* 0x000fe40003f65270 */
[----:B------:R-:W-:Y:S02]  /*1610*/  ISETP.NE.AND P4, PT, R16, 0x7fffffff, PT ;  /* 0x7fffffff1000780c */ /* 0x000fe40003f85270 */
[----:B------:R-:W-:Y:S02]  /*1620*/  LOP3.LUT R9, R24, R9, RZ, 0x3c, !PT ;  /* 0x0000000918097212 */ /* 0x000fe400078e3cff */
[----:B------:R-:W-:-:S02]  /*1630*/  LOP3.LUT R4, R23, R4, RZ, 0x3c, !PT ;  /* 0x0000000417047212 */ /* 0x000fc400078e3cff */
[----:B------:R-:W-:Y:S02]  /*1640*/  LOP3.LUT R6, R25, R6, RZ, 0x3c, !PT ;  /* 0x0000000619067212 */ /* 0x000fe400078e3cff */
[----:B------:R-:W-:Y:S02]  /*1650*/  LOP3.LUT R7, R22, R7, RZ, 0x3c, !PT ;  /* 0x0000000716077212 */ /* 0x000fe400078e3cff */
[----:B------:R-:W-:Y:S02]  /*1660*/  SEL R14, R14, 0x80000000, P5 ;  /* 0x800000000e0e7807 */ /* 0x000fe40002800000 */
[----:B------:R-:W-:Y:S02]  /*1670*/  SEL R15, R15, 0x80000000, P0 ;  /* 0x800000000f0f7807 */ /* 0x000fe40000000000 */
[----:B------:R-:W-:Y:S02]  /*1680*/  SEL R18, R18, 0x80000000, P1 ;  /* 0x8000000012127807 */ /* 0x000fe40000800000 */
[----:B------:R-:W-:-:S02]  /*1690*/  SEL R19, R19, 0x80000000, P2 ;  /* 0x8000000013137807 */ /* 0x000fc40001000000 */
[----:B------:R-:W-:Y:S02]  /*16a0*/  SEL R17, R17, 0x80000000, P3 ;  /* 0x8000000011117807 */ /* 0x000fe40001800000 */
[----:B------:R-:W-:Y:S02]  /*16b0*/  SEL R16, R16, 0x80000000, P4 ;  /* 0x8000000010107807 */ /* 0x000fe40002000000 */
[----:B------:R-:W-:Y:S02]  /*16c0*/  ISETP.NE.AND P5, PT, R9, 0x7fffffff, PT ;  /* 0x7fffffff0900780c */ /* 0x000fe40003fa5270 */
[----:B------:R-:W-:Y:S02]  /*16d0*/  ISETP.NE.AND P0, PT, R8, 0x7fffffff, PT ;  /* 0x7fffffff0800780c */ /* 0x000fe40003f05270 */
[----:B------:R-:W-:Y:S02]  /*16e0*/  ISETP.NE.AND P1, PT, R5, 0x7fffffff, PT ;  /* 0x7fffffff0500780c */ /* 0x000fe40003f25270 */
[----:B------:R-:W-:-:S02]  /*16f0*/  ISETP.NE.AND P2, PT, R4, 0x7fffffff, PT ;  /* 0x7fffffff0400780c */ /* 0x000fc40003f45270 */
[----:B------:R-:W-:Y:S02]  /*1700*/  ISETP.NE.AND P3, PT, R6, 0x7fffffff, PT ;  /* 0x7fffffff0600780c */ /* 0x000fe40003f65270 */
[----:B------:R-:W-:Y:S02]  /*1710*/  ISETP.NE.AND P4, PT, R7, 0x7fffffff, PT ;  /* 0x7fffffff0700780c */ /* 0x000fe40003f85270 */
[----:B------:R-:W-:Y:S02]  /*1720*/  SEL R9, R9, 0x80000000, P5 ;  /* 0x8000000009097807 */ /* 0x000fe40002800000 */
[----:B------:R-:W-:Y:S02]  /*1730*/  SEL R8, R8, 0x80000000, P0 ;  /* 0x8000000008087807 */ /* 0x000fe40000000000 */
[----:B------:R-:W-:Y:S02]  /*1740*/  SEL R5, R5, 0x80000000, P1 ;  /* 0x8000000005057807 */ /* 0x000fe40000800000 */
[----:B------:R-:W-:-:S02]  /*1750*/  SEL R4, R4, 0x80000000, P2 ;  /* 0x8000000004047807 */ /* 0x000fc40001000000 */
[----:B------:R-:W-:Y:S02]  /*1760*/  SEL R6, R6, 0x80000000, P3 ;  /* 0x8000000006067807 */ /* 0x000fe40001800000 */
[----:B-1----:R-:W-:-:S07]  /*1770*/  SEL R7, R7, 0x80000000, P4 ;  /* 0x8000000007077807 */ /* 0x002fce0002000000 */
.L_x_145:
[----:B------:R-:W-:Y:S01]  /*1780*/  IMAD R22, RZ, RZ, -UR16 ;  /* 0x80000010ff167e24 */ /* 0x000fe2000f8e02ff */
[----:B0-----:R-:W-:Y:S01]  /*1790*/  SHF.R.U32.HI R25, RZ, UR16, R10 ;  /* 0x00000010ff197c19 */ /* 0x001fe2000801160a */
[----:B------:R-:W-:Y:S01]  /*17a0*/  ULEA UR17, UR4, UR15, 0xa ;  /* 0x0000000f04117291 */ /* 0x000fe2000f8e50ff */
[----:B------:R-:W-:Y:S01]  /*17b0*/  SHF.R.U32.HI R27, RZ, UR16, R12 ;  /* 0x00000010ff1b7c19 */ /* 0x000fe2000801160c */
[----:B------:R-:W-:Y:S01]  /*17c0*/  UIADD3 UR4, UPT, UPT, UR4, 0x1, URZ ;  /* 0x0000000104047890 */ /* 0x000fe2000fffe0ff */
[----:B------:R-:W-:Y:S02]  /*17d0*/  VIADDMNMX R23, R22, R3, 0x8, PT ;  /* 0x0000000816177446 */ /* 0x000fe40003800103 */
[----:B------:R-:W-:Y:S02]  /*17e0*/  SHF.R.U32.HI R29, RZ, UR16, R13 ;  /* 0x00000010ff1d7c19 */ /* 0x000fe4000801160d */
[----:B------:R-:W-:Y:S02]  /*17f0*/  SHF.L.U32 R22, R2, R23, RZ ;  /* 0x0000001702167219 */ /* 0x000fe400000006ff */
[----:B------:R-:W-:-:S02]  /*1800*/  SHF.R.U32.HI R23, RZ, UR16, R11 ;  /* 0x00000010ff177c19 */ /* 0x000fc4000801160b */
[-C--:B------:R-:W-:Y:S02]  /*1810*/  LOP3.LUT R25, R25, R22.reuse, RZ, 0x30, !PT ;  /* 0x0000001619197212 */ /* 0x080fe400078e30ff */
[-C--:B------:R-:W-:Y:S02]  /*1820*/  LOP3.LUT R23, R23, R22.reuse, RZ, 0x30, !PT ;  /* 0x0000001617177212 */ /* 0x080fe400078e30ff */
[----:B------:R-:W-:Y:S02]  /*1830*/  LOP3.LUT R27, R27, R22, RZ, 0x30, !PT ;  /* 0x000000161b1b7212 */ /* 0x000fe400078e30ff */
[----:B------:R-:W-:Y:S02]  /*1840*/  LEA R25, R25, UR17, 0x2 ;  /* 0x0000001119197c11 */ /* 0x000fe4000f8e10ff */
[----:B------:R-:W-:Y:S02]  /*1850*/  LEA R23, R23, UR17, 0x2 ;  /* 0x0000001117177c11 */ /* 0x000fe4000f8e10ff */
[----:B------:R-:W-:Y:S01]  /*1860*/  LEA R27, R27, UR17, 0x2 ;  /* 0x000000111b1b7c11 */ /* 0x000fe2000f8e10ff */
[----:B------:R0:W-:Y:S01]  /*1870*/  ATOMS.POPC.INC.32 RZ, [R25+URZ] ;  /* 0x0000000019ff7f8c */ /* 0x0001e2000d8000ff */
[----:B------:R-:W-:-:S02]  /*1880*/  SHF.R.U32.HI R24, RZ, UR16, R14 ;  /* 0x00000010ff187c19 */ /* 0x000fc4000801160e */
[----:B------:R-:W-:Y:S01]  /*1890*/  SHF.R.U32.HI R26, RZ, UR16, R15 ;  /* 0x00000010ff1a7c19 */ /* 0x000fe2000801160f */
[----:B------:R1:W-:Y:S01]  /*18a0*/  ATOMS.POPC.INC.32 RZ, [R23+URZ] ;  /* 0x0000000017ff7f8c */ /* 0x0003e2000d8000ff */
[-C--:B------:R-:W-:Y:S02]  /*18b0*/  LOP3.LUT R29, R29, R22.reuse, RZ, 0x30, !PT ;  /* 0x000000161d1d7212 */ /* 0x080fe400078e30ff */
[-C--:B------:R-:W-:Y:S01]  /*18c0*/  LOP3.LUT R24, R24, R22.reuse, RZ, 0x30, !PT ;  /* 0x0000001618187212 */ /* 0x080fe200078e30ff */
[----:B------:R2:W-:Y:S01]  /*18d0*/  ATOMS.POPC.INC.32 RZ, [R27+URZ] ;  /* 0x000000001bff7f8c */ /* 0x0005e2000d8000ff */
[----:B0-----:R-:W-:Y:S02]  /*18e0*/  SHF.R.U32.HI R25, RZ, UR16, R19 ;  /* 0x00000010ff197c19 */ /* 0x001fe40008011613 */
[----:B------:R-:W-:Y:S02]  /*18f0*/  LOP3.LUT R26, R26, R22, RZ, 0x30, !PT ;  /* 0x000000161a1a7212 */ /* 0x000fe400078e30ff */
[----:B-1----:R-:W-:-:S02]  /*1900*/  SHF.R.U32.HI R23, RZ, UR16, R18 ;  /* 0x00000010ff177c19 */ /* 0x002fc40008011612 */
[----:B------:R-:W-:Y:S02]  /*1910*/  LEA R29, R29, UR17, 0x2 ;  /* 0x000000111d1d7c11 */ /* 0x000fe4000f8e10ff */
[----:B--2---:R-:W-:Y:S02]  /*1920*/  SHF.R.U32.HI R27, RZ, UR16, R17 ;  /* 0x00000010ff1b7c19 */ /* 0x004fe40008011611 */
[-C--:B------:R-:W-:Y:S01]  /*1930*/  LOP3.LUT R23, R23, R22.reuse, RZ, 0x30, !PT ;  /* 0x0000001617177212 */ /* 0x080fe200078e30ff */
[----:B------:R0:W-:Y:S01]  /*1940*/  ATOMS.POPC.INC.32 RZ, [R29+URZ] ;  /* 0x000000001dff7f8c */ /* 0x0001e2000d8000ff */
[-C--:B------:R-:W-:Y:S02]  /*1950*/  LOP3.LUT R25, R25, R22.reuse, RZ, 0x30, !PT ;  /* 0x0000001619197212 */ /* 0x080fe400078e30ff */
[----:B------:R-:W-:Y:S02]  /*1960*/  LEA R24, R24, UR17, 0x2 ;  /* 0x0000001118187c11 */ /* 0x000fe4000f8e10ff */
[----:B------:R-:W-:-:S02]  /*1970*/  LOP3.LUT R27, R27, R22, RZ, 0x30, !PT ;  /* 0x000000161b1b7212 */ /* 0x000fc400078e30ff */
[----:B------:R-:W-:Y:S01]  /*1980*/  LEA R26, R26, UR17, 0x2 ;  /* 0x000000111a1a7c11 */ /* 0x000fe2000f8e10ff */
[----:B------:R1:W-:Y:S01]  /*1990*/  ATOMS.POPC.INC.32 RZ, [R24+URZ] ;  /* 0x0000000018ff7f8c */ /* 0x0003e2000d8000ff */
[----:B------:R-:W-:Y:S02]  /*19a0*/  LEA R23, R23, UR17, 0x2 ;  /* 0x0000001117177c11 */ /* 0x000fe4000f8e10ff */
[----:B------:R-:W-:Y:S01]  /*19b0*/  LEA R25, R25, UR17, 0x2 ;  /* 0x0000001119197c11 */ /* 0x000fe2000f8e10ff */
[----:B------:R2:W-:Y:S01]  /*19c0*/  ATOMS.POPC.INC.32 RZ, [R26+URZ] ;  /* 0x000000001aff7f8c */ /* 0x0005e2000d8000ff */
[----:B------:R-:W-:Y:S02]  /*19d0*/  LEA R27, R27, UR17, 0x2 ;  /* 0x000000111b1b7c11 */ /* 0x000fe4000f8e10ff */
[----:B0-----:R-:W-:Y:S01]  /*19e0*/  SHF.R.U32.HI R29, RZ, UR16, R16 ;  /* 0x00000010ff1d7c19 */ /* 0x001fe20008011610 */
[----:B------:R0:W-:Y:S01]  /*19f0*/  ATOMS.POPC.INC.32 RZ, [R23+URZ] ;  /* 0x0000000017ff7f8c */ /* 0x0001e2000d8000ff */
[----:B-1----:R-:W-:-:S02]  /*1a00*/  SHF.R.U32.HI R24, RZ, UR16, R9 ;  /* 0x00000010ff187c19 */ /* 0x002fc40008011609 */
[----:B------:R-:W-:Y:S01]  /*1a10*/  SHF.R.U32.HI R28, RZ, UR16, R7 ;  /* 0x00000010ff1c7c19 */ /* 0x000fe20008011607 */
[----:B------:R1:W-:Y:S01]  /*1a20*/  ATOMS.POPC.INC.32 RZ, [R25+URZ] ;  /* 0x0000000019ff7f8c */ /* 0x0003e2000d8000ff */
[----:B--2---:R-:W-:Y:S02]  /*1a30*/  SHF.R.U32.HI R26, RZ, UR16, R8 ;  /* 0x00000010ff1a7c19 */ /* 0x004fe40008011608 */
[-C--:B------:R-:W-:Y:S01]  /*1a40*/  LOP3.LUT R29, R29, R22.reuse, RZ, 0x30, !PT ;  /* 0x000000161d1d7212 */ /* 0x080fe200078e30ff */
[----:B------:R2:W-:Y:S01]  /*1a50*/  ATOMS.POPC.INC.32 RZ, [R27+URZ] ;  /* 0x000000001bff7f8c */ /* 0x0005e2000d8000ff */
[----:B0-----:R-:W-:Y:S02]  /*1a60*/  SHF.R.U32.HI R23, RZ, UR16, R5 ;  /* 0x00000010ff177c19 */ /* 0x001fe40008011605 */
[----:B------:R-:W-:Y:S02]  /*1a70*/  LOP3.LUT R24, R24, R22, RZ, 0x30, !PT ;  /* 0x0000001618187212 */ /* 0x000fe400078e30ff */
[----:B-1----:R-:W-:-:S02]  /*1a80*/  SHF.R.U32.HI R25, RZ, UR16, R4 ;  /* 0x00000010ff197c19 */ /* 0x002fc40008011604 */
[-C--:B------:R-:W-:Y:S02]  /*1a90*/  LOP3.LUT R26, R26, R22.reuse, RZ, 0x30, !PT ;  /* 0x000000161a1a7212 */ /* 0x080fe400078e30ff */
[----:B--2---:R-:W-:Y:S01]  /*1aa0*/  SHF.R.U32.HI R27, RZ, UR16, R6 ;  /* 0x00000010ff1b7c19 */ /* 0x004fe20008011606 */
[----:B------:R-:W-:Y:S01]  /*1ab0*/  UIADD3 UR16, UPT, UPT, UR16, 0x8, URZ ;  /* 0x0000000810107890 */ /* 0x000fe2000fffe0ff */
[-C--:B------:R-:W-:Y:S02]  /*1ac0*/  LOP3.LUT R23, R23, R22.reuse, RZ, 0x30, !PT ;  /* 0x0000001617177212 */ /* 0x080fe400078e30ff */
[----:B------:R-:W-:Y:S02]  /*1ad0*/  LEA R29, R29, UR17, 0x2 ;  /* 0x000000111d1d7c11 */ /* 0x000fe4000f8e10ff */
[----:B------:R-:W-:Y:S02]  /*1ae0*/  LOP3.LUT R25, R25, R22, RZ, 0x30, !PT ;  /* 0x0000001619197212 */ /* 0x000fe400078e30ff */
[----:B------:R-:W-:Y:S01]  /*1af0*/  ISETP.LE.AND P0, PT, R3, UR16, PT ;  /* 0x0000001003007c0c */ /* 0x000fe2000bf03270 */
[----:B------:R0:W-:Y:S01]  /*1b00*/  ATOMS.POPC.INC.32 RZ, [R29+URZ] ;  /* 0x000000001dff7f8c */ /* 0x0001e2000d8000ff */
[----:B------:R-:W-:-:S02]  /*1b10*/  LEA R24, R24, UR17, 0x2 ;  /* 0x0000001118187c11 */ /* 0x000fc4000f8e10ff */
[-C--:B------:R-:W-:Y:S02]  /*1b20*/  LOP3.LUT R27, R27, R22.reuse, RZ, 0x30, !PT ;  /* 0x000000161b1b7212 */ /* 0x080fe400078e30ff */
[----:B------:R-:W-:Y:S01]  /*1b30*/  LEA R26, R26, UR17, 0x2 ;  /* 0x000000111a1a7c11 */ /* 0x000fe2000f8e10ff */
[----:B------:R0:W-:Y:S01]  /*1b40*/  ATOMS.POPC.INC.32 RZ, [R24+URZ] ;  /* 0x0000000018ff7f8c */ /* 0x0001e2000d8000ff */
[----:B------:R-:W-:Y:S02]  /*1b50*/  LOP3.LUT R28, R28, R22, RZ, 0x30, !PT ;  /* 0x000000161c1c7212 */ /* 0x000fe400078e30ff */
[----:B------:R-:W-:Y:S01]  /*1b60*/  LEA R23, R23, UR17, 0x2 ;  /* 0x0000001117177c11 */ /* 0x000fe2000f8e10ff */
[----:B------:R0:W-:Y:S01]  /*1b70*/  ATOMS.POPC.INC.32 RZ, [R26+URZ] ;  /* 0x000000001aff7f8c */ /* 0x0001e2000d8000ff */
[----:B------:R-:W-:Y:S02]  /*1b80*/  LEA R25, R25, UR17, 0x2 ;  /* 0x0000001119197c11 */ /* 0x000fe4000f8e10ff */
[----:B------:R-:W-:Y:S01]  /*1b90*/  LEA R27, R27, UR17, 0x2 ;  /* 0x000000111b1b7c11 */ /* 0x000fe2000f8e10ff */
[----:B------:R0:W-:Y:S01]  /*1ba0*/  ATOMS.POPC.INC.32 RZ, [R23+URZ] ;  /* 0x0000000017ff7f8c */ /* 0x0001e2000d8000ff */
[----:B------:R-:W-:-:S03]  /*1bb0*/  LEA R28, R28, UR17, 0x2 ;  /* 0x000000111c1c7c11 */ /* 0x000fc6000f8e10ff */
[----:B------:R0:W-:Y:S04]  /*1bc0*/  ATOMS.POPC.INC.32 RZ, [R25+URZ] ;  /* 0x0000000019ff7f8c */ /* 0x0001e8000d8000ff */
[----:B------:R0:W-:Y:S04]  /*1bd0*/  ATOMS.POPC.INC.32 RZ, [R27+URZ] ;  /* 0x000000001bff7f8c */ /* 0x0001e8000d8000ff */
[----:B------:R0:W-:Y:S01]  /*1be0*/  ATOMS.POPC.INC.32 RZ, [R28+URZ] ;  /* 0x000000001cff7f8c */ /* 0x0001e2000d8000ff */
[----:B------:R-:W-:Y:S05]  /*1bf0*/  @!P0 BRA `(.L_x_145) ;  /* 0xfffffff800e08947 */ /* 0x000fea000383ffff */
.L_x_144:
[----:B------:R-:W-:Y:S05]  /*1c00*/  BRA.U !UP0, `(.L_x_146) ;  /* 0xffffffed08dc7547 */ /* 0x000fea000b83ffff */
.L_x_141:
[----:B------:R-:W-:Y:S01]  /*1c10*/  BAR.SYNC.DEFER_BLOCKING 0x0 ;  /* 0x0000000000007b1d */ /* 0x000fe20000010000 */
[----:B------:R-:W-:-:S05]  /*1c20*/  ISETP.NE.AND P0, PT, R21, RZ, PT ;  /* 0x000000ff1500720c */ /* 0x000fca0003f05270 */
[----:B------:R-:W-:Y:S08]  /*1c30*/  BSSY.RECONVERGENT B0, `(.L_x_147) ;  /* 0x0000167000007945 */ /* 0x000ff00003800200 */
[----:B------:R-:W-:Y:S05]  /*1c40*/  @P0 BRA `(.L_x_148) ;  /* 0x0000001400940947 */ /* 0x000fea0003800000 */
[----:B------:R-:W0:Y:S01]  /*1c50*/  S2UR UR5, SR_CgaCtaId ;  /* 0x00000000000579c3 */ /* 0x000e220000008800 */
[----:B------:R-:W-:Y:S01]  /*1c60*/  UISETP.GE.U32.AND UP0, UPT, UR22, 0x7, UPT ;  /* 0x000000071600788c */ /* 0x000fe2000bf06070 */
[----:B-----5:R-:W-:Y:S01]  /*1c70*/  IMAD.MOV.U32 R5, RZ, RZ, RZ ;  /* 0x000000ffff057224 */ /* 0x020fe200078e00ff */
[----:B------:R-:W-:Y:S02]  /*1c80*/  UMOV UR4, 0x400 ;  /* 0x0000040000047882 */ /* 0x000fe40000000000 */
[----:B0-----:R-:W-:-:S06]  /*1c90*/  ULEA UR4, UR5, UR4, 0x18 ;  /* 0x0000000405047291 */ /* 0x001fcc000f8ec0ff */
[----:B--23--:R-:W-:Y:S01]  /*1ca0*/  LEA R2, R0, UR4, 0x2 ;  /* 0x0000000400027c11 */ /* 0x00cfe2000f8e10ff */
[----:B------:R-:W-:Y:S06]  /*1cb0*/  BRA.U !UP0, `(.L_x_149) ;  /* 0x00000005085c7547 */ /* 0x000fec000b800000 */
[----:B-1----:R-:W0:Y:S01]  /*1cc0*/  LDC.64 R4, c[0x0][0x380] ;  /* 0x0000e000ff047b82 */ /* 0x002e220000000a00 */
[----:B----4-:R-:W-:-:S07]  /*1cd0*/  IMAD.MOV.U32 R3, RZ, RZ, RZ ;  /* 0x000000ffff037224 */ /* 0x010fce00078e00ff */
.L_x_166:
[----:B----4-:R-:W-:Y:S01]  /*1ce0*/  IMAD R7, R3, 0x400, R2 ;  /* 0x0000040003077824 */ /* 0x010fe200078e0202 */
[----:B------:R-:W-:Y:S04]  /*1cf0*/  BSSY.RECONVERGENT B1, `(.L_x_150) ;  /* 0x000000f000017945 */ /* 0x000fe80003800200 */
[----:B01----:R-:W1:Y:S04]  /*1d00*/  LDS R18, [R7] ;  /* 0x0000000007127984 */ /* 0x003e680000000800 */
[----:B--23--:R2:W3:Y:S04]  /*1d10*/  LDS R9, [R7+0x400] ;  /* 0x0004000007097984 */ /* 0x00c4e80000000800 */
[----:B------:R2:W4:Y:S04]  /*1d20*/  LDS R22, [R7+0x800] ;  /* 0x0008000007167984 */ /* 0x0005280000000800 */
[----:B------:R2:W0:Y:S04]  /*1d30*/  LDS R14, [R7+0xc00] ;  /* 0x000c0000070e7984 */ /* 0x0004280000000800 */
[----:B------:R2:W0:Y:S04]  /*1d40*/  LDS R12, [R7+0x1000] ;  /* 0x00100000070c7984 */ /* 0x0004280000000800 */
[----:B------:R2:W0:Y:S04]  /*1d50*/  LDS R6, [R7+0x1400] ;  /* 0x0014000007067984 */ /* 0x0004280000000800 */
[----:B------:R2:W0:Y:S04]  /*1d60*/  LDS R8, [R7+0x1800] ;  /* 0x0018000007087984 */ /* 0x0004280000000800 */
[----:B------:R2:W0:Y:S01]  /*1d70*/  LDS R10, [R7+0x1c00] ;  /* 0x001c0000070a7984 */ /* 0x0004220000000800 */
[----:B-1----:R-:W-:-:S13]  /*1d80*/  ISETP.NE.AND P0, PT, R18, RZ, PT ;  /* 0x000000ff1200720c */ /* 0x002fda0003f05270 */
[----:B--234-:R-:W-:Y:S05]  /*1d90*/  @!P0 BRA `(.L_x_151) ;  /* 0x0000000000108947 */ /* 0x01cfea0003800000 */
[----:B------:R-:W-:Y:S02]  /*1da0*/  IMAD R17, R3, 0x100, R0 ;  /* 0x0000010003117824 */ /* 0x000fe400078e0200 */
[----:B------:R-:W-:Y:S02]  /*1db0*/  IMAD.MOV.U32 R19, RZ, RZ, RZ ;  /* 0x000000ffff137224 */ /* 0x000fe400078e00ff */
[----:B0-----:R-:W-:-:S05]  /*1dc0*/  IMAD.WIDE.U32 R16, R17, 0x8, R4 ;  /* 0x0000000811107825 */ /* 0x001fca00078e0004 */
[----:B------:R1:W-:Y:S02]  /*1dd0*/  REDG.E.ADD.64.STRONG.GPU desc[UR20][R16.64], R18 ;  /* 0x000000121000798e */ /* 0x0003e4000c12e514 */
.L_x_151:
[----:B------:R-:W-:Y:S05]  /*1de0*/  BSYNC.RECONVERGENT B1 ;  /* 0x0000000000017941 */ /* 0x000fea0003800200 */
.L_x_150:
[----:B------:R-:W-:Y:S01]  /*1df0*/  ISETP.NE.AND P6, PT, R9, RZ, PT ;  /* 0x000000ff0900720c */ /* 0x000fe20003fc5270 */
[----:B------:R-:W-:Y:S01]  /*1e00*/  BSSY.RECONVERGENT B1, `(.L_x_152) ;  /* 0x000000e000017945 */ /* 0x000fe20003800200 */
[----:B------:R-:W-:Y:S02]  /*1e10*/  ISETP.NE.AND P0, PT, R22, RZ, PT ;  /* 0x000000ff1600720c */ /* 0x000fe40003f05270 */
[----:B0-----:R-:W-:Y:S02]  /*1e20*/  ISETP.NE.AND P1, PT, R14, RZ, PT ;  /* 0x000000ff0e00720c */ /* 0x001fe40003f25270 */
[----:B------:R-:W-:Y:S02]  /*1e30*/  ISETP.NE.AND P2, PT, R12, RZ, PT ;  /* 0x000000ff0c00720c */ /* 0x000fe40003f45270 */
[----:B------:R-:W-:Y:S02]  /*1e40*/  ISETP.NE.AND P3, PT, R6, RZ, PT ;  /* 0x000000ff0600720c */ /* 0x000fe40003f65270 */
[----:B------:R-:W-:-:S02]  /*1e50*/  ISETP.NE.AND P4, PT, R8, RZ, PT ;  /* 0x000000ff0800720c */ /* 0x000fc40003f85270 */
[----:B------:R-:W-:Y:S01]  /*1e60*/  ISETP.NE.AND P5, PT, R10, RZ, PT ;  /* 0x000000ff0a00720c */ /* 0x000fe20003fa5270 */
[----:B------:R-:W-:-:S12]  /*1e70*/  @!P6 BRA `(.L_x_153) ;  /* 0x000000000018e947 */ /* 0x000fd80003800000 */
[----:B-1----:R-:W-:Y:S02]  /*1e80*/  IMAD R17, R3, 0x100, R0 ;  /* 0x0000010003117824 */ /* 0x002fe400078e0200 */
[----:B------:R-:W-:Y:S02]  /*1e90*/  IMAD.MOV.U32 R18, RZ, RZ, R9 ;  /* 0x000000ffff127224 */ /* 0x000fe400078e0009 */
[----:B------:R-:W-:Y:S02]  /*1ea0*/  VIADD R17, R17, 0x100 ;  /* 0x0000010011117836 */ /* 0x000fe40000000000 */
[----:B------:R-:W-:Y:S02]  /*1eb0*/  IMAD.MOV.U32 R19, RZ, RZ, RZ ;  /* 0x000000ffff137224 */ /* 0x000fe400078e00ff */
[----:B------:R-:W-:-:S05]  /*1ec0*/  IMAD.WIDE.U32 R16, R17, 0x8, R4 ;  /* 0x0000000811107825 */ /* 0x000fca00078e0004 */
[----:B------:R0:W-:Y:S02]  /*1ed0*/  REDG.E.ADD.64.STRONG.GPU desc[UR20][R16.64], R18 ;  /* 0x000000121000798e */ /* 0x0001e4000c12e514 */
.L_x_153:
[----:B------:R-:W-:Y:S05]  /*1ee0*/  BSYNC.RECONVERGENT B1 ;  /* 0x0000000000017941 */ /* 0x000fea0003800200 */
.L_x_152:
[----:B------:R-:W-:Y:S04]  /*1ef0*/  BSSY.RECONVERGENT B1, `(.L_x_154) ;  /* 0x0000007000017945 */ /* 0x000fe80003800200 */
[----:B------:R-:W-:Y:S05]  /*1f00*/  @!P0 BRA `(.L_x_155) ;  /* 0x0000000000148947 */ /* 0x000fea0003800000 */
[----:B01----:R-:W-:Y:S02]  /*1f10*/  IMAD R17, R3, 0x100, R0 ;  /* 0x0000010003117824 */ /* 0x003fe400078e0200 */
[----:B------:R-:W-:Y:S02]  /*1f20*/  IMAD.MOV.U32 R23, RZ, RZ, RZ ;  /* 0x000000ffff177224 */ /* 0x000fe400078e00ff */
[----:B------:R-:W-:-:S04]  /*1f30*/  VIADD R17, R17, 0x200 ;  /* 0x0000020011117836 */ /* 0x000fc80000000000 */
[----:B------:R-:W-:-:S05]  /*1f40*/  IMAD.WIDE.U32 R16, R17, 0x8, R4 ;  /* 0x0000000811107825 */ /* 0x000fca00078e0004 */
[----:B------:R2:W-:Y:S02]  /*1f50*/  REDG.E.ADD.64.STRONG.GPU desc[UR20][R16.64], R22 ;  /* 0x000000161000798e */ /* 0x0005e4000c12e514 */
.L_x_155:
[----:B------:R-:W-:Y:S05]  /*1f60*/  BSYNC.RECONVERGENT B1 ;  /* 0x0000000000017941 */ /* 0x000fea0003800200 */
.L_x_154:
[----:B------:R-:W-:Y:S04]  /*1f70*/  BSSY.RECONVERGENT B1, `(.L_x_156) ;  /* 0x0000007000017945 */ /* 0x000fe80003800200 */
[----:B------:R-:W-:Y:S05]  /*1f80*/  @!P1 BRA `(.L_x_157) ;  /* 0x0000000000149947 */ /* 0x000fea0003800000 */
[----:B012---:R-:W-:Y:S02]  /*1f90*/  IMAD R17, R3, 0x100, R0 ;  /* 0x0000010003117824 */ /* 0x007fe400078e0200 */
[----:B------:R-:W-:Y:S02]  /*1fa0*/  IMAD.MOV.U32 R15, RZ, RZ, RZ ;  /* 0x000000ffff0f7224 */ /* 0x000fe400078e00ff */
[----:B------:R-:W-:-:S04]  /*1fb0*/  VIADD R17, R17, 0x300 ;  /* 0x0000030011117836 */ /* 0x000fc80000000000 */
[----:B------:R-:W-:-:S05]  /*1fc0*/  IMAD.WIDE.U32 R16, R17, 0x8, R4 ;  /* 0x0000000811107825 */ /* 0x000fca00078e0004 */
[----:B------:R3:W-:Y:S02]  /*1fd0*/  REDG.E.ADD.64.STRONG.GPU desc[UR20][R16.64], R14 ;  /* 0x0000000e1000798e */ /* 0x0007e4000c12e514 */
.L_x_157:
[----:B------:R-:W-:Y:S05]  /*1fe0*/  BSYNC.RECONVERGENT B1 ;  /* 0x0000000000017941 */ /* 0x000fea0003800200 */
.L_x_156:
[----:B------:R-:W-:Y:S04]  /*1ff0*/  BSSY.RECONVERGENT B1, `(.L_x_158) ;  /* 0x0000007000017945 */ /* 0x000fe80003800200 */
[----:B------:R-:W-:Y:S05]  /*2000*/  @!P2 BRA `(.L_x_159) ;  /* 0x000000000014a947 */ /* 0x000fea0003800000 */
[----:B---3--:R-:W-:Y:S02]  /*2010*/  IMAD R15, R3, 0x100, R0 ;  /* 0x00000100030f7824 */ /* 0x008fe400078e0200 */
[----:B------:R-:W-:Y:S02]  /*2020*/  IMAD.MOV.U32 R13, RZ, RZ, RZ ;  /* 0x000000ffff0d7224 */ /* 0x000fe400078e00ff */
[----:B------:R-:W-:-:S04]  /*2030*/  VIADD R15, R15, 0x400 ;  /* 0x000004000f0f7836 */ /* 0x000fc80000000000 */
[----:B------:R-:W-:-:S05]  /*2040*/  IMAD.WIDE.U32 R14, R15, 0x8, R4 ;  /* 0x000000080f0e7825 */ /* 0x000fca00078e0004 */
[----:B------:R4:W-:Y:S02]  /*2050*/  REDG.E.ADD.64.STRONG.GPU desc[UR20][R14.64], R12 ;  /* 0x0000000c0e00798e */ /* 0x0009e4000c12e514 */
.L_x_159:
[----:B------:R-:W-:Y:S05]  /*2060*/  BSYNC.RECONVERGENT B1 ;  /* 0x0000000000017941 */ /* 0x000fea0003800200 */
.L_x_158:
[----:B------:R-:W-:Y:S04]  /*2070*/  BSSY.RECONVERGENT B1, `(.L_x_160) ;  /* 0x0000007000017945 */ /* 0x000fe80003800200 */
[----:B------:R-:W-:Y:S05]  /*2080*/  @!P3 BRA `(.L_x_161) ;  /* 0x000000000014b947 */ /* 0x000fea0003800000 */
[----:B----4-:R-:W-:Y:S02]  /*2090*/  IMAD R13, R3, 0x100, R0 ;  /* 0x00000100030d7824 */ /* 0x010fe400078e0200 */
[----:B------:R-:W-:Y:S02]  /*20a0*/  IMAD.MOV.U32 R7, RZ, RZ, RZ ;  /* 0x000000ffff077224 */ /* 0x000fe400078e00ff */
[----:B------:R-:W-:-:S04]  /*20b0*/  VIADD R13, R13, 0x500 ;  /* 0x000005000d0d7836 */ /* 0x000fc80000000000 */
[----:B------:R-:W-:-:S05]  /*20c0*/  IMAD.WIDE.U32 R12, R13, 0x8, R4 ;  /* 0x000000080d0c7825 */ /* 0x000fca00078e0004 */
[----:B------:R4:W-:Y:S02]  /*20d0*/  REDG.E.ADD.64.STRONG.GPU desc[UR20][R12.64], R6 ;  /* 0x000000060c00798e */ /* 0x0009e4000c12e514 */
.L_x_161:
[----:B------:R-:W-:Y:S05]  /*20e0*/  BSYNC.RECONVERGENT B1 ;  /* 0x0000000000017941 */ /* 0x000fea0003800200 */
.L_x_160:
[----:B------:R-:W-:Y:S04]  /*20f0*/  BSSY.RECONVERGENT B1, `(.L_x_162) ;  /* 0x0000007000017945 */ /* 0x000fe80003800200 */
[----:B------:R-:W-:Y:S05]  /*2100*/  @!P4 BRA `(.L_x_163) ;  /* 0x000000000014c947 */ /* 0x000fea0003800000 */
[----:B----4-:R-:W-:Y:S02]  /*2110*/  IMAD R7, R3, 0x100, R0 ;  /* 0x0000010003077824 */ /* 0x010fe400078e0200 */
[----:B------:R-:W-:Y:S02]  /*2120*/  IMAD.MOV.U32 R9, RZ, RZ, RZ ;  /* 0x000000ffff097224 */ /* 0x000fe400078e00ff */
[----:B------:R-:W-:-:S04]  /*2130*/  VIADD R7, R7, 0x600 ;  /* 0x0000060007077836 */ /* 0x000fc80000000000 */
[----:B------:R-:W-:-:S05]  /*2140*/  IMAD.WIDE.U32 R6, R7, 0x8, R4 ;  /* 0x0000000807067825 */ /* 0x000fca00078e0004 */
[----:B------:R4:W-:Y:S02]  /*2150*/  REDG.E.ADD.64.STRONG.GPU desc[UR20][R6.64], R8 ;  /* 0x000000080600798e */ /* 0x0009e4000c12e514 */
.L_x_163:
[----:B------:R-:W-:Y:S05]  /*2160*/  BSYNC.RECONVERGENT B1 ;  /* 0x0000000000017941 */ /* 0x000fea0003800200 */
.L_x_162:
[----:B------:R-:W-:Y:S04]  /*2170*/  BSSY.RECONVERGENT B1, `(.L_x_164) ;  /* 0x0000007000017945 */ /* 0x000fe80003800200 */
[----:B------:R-:W-:Y:S05]  /*2180*/  @!P5 BRA `(.L_x_165) ;  /* 0x000000000014d947 */ /* 0x000fea0003800000 */
[----:B----4-:R-:W-:Y:S02]  /*2190*/  IMAD R7, R3, 0x100, R0 ;  /* 0x0000010003077824 */ /* 0x010fe400078e0200 */
[----:B------:R-:W-:Y:S02]  /*21a0*/  IMAD.MOV.U32 R11, RZ, RZ, RZ ;  /* 0x000000ffff0b7224 */ /* 0x000fe400078e00ff */
[----:B------:R-:W-:-:S04]  /*21b0*/  VIADD R7, R7, 0x700 ;  /* 0x0000070007077836 */ /* 0x000fc80000000000 */
[----:B------:R-:W-:-:S05]  /*21c0*/  IMAD.WIDE.U32 R6, R7, 0x8, R4 ;  /* 0x0000000807067825 */ /* 0x000fca00078e0004 */
[----:B------:R4:W-:Y:S02]  /*21d0*/  REDG.E.ADD.64.STRONG.GPU desc[UR20][R6.64], R10 ;  /* 0x0000000a0600798e */ /* 0x0009e4000c12e514 */
.L_x_165:
[----:B------:R-:W-:Y:S05]  /*21e0*/  BSYNC.RECONVERGENT B1 ;  /* 0x0000000000017941 */ /* 0x000fea0003800200 */
.L_x_164:
[----:B------:R-:W-:-:S05]  /*21f0*/  VIADD R3, R3, 0x8 ;  /* 0x0000000803037836 */ /* 0x000fca0000000000 */
[----:B------:R-:W-:-:S13]  /*2200*/  ISETP.NE.AND P0, PT, R3, UR27, PT ;  /* 0x0000001b03007c0c */ /* 0x000fda000bf05270 */
[----:B------:R-:W-:Y:S05]  /*2210*/  @P0 BRA `(.L_x_166) ;  /* 0xfffffff800b00947 */ /* 0x000fea000383ffff */
[----:B------:R-:W-:-:S07]  /*2220*/  IMAD.U32 R5, RZ, RZ, UR27 ;  /* 0x0000001bff057e24 */ /* 0x000fce000f8e00ff */
.L_x_149:
[----:B------:R-:W-:Y:S02]  /*2230*/  UISETP.NE.AND UP0, UPT, UR24, URZ, UPT ;  /* 0x000000ff1800728c */ /* 0x000fe4000bf05270 */
[----:B----4-:R-:W-:Y:S02]  /*2240*/  IMAD.U32 R8, RZ, RZ, UR24 ;  /* 0x00000018ff087e24 */ /* 0x010fe4000f8e00ff */
[----:B------:R-:W-:Y:S02]  /*2250*/  IMAD.U32 R3, RZ, RZ, UR25 ;  /* 0x00000019ff037e24 */ /* 0x000fe4000f8e00ff */
[----:B------:R-:W-:Y:S02]  /*2260*/  VIADD R8, R8, 0xffffffff ;  /* 0xffffffff08087836 */ /* 0x000fe40000000000 */
[----:B------:R-:W-:Y:S01]  /*2270*/  VIADD R3, R3, 0xffffffff ;  /* 0xffffffff03037836 */ /* 0x000fe20000000000 */
[----:B------:R-:W-:Y:S06]  /*2280*/  BRA.U !UP0, `(.L_x_167) ;  /* 0x0000000508707547 */ /* 0x000fec000b800000 */
[----:B------:R-:W-:-:S13]  /*2290*/  ISETP.GE.U32.AND P0, PT, R8, 0x3, PT ;  /* 0x000000030800780c */ /* 0x000fda0003f06070 */
[----:B------:R-:W-:Y:S05]  /*22a0*/  @!P0 BRA `(.L_x_168) ;  /* 0x0000000000bc8947 */ /* 0x000fea0003800000 */
[----:B------:R-:W-:Y:S01]  /*22b0*/  IMAD R7, R5, 0x400, R2 ;  /* 0x0000040005077824 */ /* 0x000fe200078e0202 */
[----:B------:R-:W-:Y:S04]  /*22c0*/  BSSY.RECONVERGENT B1, `(.L_x_169) ;  /* 0x000000f000017945 */ /* 0x000fe80003800200 */
[----:B------:R-:W4:Y:S04]  /*22d0*/  LDS R12, [R7] ;  /* 0x00000000070c7984 */ /* 0x000f280000000800 */
[----:B------:R-:W5:Y:S04]  /*22e0*/  LDS R9, [R7+0x400] ;  /* 0x0004000007097984 */ /* 0x000f680000000800 */
[----:B------:R-:W0:Y:S04]  /*22f0*/  LDS R6, [R7+0x800] ;  /* 0x0008000007067984 */ /* 0x000e280000000800 */
[----:B-1----:R-:W1:Y:S01]  /*2300*/  LDS R4, [R7+0xc00] ;  /* 0x000c000007047984 */ /* 0x002e620000000800 */
[----:B----4-:R-:W-:-:S02]  /*2310*/  ISETP.NE.AND P0, PT, R12, RZ, PT ;  /* 0x000000ff0c00720c */ /* 0x010fc40003f05270 */
[----:B-----5:R-:W-:Y:S02]  /*2320*/  ISETP.NE.AND P1, PT, R9, RZ, PT ;  /* 0x000000ff0900720c */ /* 0x020fe40003f25270 */
[----:B0-----:R-:W-:Y:S02]  /*2330*/  ISETP.NE.AND P2, PT, R6, RZ, PT ;  /* 0x000000ff0600720c */ /* 0x001fe40003f45270 */
[----:B-1----:R-:W-:-:S07]  /*2340*/  ISETP.NE.AND P3, PT, R4, RZ, PT ;  /* 0x000000ff0400720c */ /* 0x002fce0003f65270 */
[----:B------:R-:W-:Y:S06]  /*2350*/  @!P0 BRA `(.L_x_170) ;  /* 0x0000000000148947 */ /* 0x000fec0003800000 */
[----:B------:R-:W0:Y:S01]  /*2360*/  LDC.64 R10, c[0x0][0x380] ;  /* 0x0000e000ff0a7b82 */ /* 0x000e220000000a00 */
[----:B------:R-:W-:Y:S02]  /*2370*/  IMAD R7, R5, 0x100, R0 ;  /* 0x0000010005077824 */ /* 0x000fe400078e0200 */
[----:B------:R-:W-:Y:S02]  /*2380*/  IMAD.MOV.U32 R13, RZ, RZ, RZ ;  /* 0x000000ffff0d7224 */ /* 0x000fe400078e00ff */
[----:B0-----:R-:W-:-:S05]  /*2390*/  IMAD.WIDE.U32 R10, R7, 0x8, R10 ;  /* 0x00000008070a7825 */ /* 0x001fca00078e000a */
[----:B------:R0:W-:Y:S02]  /*23a0*/  REDG.E.ADD.64.STRONG.GPU desc[UR20][R10.64], R12 ;  /* 0x0000000c0a00798e */ /* 0x0001e4000c12e514 */
.L_x_170:
[----:B------:R-:W-:Y:S05]  /*23b0*/  BSYNC.RECONVERGENT B1 ;  /* 0x0000000000017941 */ /* 0x000fea0003800200 */
.L_x_169:
[----:B------:R-:W-:Y:S04]  /*23c0*/  BSSY.RECONVERGENT B1, `(.L_x_171) ;  /* 0x0000009000017945 */ /* 0x000fe80003800200 */
[----:B------:R-:W-:Y:S05]  /*23d0*/  @!P1 BRA `(.L_x_172) ;  /* 0x00000000001c9947 */ /* 0x000fea0003800000 */
[----:B0-----:R-:W0:Y:S01]  /*23e0*/  LDC.64 R10, c[0x0][0x380] ;  /* 0x0000e000ff0a7b82 */ /* 0x001e220000000a00 */
[----:B------:R-:W-:Y:S02]  /*23f0*/  IMAD R7, R5, 0x100, R0 ;  /* 0x0000010005077824 */ /* 0x000fe400078e0200 */
[----:B------:R-:W-:Y:S02]  /*2400*/  IMAD.MOV.U32 R12, RZ, RZ, R9 ;  /* 0x000000ffff0c7224 */ /* 0x000fe400078e0009 */
[----:B------:R-:W-:Y:S02]  /*2410*/  VIADD R7, R7, 0x100 ;  /* 0x0000010007077836 */ /* 0x000fe40000000000 */
[----:B------:R-:W-:Y:S02]  /*2420*/  IMAD.MOV.U32 R13, RZ, RZ, RZ ;  /* 0x000000ffff0d7224 */ /* 0x000fe400078e00ff */
[----:B0-----:R-:W-:-:S05]  /*2430*/  IMAD.WIDE.U32 R10, R7, 0x8, R10 ;  /* 0x00000008070a7825 */ /* 0x001fca00078e000a */
[----:B------:R1:W-:Y:S02]  /*2440*/  REDG.E.ADD.64.STRONG.GPU desc[UR20][R10.64], R12 ;  /* 0x0000000c0a00798e */ /* 0x0003e4000c12e514 */
.L_x_172:
[----:B------:R-:W-:Y:S05]  /*2450*/  BSYNC.RECONVERGENT B1 ;  /* 0x0000000000017941 */ /* 0x000fea0003800200 */
.L_x_171:
[----:B------:R-:W-:Y:S04]  /*2460*/  BSSY.RECONVERGENT B1, `(.L_x_173) ;  /* 0x0000008000017945 */ /* 0x000fe80003800200 */
[----:B------:R-:W-:Y:S05]  /*2470*/  @!P2 BRA `(.L_x_174) ;  /* 0x000000000018a947 */ /* 0x000fea0003800000 */
[----:B01----:R-:W0:Y:S01]  /*2480*/  LDC.64 R10, c[0x0][0x380] ;  /* 0x0000e000ff0a7b82 */ /* 0x003e220000000a00 */
[----:B------:R-:W-:-:S04]  /*2490*/  IMAD R7, R5, 0x100, R0 ;  /* 0x0000010005077824 */ /* 0x000fc800078e0200 */
[----:B------:R-:W-:-:S04]  /*24a0*/  VIADD R7, R7, 0x200 ;  /* 0x0000020007077836 */ /* 0x000fc80000000000 */
[----:B0-----:R-:W-:-:S04]  /*24b0*/  IMAD.WIDE.U32 R10, R7, 0x8, R10 ;  /* 0x00000008070a7825 */ /* 0x001fc800078e000a */
[----:B------:R-:W-:-:S05]  /*24c0*/  IMAD.MOV.U32 R7, RZ, RZ, RZ ;  /* 0x000000ffff077224 */ /* 0x000fca00078e00ff */
[----:B------:R4:W-:Y:S02]  /*24d0*/  REDG.E.ADD.64.STRONG.GPU desc[UR20][R10.64], R6 ;  /* 0x000000060a00798e */ /* 0x0009e4000c12e514 */
.L_x_174:
[----:B------:R-:W-:Y:S05]  /*24e0*/  BSYNC.RECONVERGENT B1 ;  /* 0x0000000000017941 */ /* 0x000fea0003800200 */
.L_x_173:
[----:B------:R-:W-:Y:S04]  /*24f0*/  BSSY.RECONVERGENT B1, `(.L_x_175) ;  /* 0x0000009000017945 */ /* 0x000fe80003800200 */
[----:B------:R-:W-:Y:S05]  /*2500*/  @!P3 BRA `(.L_x_176) ;  /* 0x00000000001cb947 */ /* 0x000fea0003800000 */
[----:B----4-:R-:W4:Y:S01]  /*2510*/  LDC.64 R6, c[0x0][0x380] ;  /* 0x0000e000ff067b82 */ /* 0x010f220000000a00 */
[----:B------:R-:W-:Y:S02]  /*2520*/  IMAD R9, R5, 0x100, R0 ;  /* 0x0000010005097824 */ /* 0x000fe400078e0200 */
[----:B01----:R-:W-:Y:S02]  /*2530*/  IMAD.MOV.U32 R10, RZ, RZ, R4 ;  /* 0x000000ffff0a7224 */ /* 0x003fe400078e0004 */
[----:B------:R-:W-:Y:S02]  /*2540*/  VIADD R9, R9, 0x300 ;  /* 0x0000030009097836 */ /* 0x000fe40000000000 */
[----:B------:R-:W-:Y:S02]  /*2550*/  IMAD.MOV.U32 R11, RZ, RZ, RZ ;  /* 0x000000ffff0b7224 */ /* 0x000fe400078e00ff */
[----:B----4-:R-:W-:-:S05]  /*2560*/  IMAD.WIDE.U32 R6, R9, 0x8, R6 ;  /* 0x0000000809067825 */ /* 0x010fca00078e0006 */
[----:B------:R0:W-:Y:S02]  /*2570*/  REDG.E.ADD.64.STRONG.GPU desc[UR20][R6.64], R10 ;  /* 0x0000000a0600798e */ /* 0x0001e4000c12e514 */
.L_x_176:
[----:B------:R-:W-:Y:S05]  /*2580*/  BSYNC.RECONVERGENT B1 ;  /* 0x0000000000017941 */ /* 0x000fea0003800200 */
.L_x_175:
[----:B------:R-:W-:-:S07]  /*2590*/  VIADD R5, R5, 0x4 ;  /* 0x0000000405057836 */ /* 0x000fce0000000000 */
.L_x_168:
[----:B------:R-:W-:Y:S01]  /*25a0*/  UISETP.NE.AND UP0, UPT, UR25, URZ, UPT ;  /* 0x000000ff1900728c */ /* 0x000fe2000bf05270 */
[----:B------:R-:W-:Y:S08]  /*25b0*/  BSSY.RECONVERGENT B1, `(.L_x_167) ;  /* 0x0000029000017945 */ /* 0x000ff00003800200 */
[----:B------:R-:W-:Y:S05]  /*25c0*/  BRA.U !UP0, `(.L_x_177) ;  /* 0x00000001089c7547 */ /* 0x000fea000b800000 */
[----:B------:R-:W-:-:S13]  /*25d0*/  ISETP.NE.AND P0, PT, R3, RZ, PT ;  /* 0x000000ff0300720c */ /* 0x000fda0003f05270 */
[----:B------:R-:W-:Y:S05]  /*25e0*/  @!P0 BRA `(.L_x_178) ;  /* 0x0000000000648947 */ /* 0x000fea0003800000 */
[----:B0---4-:R-:W-:Y:S01]  /*25f0*/  IMAD R6, R5, 0x400, R2 ;  /* 0x0000040005067824 */ /* 0x011fe200078e0202 */
[----:B------:R-:W-:Y:S04]  /*2600*/  BSSY.RECONVERGENT B2, `(.L_x_179) ;  /* 0x000000c000027945 */ /* 0x000fe80003800200 */
[----:B-1----:R-:W0:Y:S04]  /*2610*/  LDS R4, [R6] ;  /* 0x0000000006047984 */ /* 0x002e280000000800 */
[----:B------:R-:W1:Y:S01]  /*2620*/  LDS R9, [R6+0x400] ;  /* 0x0004000006097984 */ /* 0x000e620000000800 */
[----:B0-----:R-:W-:-:S02]  /*2630*/  ISETP.NE.AND P0, PT, R4, RZ, PT ;  /* 0x000000ff0400720c */ /* 0x001fc40003f05270 */
[----:B-1----:R-:W-:-:S11]  /*2640*/  ISETP.NE.AND P1, PT, R9, RZ, PT ;  /* 0x000000ff0900720c */ /* 0x002fd60003f25270 */
[----:B------:R-:W-:Y:S05]  /*2650*/  @!P0 BRA `(.L_x_180) ;  /* 0x0000000000188947 */ /* 0x000fea0003800000 */
[----:B------:R-:W0:Y:S01]  /*2660*/  LDC.64 R6, c[0x0][0x380] ;  /* 0x0000e000ff067b82 */ /* 0x000e220000000a00 */
[----:B------:R-:W-:-:S04]  /*2670*/  IMAD R11, R5, 0x100, R0 ;  /* 0x00000100050b7824 */ /* 0x000fc800078e0200 */
[----:B0-----:R-:W-:-:S04]  /*2680*/  IMAD.WIDE.U32 R10, R11, 0x8, R6 ;  /* 0x000000080b0a7825 */ /* 0x001fc800078e0006 */
[----:B------:R-:W-:Y:S02]  /*2690*/  IMAD.MOV.U32 R6, RZ, RZ, R4 ;  /* 0x000000ffff067224 */ /* 0x000fe400078e0004 */
[----:B------:R-:W-:-:S05]  /*26a0*/  IMAD.MOV.U32 R7, RZ, RZ, RZ ;  /* 0x000000ffff077224 */ /* 0x000fca00078e00ff */
[----:B------:R0:W-:Y:S02]  /*26b0*/  REDG.E.ADD.64.STRONG.GPU desc[UR20][R10.64], R6 ;  /* 0x000000060a00798e */ /* 0x0001e4000c12e514 */
.L_x_180:
[----:B------:R-:W-:Y:S05]  /*26c0*/  BSYNC.RECONVERGENT B2 ;  /* 0x0000000000027941 */ /* 0x000fea0003800200 */
.L_x_179:
[----:B------:R-:W-:Y:S04]  /*26d0*/  BSSY.RECONVERGENT B2, `(.L_x_181) ;  /* 0x0000009000027945 */ /* 0x000fe80003800200 */
[----:B------:R-:W-:Y:S05]  /*26e0*/  @!P1 BRA `(.L_x_182) ;  /* 0x00000000001c9947 */ /* 0x000fea0003800000 */
[----:B0-----:R-:W0:Y:S01]  /*26f0*/  LDC.64 R6, c[0x0][0x380] ;  /* 0x0000e000ff067b82 */ /* 0x001e220000000a00 */
[----:B------:R-:W-:-:S04]  /*2700*/  IMAD R4, R5, 0x100, R0 ;  /* 0x0000010005047824 */ /* 0x000fc800078e0200 */
[----:B------:R-:W-:-:S04]  /*2710*/  VIADD R11, R4, 0x100 ;  /* 0x00000100040b7836 */ /* 0x000fc80000000000 */
[----:B0-----:R-:W-:-:S04]  /*2720*/  IMAD.WIDE.U32 R10, R11, 0x8, R6 ;  /* 0x000000080b0a7825 */ /* 0x001fc800078e0006 */
[----:B------:R-:W-:Y:S02]  /*2730*/  IMAD.MOV.U32 R6, RZ, RZ, R9 ;  /* 0x000000ffff067224 */ /* 0x000fe400078e0009 */
[----:B------:R-:W-:-:S05]  /*2740*/  IMAD.MOV.U32 R7, RZ, RZ, RZ ;  /* 0x000000ffff077224 */ /* 0x000fca00078e00ff */
[----:B------:R1:W-:Y:S02]  /*2750*/  REDG.E.ADD.64.STRONG.GPU desc[UR20][R10.64], R6 ;  /* 0x000000060a00798e */ /* 0x0003e4000c12e514 */
.L_x_182:
[----:B------:R-:W-:Y:S05]  /*2760*/  BSYNC.RECONVERGENT B2 ;  /* 0x0000000000027941 */ /* 0x000fea0003800200 */
.L_x_181:
[----:B------:R-:W-:-:S07]  /*2770*/  VIADD R5, R5, 0x2 ;  /* 0x0000000205057836 */ /* 0x000fce0000000000 */
.L_x_178:
[----:B------:R-:W-:-:S09]  /*2780*/  UISETP.NE.AND UP0, UPT, UR9, URZ, UPT ;  /* 0x000000ff0900728c */ /* 0x000fd2000bf05270 */
[----:B------:R-:W-:Y:S05]  /*2790*/  BRA.U !UP0, `(.L_x_177) ;  /* 0x0000000108287547 */ /* 0x000fea000b800000 */
[----:B-1----:R-:W-:-:S05]  /*27a0*/  IMAD R4, R5, 0x400, R2 ;  /* 0x0000040005047824 */ /* 0x002fca00078e0202 */
[----:B------:R-:W1:Y:S02]  /*27b0*/  LDS R9, [R4] ;  /* 0x0000000004097984 */ /* 0x000e640000000800 */
[----:B-1----:R-:W-:-:S13]  /*27c0*/  ISETP.NE.AND P0, PT, R9, RZ, PT ;  /* 0x000000ff0900720c */ /* 0x002fda0003f05270 */
[----:B------:R-:W-:Y:S05]  /*27d0*/  @!P0 BRA `(.L_x_177) ;  /* 0x0000000000188947 */ /* 0x000fea0003800000 */
[----:B0---4-:R-:W0:Y:S01]  /*27e0*/  LDC.64 R6, c[0x0][0x380] ;  /* 0x0000e000ff067b82 */ /* 0x011e220000000a00 */
[----:B------:R-:W-:-:S04]  /*27f0*/  IMAD R5, R5, 0x100, R0 ;  /* 0x0000010005057824 */ /* 0x000fc800078e0200 */
[----:B0-----:R-:W-:-:S04]  /*2800*/  IMAD.WIDE.U32 R4, R5, 0x8, R6 ;  /* 0x0000000805047825 */ /* 0x001fc800078e0006 */
[----:B------:R-:W-:Y:S02]  /*2810*/  IMAD.MOV.U32 R6, RZ, RZ, R9 ;  /* 0x000000ffff067224 */ /* 0x000fe400078e0009 */
[----:B------:R-:W-:-:S05]  /*2820*/  IMAD.MOV.U32 R7, RZ, RZ, RZ ;  /* 0x000000ffff077224 */ /* 0x000fca00078e00ff */
[----:B------:R0:W-:Y:S02]  /*2830*/  REDG.E.ADD.64.STRONG.GPU desc[UR20][R4.64], R6 ;  /* 0x000000060400798e */ /* 0x0001e4000c12e514 */
.L_x_177:
[----:B------:R-:W-:Y:S05]  /*2840*/  BSYNC.RECONVERGENT B1 ;  /* 0x0000000000017941 */ /* 0x000fea0003800200 */
.L_x_167:
[----:B------:R-:W-:-:S13]  /*2850*/  ISETP.GT.U32.AND P0, PT, R0, 0x7f, PT ;  /* 0x0000007f0000780c */ /* 0x000fda0003f04070 */
[----:B------:R-:W-:Y:S05]  /*2860*/  @P0 BRA `(.L_x_148) ;  /* 0x00000008008c0947 */ /* 0x000fea0003800000 */
[----:B------:R-:W-:Y:S01]  /*2870*/  UISETP.GE.U32.AND UP0, UPT, UR22, 0x7, UPT ;  /* 0x000000071600788c */ /* 0x000fe2000bf06070 */
[----:B0-----:R-:W-:-:S08]  /*2880*/  IMAD.MOV.U32 R5, RZ, RZ, RZ ;  /* 0x000000ffff057224 */ /* 0x001fd000078e00ff */
[----:B------:R-:W-:Y:S05]  /*2890*/  BRA.U !UP0, `(.L_x_183) ;  /* 0x0000000508147547 */ /* 0x000fea000b800000 */
[----:B-1----:R-:W0:Y:S01]  /*28a0*/  LDC.64 R4, c[0x0][0x380] ;  /* 0x0000e000ff047b82 */ /* 0x002e220000000a00 */
[----:B------:R-:W-:-:S07]  /*28b0*/  IMAD.MOV.U32 R9, RZ, RZ, RZ ;  /* 0x000000ffff097224 */ /* 0x000fce00078e00ff */
.L_x_200:
[C---:B0---4-:R-:W-:Y:S01]  /*28c0*/  IMAD R11, R9.reuse, 0x400, R2 ;  /* 0x00000400090b7824 */ /* 0x051fe200078e0202 */
[----:B------:R-:W-:Y:S01]  /*28d0*/  BSSY.RECONVERGENT B1, `(.L_x_184) ;  /* 0x0000011000017945 */ /* 0x000fe20003800200 */
[C---:B-123--:R-:W-:Y:S02]  /*28e0*/  IMAD R7, R9.reuse, 0x100, R0 ;  /* 0x0000010009077824 */ /* 0x04efe400078e0200 */
[----:B------:R-:W-:Y:S01]  /*28f0*/  VIADD R9, R9, 0x8 ;  /* 0x0000000809097836 */ /* 0x000fe20000000000 */
[----:B---3--:R-:W1:Y:S01]  /*2900*/  LDS R14, [R11+0x200] ;  /* 0x000200000b0e7984 */ /* 0x008e620000000800 */
[----:B0-----:R-:W-:-:S03]  /*2910*/  IMAD.WIDE.U32 R6, R7, 0x8, R4 ;  /* 0x0000000807067825 */ /* 0x001fc600078e0004 */
[----:B------:R-:W0:Y:S04]  /*2920*/  LDS R13, [R11+0x600] ;  /* 0x000600000b0d7984 */ /* 0x000e280000000800 */
[----:B--2---:R2:W3:Y:S04]  /*2930*/  LDS R17, [R11+0xa00] ;  /* 0x000a00000b117984 */ /* 0x0044e80000000800 */
[----:B------:R2:W4:Y:S04]  /*2940*/  LDS R18, [R11+0xe00] ;  /* 0x000e00000b127984 */ /* 0x0005280000000800 */
[----:B------:R2:W2:Y:S04]  /*2950*/  LDS R19, [R11+0x1200] ;  /* 0x001200000b137984 */ /* 0x0004a80000000800 */
[----:B------:R0:W2:Y:S04]  /*2960*/  LDS R16, [R11+0x1600] ;  /* 0x001600000b107984 */ /* 0x0000a80000000800 */
[----:B------:R0:W2:Y:S04]  /*2970*/  LDS R12, [R11+0x1a00] ;  /* 0x001a00000b0c7984 */ /* 0x0000a80000000800 */
[----:B------:R0:W2:Y:S01]  /*2980*/  LDS R10, [R11+0x1e00] ;  /* 0x001e00000b0a7984 */ /* 0x0000a20000000800 */
[----:B-1----:R-:W-:-:S02]  /*2990*/  ISETP.NE.AND P0, PT, R14, RZ, PT ;  /* 0x000000ff0e00720c */ /* 0x002fc40003f05270 */
[----:B0-----:R-:W-:-:S11]  /*29a0*/  ISETP.NE.AND P1, PT, R13, RZ, PT ;  /* 0x000000ff0d00720c */ /* 0x001fd60003f25270 */
[----:B---34-:R-:W-:Y:S05]  /*29b0*/  @!P0 BRA `(.L_x_185) ;  /* 0x0000000000088947 */ /* 0x018fea0003800000 */
[----:B------:R-:W-:-:S05]  /*29c0*/  IMAD.MOV.U32 R15, RZ, RZ, RZ ;  /* 0x000000ffff0f7224 */ /* 0x000fca00078e00ff */
[----:B------:R0:W-:Y:S02]  /*29d0*/  REDG.E.ADD.64.STRONG.GPU desc[UR20][R6.64+0x400], R14 ;  /* 0x0004000e0600798e */ /* 0x0001e4000c12e514 */
.L_x_185:
[----:B------:R-:W-:Y:S05]  /*29e0*/  BSYNC.RECONVERGENT B1 ;  /* 0x0000000000017941 */ /* 0x000fea0003800200 */
.L_x_184:
[----:B------:R-:W-:Y:S04]  /*29f0*/  BSSY.RECONVERGENT B1, `(.L_x_186) ;  /* 0x0000005000017945 */ /* 0x000fe80003800200 */
[----:B------:R-:W-:Y:S05]  /*2a00*/  @!P1 BRA `(.L_x_187) ;  /* 0x00000000000c9947 */ /* 0x000fea0003800000 */
[----:B0-----:R-:W-:Y:S02]  /*2a10*/  IMAD.MOV.U32 R14, RZ, RZ, R13 ;  /* 0x000000ffff0e7224 */ /* 0x001fe400078e000d */
[----:B------:R-:W-:-:S05]  /*2a20*/  IMAD.MOV.U32 R15, RZ, RZ, RZ ;  /* 0x000000ffff0f7224 */ /* 0x000fca00078e00ff */
[----:B------:R1:W-:Y:S02]  /*2a30*/  REDG.E.ADD.64.STRONG.GPU desc[UR20][R6.64+0xc00], R14 ;  /* 0x000c000e0600798e */ /* 0x0003e4000c12e514 */
.L_x_187:
[----:B------:R-:W-:Y:S05]  /*2a40*/  BSYNC.RECONVERGENT B1 ;  /* 0x0000000000017941 */ /* 0x000fea0003800200 */
.L_x_186:
[----:B------:R-:W-:Y:S01]  /*2a50*/  ISETP.NE.AND P6, PT, R17, RZ, PT ;  /* 0x000000ff1100720c */ /* 0x000fe20003fc5270 */
[----:B------:R-:W-:Y:S01]  /*2a60*/  BSSY.RECONVERGENT B1, `(.L_x_188) ;  /* 0x000000b000017945 */ /* 0x000fe20003800200 */
[----:B------:R-:W-:Y:S02]  /*2a70*/  ISETP.NE.AND P0, PT, R9, UR27, PT ;  /* 0x0000001b09007c0c */ /* 0x000fe4000bf05270 */
[----:B------:R-:W-:Y:S02]  /*2a80*/  ISETP.NE.AND P1, PT, R18, RZ, PT ;  /* 0x000000ff1200720c */ /* 0x000fe40003f25270 */
[----:B--2---:R-:W-:Y:S02]  /*2a90*/  ISETP.NE.AND P2, PT, R19, RZ, PT ;  /* 0x000000ff1300720c */ /* 0x004fe40003f45270 */
[----:B------:R-:W-:Y:S02]  /*2aa0*/  ISETP.NE.AND P3, PT, R16, RZ, PT ;  /* 0x000000ff1000720c */ /* 0x000fe40003f65270 */
[----:B------:R-:W-:-:S02]  /*2ab0*/  ISETP.NE.AND P4, PT, R12, RZ, PT ;  /* 0x000000ff0c00720c */ /* 0x000fc40003f85270 */
[----:B------:R-:W-:Y:S01]  /*2ac0*/  ISETP.NE.AND P5, PT, R10, RZ, PT ;  /* 0x000000ff0a00720c */ /* 0x000fe20003fa5270 */
[----:B------:R-:W-:-:S12]  /*2ad0*/  @!P6 BRA `(.L_x_189) ;  /* 0x00000000000ce947 */ /* 0x000fd80003800000 */
[----:B01----:R-:W-:Y:S02]  /*2ae0*/  IMAD.MOV.U32 R14, RZ, RZ, R17 ;  /* 0x000000ffff0e7224 */ /* 0x003fe400078e0011 */
[----:B------:R-:W-:-:S05]  /*2af0*/  IMAD.MOV.U32 R15, RZ, RZ, RZ ;  /* 0x000000ffff0f7224 */ /* 0x000fca00078e00ff */
[----:B------:R2:W-:Y:S02]  /*2b00*/  REDG.E.ADD.64.STRONG.GPU desc[UR20][R6.64+0x1400], R14 ;  /* 0x0014000e0600798e */ /* 0x0005e4000c12e514 */
.L_x_189:
[----:B------:R-:W-:Y:S05]  /*2b10*/  BSYNC.RECONVERGENT B1 ;  /* 0x0000000000017941 */ /* 0x000fea0003800200 */
.L_x_188:
[----:B------:R-:W-:Y:S04]  /*2b20*/  BSSY.RECONVERGENT B1, `(.L_x_190) ;  /* 0x0000005000017945 */ /* 0x000fe80003800200 */
[----:B------:R-:W-:Y:S05]  /*2b30*/  @!P1 BRA `(.L_x_191) ;  /* 0x00000000000c9947 */ /* 0x000fea0003800000 */
[----:B012---:R-:W-:Y:S02]  /*2b40*/  IMAD.MOV.U32 R14, RZ, RZ, R18 ;  /* 0x000000ffff0e7224 */ /* 0x007fe400078e0012 */
[----:B------:R-:W-:-:S05]  /*2b50*/  IMAD.MOV.U32 R15, RZ, RZ, RZ ;  /* 0x000000ffff0f7224 */ /* 0x000fca00078e00ff */
[----:B------:R3:W-:Y:S02]  /*2b60*/  REDG.E.ADD.64.STRONG.GPU desc[UR20][R6.64+0x1c00], R14 ;  /* 0x001c000e0600798e */ /* 0x0007e4000c12e514 */
.L_x_191:
[----:B------:R-:W-:Y:S05]  /*2b70*/  BSYNC.RECONVERGENT B1 ;  /* 0x0000000000017941 */ /* 0x000fea0003800200 */
.L_x_190:
[----:B------:R-:W-:Y:S04]  /*2b80*/  BSSY.RECONVERGENT B1, `(.L_x_192) ;  /* 0x0000005000017945 */ /* 0x000fe80003800200 */
[----:B------:R-:W-:Y:S05]  /*2b90*/  @!P2 BRA `(.L_x_193) ;  /* 0x00000000000ca947 */ /* 0x000fea0003800000 */
[----:B0123--:R-:W-:Y:S02]  /*2ba0*/  IMAD.MOV.U32 R14, RZ, RZ, R19 ;  /* 0x000000ffff0e7224 */ /* 0x00ffe400078e0013 */
[----:B------:R-:W-:-:S05]  /*2bb0*/  IMAD.MOV.U32 R15, RZ, RZ, RZ ;  /* 0x000000ffff0f7224 */ /* 0x000fca00078e00ff */
[----:B------:R4:W-:Y:S02]  /*2bc0*/  REDG.E.ADD.64.STRONG.GPU desc[UR20][R6.64+0x2400], R14 ;  /* 0x0024000e0600798e */ /* 0x0009e4000c12e514 */
.L_x_193:
[----:B------:R-:W-:Y:S05]  /*2bd0*/  BSYNC.RECONVERGENT B1 ;  /* 0x0000000000017941 */ /* 0x000fea0003800200 */
.L_x_192:
[----:B------:R-:W-:Y:S04]  /*2be0*/  BSSY.RECONVERGENT B1, `(.L_x_194) ;  /* 0x0000004000017945 */ /* 0x000fe80003800200 */
[----:B------:R-:W-:Y:S05]  /*2bf0*/  @!P3 BRA `(.L_x_195) ;  /* 0x000000000008b947 */ /* 0x000fea0003800000 */
[----:B------:R-:W-:-:S05]  /*2c00*/  IMAD.MOV.U32 R17, RZ, RZ, RZ ;  /* 0x000000ffff117224 */ /* 0x000fca00078e00ff */
[----:B------:R0:W-:Y:S02]  /*2c10*/  REDG.E.ADD.64.STRONG.GPU desc[UR20][R6.64+0x2c00], R16 ;  /* 0x002c00100600798e */ /* 0x0001e4000c12e514 */
.L_x_195:
[----:B------:R-:W-:Y:S05]  /*2c20*/  BSYNC.RECONVERGENT B1 ;  /* 0x0000000000017941 */ /* 0x000fea0003800200 */
.L_x_194:
[----:B------:R-:W-:Y:S04]  /*2c30*/  BSSY.RECONVERGENT B1, `(.L_x_196) ;  /* 0x0000004000017945 */ /* 0x000fe80003800200 */
[----:B------:R-:W-:Y:S05]  /*2c40*/  @!P4 BRA `(.L_x_197) ;  /* 0x000000000008c947 */ /* 0x000fea0003800000 */
[----:B------:R-:W-:-:S05]  /*2c50*/  IMAD.MOV.U32 R13, RZ, RZ, RZ ;  /* 0x000000ffff0d7224 */ /* 0x000fca00078e00ff */
[----:B------:R0:W-:Y:S02]  /*2c60*/  REDG.E.ADD.64.STRONG.GPU desc[UR20][R6.64+0x3400], R12 ;  /* 0x0034000c0600798e */ /* 0x0001e4000c12e514 */
.L_x_197:
[----:B------:R-:W-:Y:S05]  /*2c70*/  BSYNC.RECONVERGENT B1 ;  /* 0x0000000000017941 */ /* 0x000fea0003800200 */
.L_x_196:
[----:B------:R-:W-:Y:S04]  /*2c80*/  BSSY.RECONVERGENT B1, `(.L_x_198) ;  /* 0x0000004000017945 */ /* 0x000fe80003800200 */
[----:B------:R-:W-:Y:S05]  /*2c90*/  @!P5 BRA `(.L_x_199) ;  /* 0x000000000008d947 */ /* 0x000fea0003800000 */
[----:B------:R-:W-:-:S05]  /*2ca0*/  IMAD.MOV.U32 R11, RZ, RZ, RZ ;  /* 0x000000ffff0b7224 */ /* 0x000fca00078e00ff */
[----:B------:R0:W-:Y:S02]  /*2cb0*/  REDG.E.ADD.64.STRONG.GPU desc[UR20][R6.64+0x3c00], R10 ;  /* 0x003c000a0600798e */ /* 0x0001e4000c12e514 */
.L_x_199:
[----:B------:R-:W-:Y:S05]  /*2cc0*/  BSYNC.RECONVERGENT B1 ;  /* 0x0000000000017941 */ /* 0x000fea0003800200 */
.L_x_198:
[----:B------:R-:W-:Y:S05]  /*2cd0*/  @P0 BRA `(.L_x_200) ;  /* 0xfffffff800f80947 */ /* 0x000fea000383ffff */
[----:B------:R-:W-:-:S07]  /*2ce0*/  IMAD.U32 R5, RZ, RZ, UR27 ;  /* 0x0000001bff057e24 */ /* 0x000fce000f8e00ff */
.L_x_183:
[----:B------:R-:W-:-:S09]  /*2cf0*/  UISETP.NE.AND UP0, UPT, UR24, URZ, UPT ;  /* 0x000000ff1800728c */ /* 0x000fd2000bf05270 */
[----:B------:R-:W-:Y:S05]  /*2d00*/  BRA.U !UP0, `(.L_x_148) ;  /* 0x0000000508647547 */ /* 0x000fea000b800000 */
[----:B------:R-:W-:-:S13]  /*2d10*/  ISETP.GE.U32.AND P0, PT, R8, 0x3, PT ;  /* 0x000000030800780c */ /* 0x000fda0003f06070 */
[----:B------:R-:W-:Y:S05]  /*2d20*/  @!P0 BRA `(.L_x_201) ;  /* 0x0000000000bc8947 */ /* 0x000fea0003800000 */
[----:B01234-:R-:W-:Y:S01]  /*2d30*/  IMAD R7, R5, 0x400, R2 ;  /* 0x0000040005077824 */ /* 0x01ffe200078e0202 */
[----:B------:R-:W-:Y:S04]  /*2d40*/  BSSY.RECONVERGENT B1, `(.L_x_202) ;  /* 0x000000f000017945 */ /* 0x000fe80003800200 */
[----:B------:R-:W0:Y:S04]  /*2d50*/  LDS R10, [R7+0x200] ;  /* 0x00020000070a7984 */ /* 0x000e280000000800 */
[----:B------:R-:W1:Y:S04]  /*2d60*/  LDS R12, [R7+0x600] ;  /* 0x00060000070c7984 */ /* 0x000e680000000800 */
[----:B------:R-:W2:Y:S04]  /*2d70*/  LDS R6, [R7+0xa00] ;  /* 0x000a000007067984 */ /* 0x000ea80000000800 */
[----:B------:R-:W3:Y:S01]  /*2d80*/  LDS R4, [R7+0xe00] ;  /* 0x000e000007047984 */ /* 0x000ee20000000800 */
[----:B0-----:R-:W-:-:S02]  /*2d90*/  ISETP.NE.AND P0, PT, R10, RZ, PT ;  /* 0x000000ff0a00720c */ /* 0x001fc40003f05270 */
[----:B-1----:R-:W-:Y:S02]  /*2da0*/  ISETP.NE.AND P1, PT, R12, RZ, PT ;  /* 0x000000ff0c00720c */ /* 0x002fe40003f25270 */
[----:B--2---:R-:W-:Y:S02]  /*2db0*/  ISETP.NE.AND P2, PT, R6, RZ, PT ;  /* 0x000000ff0600720c */ /* 0x004fe40003f45270 */
[----:B---3--:R-:W-:-:S07]  /*2dc0*/  ISETP.NE.AND P3, PT, R4, RZ, PT ;  /* 0x000000ff0400720c */ /* 0x008fce0003f65270 */
[----:B------:R-:W-:Y:S06]  /*2dd0*/  @!P0 BRA `(.L_x_203) ;  /* 0x0000000000148947 */ /* 0x000fec0003800000 */
[----:B------:R-:W0:Y:S01]  /*2de0*/  LDC.64 R8, c[0x0][0x380] ;  /* 0x0000e000ff087b82 */ /* 0x000e220000000a00 */
[----:B------:R-:W-:Y:S02]  /*2df0*/  IMAD R7, R5, 0x100, R0 ;  /* 0x0000010005077824 */ /* 0x000fe400078e0200 */
[----:B------:R-:W-:Y:S02]  /*2e00*/  IMAD.MOV.U32 R11, RZ, RZ, RZ ;  /* 0x000000ffff0b7224 */ /* 0x000fe400078e00ff */
[----:B0-----:R-:W-:-:S05]  /*2e10*/  IMAD.WIDE.U32 R8, R7, 0x8, R8 ;  /* 0x0000000807087825 */ /* 0x001fca00078e0008 */
[----:B------:R0:W-:Y:S02]  /*2e20*/  REDG.E.ADD.64.STRONG.GPU desc[UR20][R8.64+0x400], R10 ;  /* 0x0004000a0800798e */ /* 0x0001e4000c12e514 */
.L_x_203:
[----:B------:R-:W-:Y:S05]  /*2e30*/  BSYNC.RECONVERGENT B1 ;  /* 0x0000000000017941 */ /* 0x000fea0003800200 */
.L_x_202:
        /* <DEDUP_REMOVED lines=9> */
.L_x_205:
[----:B------:R-:W-:Y:S05]  /*2ed0*/  BSYNC.RECONVERGENT B1 ;  /* 0x0000000000017941 */ /* 0x000fea0003800200 */
.L_x_204:
        /* <DEDUP_REMOVED lines=8> */
.L_x_207:
[----:B------:R-:W-:Y:S05]  /*2f60*/  BSYNC.RECONVERGENT B1 ;  /* 0x0000000000017941 */ /* 0x000fea0003800200 */
.L_x_206:
[----:B------:R-:W-:Y:S04]  /*2f70*/  BSSY.RECONVERGENT B1, `(.L_x_208) ;  /* 0x0000009000017945 */ /* 0x000fe80003800200 */
[----:B------:R-:W-:Y:S05]  /*2f80*/  @!P3 BRA `(.L_x_209) ;  /* 0x00000000001cb947 */ /* 0x000fea0003800000 */
[----:B--2---:R-:W2:Y:S01]  /*2f90*/  LDC.64 R6, c[0x0][0x380] ;  /* 0x0000e000ff067b82 */ /* 0x004ea20000000a00 */
[----:B01----:R-:W-:Y:S02]  /*2fa0*/  IMAD R9, R5, 0x100, R0 ;  /* 0x0000010005097824 */ /* 0x003fe400078e0200 */
[----:B------:R-:W-:Y:S02]  /*2fb0*/  IMAD.MOV.U32 R8, RZ, RZ, R4 ;  /* 0x000000ffff087224 */ /* 0x000fe400078e0004 */
[----:B------:R-:W-:-:S04]  /*2fc0*/  VIADD R9, R9, 0x300 ;  /* 0x0000030009097836 */ /* 0x000fc80000000000 */
[----:B--2---:R-:W-:-:S04]  /*2fd0*/  IMAD.WIDE.U32 R6, R9, 0x8, R6 ;  /* 0x0000000809067825 */ /* 0x004fc800078e0006 */
[----:B------:R-:W-:-:S05]  /*2fe0*/  IMAD.MOV.U32 R9, RZ, RZ, RZ ;  /* 0x000000ffff097224 */ /* 0x000fca00078e00ff */
[----:B------:R3:W-:Y:S02]  /*2ff0*/  REDG.E.ADD.64.STRONG.GPU desc[UR20][R6.64+0x400], R8 ;  /* 0x000400080600798e */ /* 0x0007e4000c12e514 */
.L_x_209:
[----:B------:R-:W-:Y:S05]  /*3000*/  BSYNC.RECONVERGENT B1 ;  /* 0x0000000000017941 */ /* 0x000fea0003800200 */
.L_x_208:
[----:B------:R-:W-:-:S07]  /*3010*/  VIADD R5, R5, 0x4 ;  /* 0x0000000405057836 */ /* 0x000fce0000000000 */
.L_x_201:
[----:B------:R-:W-:-:S09]  /*3020*/  UISETP.NE.AND UP0, UPT, UR25, URZ, UPT ;  /* 0x000000ff1900728c */ /* 0x000fd2000bf05270 */
[----:B------:R-:W-:Y:S05]  /*3030*/  BRA.U !UP0, `(.L_x_148) ;  /* 0x0000000108987547 */ /* 0x000fea000b800000 */
[----:B------:R-:W-:-:S13]  /*3040*/  ISETP.NE.AND P0, PT, R3, RZ, PT ;  /* 0x000000ff0300720c */ /* 0x000fda0003f05270 */
[----:B------:R-:W-:Y:S05]  /*3050*/  @!P0 BRA `(.L_x_210) ;  /* 0x0000000000648947 */ /* 0x000fea0003800000 */
[----:B01234-:R-:W-:Y:S01]  /*3060*/  IMAD R6, R5, 0x400, R2 ;  /* 0x0000040005067824 */ /* 0x01ffe200078e0202 */
[----:B------:R-:W-:Y:S04]  /*3070*/  BSSY.RECONVERGENT B1, `(.L_x_211) ;  /* 0x000000c000017945 */ /* 0x000fe80003800200 */
[----:B------:R-:W0:Y:S04]  /*3080*/  LDS R3, [R6+0x200] ;  /* 0x0002000006037984 */ /* 0x000e280000000800 */
        /* <DEDUP_REMOVED lines=10> */
.L_x_212:
[----:B------:R-:W-:Y:S05]  /*3130*/  BSYNC.RECONVERGENT B1 ;  /* 0x0000000000017941 */ /* 0x000fea0003800200 */
.L_x_211:
        /* <DEDUP_REMOVED lines=9> */
.L_x_214:
[----:B------:R-:W-:Y:S05]  /*31d0*/  BSYNC.RECONVERGENT B1 ;  /* 0x0000000000017941 */ /* 0x000fea0003800200 */
.L_x_213:
[----:B------:R-:W-:-:S07]  /*31e0*/  VIADD R5, R5, 0x2 ;  /* 0x0000000205057836 */ /* 0x000fce0000000000 */
.L_x_210:
[----:B------:R-:W-:-:S09]  /*31f0*/  UISETP.NE.AND UP0, UPT, UR9, URZ, UPT ;  /* 0x000000ff0900728c */ /* 0x000fd2000bf05270 */
[----:B------:R-:W-:Y:S05]  /*3200*/  BRA.U !UP0, `(.L_x_148) ;  /* 0x0000000108247547 */ /* 0x000fea000b800000 */
[----:B------:R-:W-:-:S05]  /*3210*/  IMAD R2, R5, 0x400, R2 ;  /* 0x0000040005027824 */ /* 0x000fca00078e0202 */
[----:B-1----:R-:W1:Y:S02]  /*3220*/  LDS R4, [R2+0x200] ;  /* 0x0002000002047984 */ /* 0x002e640000000800 */
[----:B-1----:R-:W-:-:S13]  /*3230*/  ISETP.NE.AND P0, PT, R4, RZ, PT ;  /* 0x000000ff0400720c */ /* 0x002fda0003f05270 */
[----:B------:R-:W-:Y:S05]  /*3240*/  @!P0 BRA `(.L_x_148) ;  /* 0x0000000000148947 */ /* 0x000fea0003800000 */
[----:B------:R-:W1:Y:S01]  /*3250*/  LDC.64 R2, c[0x0][0x380] ;  /* 0x0000e000ff027b82 */ /* 0x000e620000000a00 */
[----:B------:R-:W-:-:S04]  /*3260*/  IMAD R5, R5, 0x100, R0 ;  /* 0x0000010005057824 */ /* 0x000fc800078e0200 */
[----:B-1----:R-:W-:-:S04]  /*3270*/  IMAD.WIDE.U32 R2, R5, 0x8, R2 ;  /* 0x0000000805027825 */ /* 0x002fc800078e0002 */
[----:B------:R-:W-:-:S05]  /*3280*/  IMAD.MOV.U32 R5, RZ, RZ, RZ ;  /* 0x000000ffff057224 */ /* 0x000fca00078e00ff */
[----:B------:R1:W-:Y:S02]  /*3290*/  REDG.E.ADD.64.STRONG.GPU desc[UR20][R2.64+0x400], R4 ;  /* 0x000400040200798e */ /* 0x0003e4000c12e514 */
.L_x_148:
[----:B------:R-:W-:Y:S05]  /*32a0*/  BSYNC.RECONVERGENT B0 ;  /* 0x0000000000007941 */ /* 0x000fea0003800200 */
.L_x_147:
[----:B------:R-:W-:Y:S01]  /*32b0*/  BAR.SYNC.DEFER_BLOCKING 0x0 ;  /* 0x0000000000007b1d */ /* 0x000fe20000010000 */
[----:B------:R-:W-:-:S04]  /*32c0*/  UIADD3 UR6, UP0, UPT, UR6, 0x1, URZ ;  /* 0x0000000106067890 */ /* 0x000fc8000ff1e0ff */
[----:B------:R-:W-:Y:S02]  /*32d0*/  UIADD3.X UR7, UPT, UPT, URZ, UR7, URZ, UP0, !UPT ;  /* 0x00000007ff077290 */ /* 0x000fe400087fe4ff */
[----:B------:R-:W-:-:S04]  /*32e0*/  UISETP.NE.U32.AND UP0, UPT, UR6, UR11, UPT ;  /* 0x0000000b0600728c */ /* 0x000fc8000bf05070 */
[----:B------:R-:W-:-:S09]  /*32f0*/  UISETP.NE.AND.EX UP0, UPT, UR7, UR12, UPT, UP0 ;  /* 0x0000000c0700728c */ /* 0x000fd2000bf05300 */
[----:B------:R-:W-:Y:S05]  /*3300*/  BRA.U UP0, `(.L_x_215) ;  /* 0xffffffcd00d47547 */ /* 0x000fea000b83ffff */
[----:B------:R-:W-:Y:S05]  /*3310*/  EXIT ;  /* 0x000000000000794d */ /* 0x000fea0003800000 */
.L_x_216:
        /* <DEDUP_REMOVED lines=14> */
.L_x_238:


//--------------------- .text._ZN3cub18CUB_300001_SM_10006detail10radix_sort31DeviceRadixSortSingleTileKernelINS1_5radix10policy_hubIfNS0_8NullTypeEyE10Policy1000ELNS0_9SortOrderE0EfS6_yNS1_21identity_decomposer_tEEEvPKT1_PSB_PKT2_PSF_T3_iiT4_ --------------------------
	.section	.text._ZN3cub18CUB_300001_SM_10006detail10radix_sort31DeviceRadixSortSingleTileKernelINS1_5radix10policy_hubIfNS0_8NullTypeEyE10Policy1000ELNS0_9SortOrderE0EfS6_yNS1_21identity_decomposer_tEEEvPKT1_PSB_PKT2_PSF_T3_iiT4_,"ax",@progbits
	.align	128
        .global         _ZN3cub18CUB_300001_SM_10006detail10radix_sort31DeviceRadixSortSingleTileKernelINS1_5radix10policy_hubIfNS0_8NullTypeEyE10Policy1000ELNS0_9SortOrderE0EfS6_yNS1_21identity_decomposer_tEEEvPKT1_PSB_PKT2_PSF_T3_iiT4_
        .type           _ZN3cub18CUB_300001_SM_10006detail10radix_sort31DeviceRadixSortSingleTileKernelINS1_5radix10policy_hubIfNS0_8NullTypeEyE10Policy1000ELNS0_9SortOrderE0EfS6_yNS1_21identity_decomposer_tEEEvPKT1_PSB_PKT2_PSF_T3_iiT4_,@function
        .size           _ZN3cub18CUB_300001_SM_10006detail10radix_sort31DeviceRadixSortSingleTileKernelINS1_5radix10policy_hubIfNS0_8NullTypeEyE10Policy1000ELNS0_9SortOrderE0EfS6_yNS1_21identity_decomposer_tEEEvPKT1_PSB_PKT2_PSF_T3_iiT4_,(.L_x_239 - _ZN3cub18CUB_300001_SM_10006detail10radix_sort31DeviceRadixSortSingleTileKernelINS1_5radix10policy_hubIfNS0_8NullTypeEyE10Policy1000ELNS0_9SortOrderE0EfS6_yNS1_21identity_decomposer_tEEEvPKT1_PSB_PKT2_PSF_T3_iiT4_)
        .other          _ZN3cub18CUB_300001_SM_10006detail10radix_sort31DeviceRadixSortSingleTileKernelINS1_5radix10policy_hubIfNS0_8NullTypeEyE10Policy1000ELNS0_9SortOrderE0EfS6_yNS1_21identity_decomposer_tEEEvPKT1_PSB_PKT2_PSF_T3_iiT4_,@"STO_CUDA_ENTRY STV_DEFAULT"
_ZN3cub18CUB_300001_SM_10006detail10radix_sort31DeviceRadixSortSingleTileKernelINS1_5radix10policy_hubIfNS0_8NullTypeEyE10Policy1000ELNS0_9SortOrderE0EfS6_yNS1_21identity_decomposer_tEEEvPKT1_PSB_PKT2_PSF_T3_iiT4_:
.text._ZN3cub18CUB_300001_SM_10006detail10radix_sort31DeviceRadixSortSingleTileKernelINS1_5radix10policy_hubIfNS0_8NullTypeEyE10Policy1000ELNS0_9SortOrderE0EfS6_yNS1_21identity_decomposer_tEEEvPKT1_PSB_PKT2_PSF_T3_iiT4_:
[----:B------:R-:W-:Y:S01]  /*0000*/  LDC R1, c[0x0][0x37c] ;  /* 0x0000df00ff017b82 */ /* 0x000fe20000000800 */
[----:B------:R-:W0:Y:S01]  /*0010*/  S2R R0, SR_TID.X ;  /* 0x0000000000007919 */ /* 0x000e220000002100 */
[----:B------:R-:W1:Y:S06]  /*0020*/  LDCU UR4, c[0x0][0x3a0] ;  /* 0x00007400ff0477ac */ /* 0x000e6c0008000800 */
[----:B------:R-:W2:Y:S01]  /*0030*/  LDC.64 R4, c[0x0][0x380] ;  /* 0x0000e000ff047b82 */ /* 0x000ea20000000a00 */
[----:B------:R-:W3:Y:S01]  /*0040*/  LDCU.64 UR8, c[0x0][0x358] ;  /* 0x00006b00ff0877ac */ /* 0x000ee20008000a00 */
[----:B------:R-:W-:-:S02]  /*0050*/  IMAD.MOV.U32 R16, RZ, RZ, 0x7fffffff ;  /* 0x7fffffffff107424 */ /* 0x000fc400078e00ff */
[----:B------:R-:W-:Y:S02]  /*0060*/  IMAD.MOV.U32 R12, RZ, RZ, 0x7fffffff ;  /* 0x7fffffffff0c7424 */ /* 0x000fe400078e00ff */
[----:B------:R-:W-:Y:S02]  /*0070*/  IMAD.MOV.U32 R14, RZ, RZ, 0x7fffffff ;  /* 0x7fffffffff0e7424 */ /* 0x000fe400078e00ff */
[----:B------:R-:W-:Y:S02]  /*0080*/  IMAD.MOV.U32 R15, RZ, RZ, 0x7fffffff ;  /* 0x7fffffffff0f7424 */ /* 0x000fe400078e00ff */
[----:B------:R-:W-:Y:S02]  /*0090*/  IMAD.MOV.U32 R17, RZ, RZ, 0x7fffffff ;  /* 0x7fffffffff117424 */ /* 0x000fe400078e00ff */
[----:B------:R-:W-:Y:S02]  /*00a0*/  IMAD.MOV.U32 R13, RZ, RZ, 0x7fffffff ;  /* 0x7fffffffff0d7424 */ /* 0x000fe400078e00ff */
        /* <DEDUP_REMOVED lines=10> */
[----:B------:R-:W-:Y:S01]  /*0150*/  IMAD.MOV.U32 R30, RZ, RZ, 0x7fffffff ;  /* 0x7fffffffff1e7424 */ /* 0x000fe200078e00ff */
[----:B------:R-:W4:Y:S01]  /*0160*/  S2UR UR6, SR_CgaCtaId ;  /* 0x00000000000679c3 */ /* 0x000f220000008800 */
[----:B0-----:R-:W-:Y:S01]  /*0170*/  IMAD R3, R0, 0x13, RZ ;  /* 0x0000001300037824 */ /* 0x001fe200078e02ff */
[----:B------:R-:W0:Y:S01]  /*0180*/  S2R R104, SR_LANEID ;  /* 0x0000000000687919 */ /* 0x000e220000000000 */
[----:B------:R-:W0:Y:S02]  /*0190*/  LDCU UR10, c[0x0][0x3ac] ;  /* 0x00007580ff0a77ac */ /* 0x000e240008000800 */
[C---:B------:R-:W-:Y:S01]  /*01a0*/  VIADD R6, R3.reuse, 0x2 ;  /* 0x0000000203067836 */ /* 0x040fe20000000000 */
[C---:B-1----:R-:W-:Y:S01]  /*01b0*/  ISETP.GE.AND P3, PT, R3.reuse, UR4, PT ;  /* 0x0000000403007c0c */ /* 0x042fe2000bf66270 */
[----:B------:R-:W-:-:S02]  /*01c0*/  VIADD R2, R3, 0x1 ;  /* 0x0000000103027836 */ /* 0x000fc40000000000 */
[C---:B------:R-:W-:Y:S01]  /*01d0*/  VIADD R7, R3.reuse, 0x3 ;  /* 0x0000000303077836 */ /* 0x040fe20000000000 */
[----:B------:R-:W-:Y:S01]  /*01e0*/  ISETP.GE.AND P5, PT, R6, UR4, PT ;  /* 0x0000000406007c0c */ /* 0x000fe2000bfa6270 */
[----:B------:R-:W-:Y:S01]  /*01f0*/  VIADD R6, R3, 0x4 ;  /* 0x0000000403067836 */ /* 0x000fe20000000000 */
[----:B------:R-:W-:Y:S01]  /*0200*/  ISETP.GE.AND P4, PT, R2, UR4, PT ;  /* 0x0000000402007c0c */ /* 0x000fe2000bf86270 */
[----:B------:R-:W-:Y:S01]  /*0210*/  IMAD.MOV.U32 R2, RZ, RZ, 0x7fffffff ;  /* 0x7fffffffff027424 */ /* 0x000fe200078e00ff */
[----:B------:R-:W-:Y:S01]  /*0220*/  ISETP.GE.AND P6, PT, R7, UR4, PT ;  /* 0x0000000407007c0c */ /* 0x000fe2000bfc6270 */
[----:B--2---:R-:W-:Y:S01]  /*0230*/  IMAD.WIDE.U32 R4, R3, 0x4, R4 ;  /* 0x0000000403047825 */ /* 0x004fe200078e0004 */
[----:B------:R-:W-:-:S03]  /*0240*/  ISETP.GE.AND P0, PT, R6, UR4, PT ;  /* 0x0000000406007c0c */ /* 0x000fc6000bf06270 */
[C---:B------:R-:W-:Y:S01]  /*0250*/  VIADD R8, R3.reuse, 0x6 ;  /* 0x0000000603087836 */ /* 0x040fe20000000000 */
[----:B---3--:R-:W2:Y:S01]  /*0260*/  @!P3 LDG.E R2, desc[UR8][R4.64] ;  /* 0x000000080402b981 */ /* 0x008ea2000c1e1900 */
[C---:B------:R-:W-:Y:S02]  /*0270*/  VIADD R6, R3.reuse, 0x7 ;  /* 0x0000000703067836 */ /* 0x040fe40000000000 */
[----:B------:R-:W-:Y:S01]  /*0280*/  VIADD R7, R3, 0x5 ;  /* 0x0000000503077836 */ /* 0x000fe20000000000 */
[----:B------:R-:W-:Y:S01]  /*0290*/  ISETP.GE.AND P2, PT, R8, UR4, PT ;  /* 0x0000000408007c0c */ /* 0x000fe2000bf46270 */
[----:B------:R-:W3:Y:S01]  /*02a0*/  @!P5 LDG.E R12, desc[UR8][R4.64+0x8] ;  /* 0x00000808040cd981 */ /* 0x000ee2000c1e1900 */
[----:B------:R-:W-:Y:S01]  /*02b0*/  ISETP.GE.AND P3, PT, R6, UR4, PT ;  /* 0x0000000406007c0c */ /* 0x000fe2000bf66270 */
[----:B------:R-:W-:Y:S01]  /*02c0*/  IMAD.MOV.U32 R6, RZ, RZ, 0x7fffffff ;  /* 0x7fffffffff067424 */ /* 0x000fe200078e00ff */
[----:B------:R-:W-:Y:S01]  /*02d0*/  ISETP.GE.AND P1, PT, R7, UR4, PT ;  /* 0x0000000407007c0c */ /* 0x000fe2000bf26270 */
[----:B------:R-:W-:Y:S01]  /*02e0*/  VIADD R7, R3, 0x8 ;  /* 0x0000000803077836 */ /* 0x000fe20000000000 */
[----:B------:R-:W5:Y:S04]  /*02f0*/  @!P0 LDG.E R14, desc[UR8][R4.64+0x10] ;  /* 0x00001008040e8981 */ /* 0x000f68000c1e1900 */
[----:B------:R-:W5:Y:S01]  /*0300*/  @!P4 LDG.E R6, desc[UR8][R4.64+0x4] ;  /* 0x000004080406c981 */ /* 0x000f62000c1e1900 */
[----:B------:R-:W-:Y:S01]  /*0310*/  ISETP.GE.AND P4, PT, R7, UR4, PT ;  /* 0x0000000407007c0c */ /* 0x000fe2000bf86270 */
[----:B------:R-:W-:-:S02]  /*0320*/  VIADD R7, R3, 0xb ;  /* 0x0000000b03077836 */ /* 0x000fc40000000000 */
[----:B------:R-:W5:Y:S01]  /*0330*/  @!P2 LDG.E R16, desc[UR8][R4.64+0x18] ;  /* 0x000018080410a981 */ /* 0x000f62000c1e1900 */
[----:B------:R-:W-:Y:S02]  /*0340*/  VIADD R8, R3, 0x9 ;  /* 0x0000000903087836 */ /* 0x000fe40000000000 */
[----:B------:R-:W-:Y:S01]  /*0350*/  ISETP.GE.AND P2, PT, R7, UR4, PT ;  /* 0x0000000407007c0c */ /* 0x000fe2000bf46270 */
[C---:B------:R-:W-:Y:S01]  /*0360*/  VIADD R7, R3.reuse, 0xd ;  /* 0x0000000d03077836 */ /* 0x040fe20000000000 */
[----:B------:R-:W5:Y:S01]  /*0370*/  @!P1 LDG.E R15, desc[UR8][R4.64+0x14] ;  /* 0x00001408040f9981 */ /* 0x000f62000c1e1900 */
[----:B------:R-:W-:Y:S01]  /*0380*/  ISETP.GE.AND P5, PT, R8, UR4, PT ;  /* 0x0000000408007c0c */ /* 0x000fe2000bfa6270 */
[----:B------:R-:W-:Y:S02]  /*0390*/  VIADD R8, R3, 0xc ;  /* 0x0000000c03087836 */ /* 0x000fe40000000000 */
[----:B------:R-:W-:Y:S01]  /*03a0*/  ISETP.GE.AND P0, PT, R7, UR4, PT ;  /* 0x0000000407007c0c */ /* 0x000fe2000bf06270 */
[C---:B------:R-:W-:Y:S01]  /*03b0*/  VIADD R7, R3.reuse, 0xe ;  /* 0x0000000e03077836 */ /* 0x040fe20000000000 */
[----:B------:R-:W5:Y:S01]  /*03c0*/  @!P3 LDG.E R17, desc[UR8][R4.64+0x1c] ;  /* 0x00001c080411b981 */ /* 0x000f62000c1e1900 */
[----:B------:R-:W-:Y:S01]  /*03d0*/  VIADD R9, R3, 0xa ;  /* 0x0000000a03097836 */ /* 0x000fe20000000000 */
[----:B------:R-:W-:-:S02]  /*03e0*/  ISETP.GE.AND P1, PT, R8, UR4, PT ;  /* 0x0000000408007c0c */ /* 0x000fc4000bf26270 */
[----:B------:R-:W-:Y:S01]  /*03f0*/  ISETP.GE.AND P3, PT, R7, UR4, PT ;  /* 0x0000000407007c0c */ /* 0x000fe2000bf66270 */
[----:B------:R-:W-:Y:S01]  /*0400*/  VIADD R7, R3, 0xf ;  /* 0x0000000f03077836 */ /* 0x000fe20000000000 */
[----:B------:R-:W5:Y:S01]  /*0410*/  @!P6 LDG.E R13, desc[UR8][R4.64+0xc] ;  /* 0x00000c08040de981 */ /* 0x000f62000c1e1900 */
[----:B------:R-:W-:Y:S01]  /*0420*/  ISETP.GE.AND P6, PT, R9, UR4, PT ;  /* 0x0000000409007c0c */ /* 0x000fe2000bfc6270 */
[----:B------:R-:W-:Y:S02]  /*0430*/  VIADD R8, R3, 0x11 ;  /* 0x0000001103087836 */ /* 0x000fe40000000000 */
[----:B------:R-:W5:Y:S01]  /*0440*/  @!P4 LDG.E R18, desc[UR8][R4.64+0x20] ;  /* 0x000020080412c981 */ /* 0x000f62000c1e1900 */
[----:B------:R-:W-:Y:S01]  /*0450*/  ISETP.GE.AND P4, PT, R7, UR4, PT ;  /* 0x0000000407007c0c */ /* 0x000fe2000bf86270 */
[C---:B------:R-:W-:Y:S02]  /*0460*/  VIADD R7, R3.reuse, 0x10 ;  /* 0x0000001003077836 */ /* 0x040fe40000000000 */
[----:B------:R-:W-:Y:S01]  /*0470*/  VIADD R3, R3, 0x12 ;  /* 0x0000001203037836 */ /* 0x000fe20000000000 */
[----:B------:R-:W5:Y:S04]  /*0480*/  @!P2 LDG.E R21, desc[UR8][R4.64+0x2c] ;  /* 0x00002c080415a981 */ /* 0x000f68000c1e1900 */
[----:B------:R-:W5:Y:S01]  /*0490*/  @!P1 LDG.E R22, desc[UR8][R4.64+0x30] ;  /* 0x0000300804169981 */ /* 0x000f62000c1e1900 */
[----:B------:R-:W-:-:S02]  /*04a0*/  ISETP.GE.AND P1, PT, R8, UR4, PT ;  /* 0x0000000408007c0c */ /* 0x000fc4000bf26270 */
[----:B------:R-:W-:Y:S01]  /*04b0*/  ISETP.GE.AND P2, PT, R3, UR4, PT ;  /* 0x0000000403007c0c */ /* 0x000fe2000bf46270 */
[----:B------:R-:W5:Y:S01]  /*04c0*/  @!P0 LDG.E R23, desc[UR8][R4.64+0x34] ;  /* 0x0000340804178981 */ /* 0x000f62000c1e1900 */
[----:B------:R-:W-:Y:S01]  /*04d0*/  ISETP.GE.AND P0, PT, R7, UR4, PT ;  /* 0x0000000407007c0c */ /* 0x000fe2000bf06270 */
[----:B------:R-:W1:Y:S02]  /*04e0*/  LDCU.64 UR4, c[0x0][0x3a8] ;  /* 0x00007500ff0477ac */ /* 0x000e640008000a00 */
[----:B------:R-:W5:Y:S04]  /*04f0*/  @!P5 LDG.E R19, desc[UR8][R4.64+0x24] ;  /* 0x000024080413d981 */ /* 0x000f68000c1e1900 */
[----:B------:R-:W5:Y:S04]  /*0500*/  @!P6 LDG.E R20, desc[UR8][R4.64+0x28] ;  /* 0x000028080414e981 */ /* 0x000f68000c1e1900 */
[----:B------:R-:W5:Y:S04]  /*0510*/  @!P3 LDG.E R24, desc[UR8][R4.64+0x38] ;  /* 0x000038080418b981 */ /* 0x000f68000c1e1900 */
[----:B------:R-:W5:Y:S04]  /*0520*/  @!P4 LDG.E R25, desc[UR8][R4.64+0x3c] ;  /* 0x00003c080419c981 */ /* 0x000f68000c1e1900 */
[----:B------:R-:W5:Y:S04]  /*0530*/  @!P0 LDG.E R26, desc[UR8][R4.64+0x40] ;  /* 0x00004008041a8981 */ /* 0x000f68000c1e1900 */
[----:B------:R-:W5:Y:S04]  /*0540*/  @!P1 LDG.E R28, desc[UR8][R4.64+0x44] ;  /* 0x00004408041c9981 */ /* 0x000f68000c1e1900 */
[----:B------:R0:W5:Y:S01]  /*0550*/  @!P2 LDG.E R30, desc[UR8][R4.64+0x48] ;  /* 0x00004808041ea981 */ /* 0x000162000c1e1900 */
[----:B------:R-:W-:Y:S01]  /*0560*/  IMAD.MOV.U32 R8, RZ, RZ, -0x1 ;  /* 0xffffffffff087424 */ /* 0x000fe200078e00ff */
[----:B-1----:R-:W-:-:S02]  /*0570*/  UIADD3 UR7, UPT, UPT, UR4, 0x6, URZ ;  /* 0x0000000604077890 */ /* 0x002fc4000fffe0ff */
[----:B------:R-:W-:-:S03]  /*0580*/  UIADD3 UR5, UPT, UPT, -UR4, UR5, URZ ;  /* 0x0000000504057290 */ /* 0x000fc6000fffe1ff */
[----:B------:R-:W-:Y:S02]  /*0590*/  UMOV UR4, 0x400 ;  /* 0x0000040000047882 */ /* 0x000fe40000000000 */
[----:B----4-:R-:W-:Y:S01]  /*05a0*/  ULEA UR4, UR6, UR4, 0x18 ;  /* 0x0000000406047291 */ /* 0x010fe2000f8ec0ff */
[----:B------:R-:W-:-:S05]  /*05b0*/  SHF.R.U32.HI R105, RZ, 0x5, R0 ;  /* 0x00000005ff697819 */ /* 0x000fca0000011600 */
[----:B------:R-:W-:-:S05]  /*05c0*/  LEA R27, R0, UR4, 0x2 ;  /* 0x00000004001b7c11 */ /* 0x000fca000f8e10ff */
[----:B------:R-:W-:Y:S01]  /*05d0*/  IMAD R29, R0, 0x80, R27 ;  /* 0x00000080001d7824 */ /* 0x000fe200078e021b */
[----:B------:R-:W-:-:S03]  /*05e0*/  LEA R31, R105, UR4, 0x2 ;  /* 0x00000004691f7c11 */ /* 0x000fc6000f8e10ff */
[----:B------:R-:W-:Y:S01]  /*05f0*/  IMAD R33, R0, -0x38, R29 ;  /* 0xffffffc800217824 */ /* 0x000fe200078e021d */
[----:B------:R-:W-:Y:S01]  /*0600*/  BAR.SYNC.DEFER_BLOCKING 0x0 ;  /* 0x0000000000007b1d */ /* 0x000fe20000010000 */
[----:B--2---:R-:W-:-:S04]  /*0610*/  ISETP.GT.AND P0, PT, R2, -0x1, PT ;  /* 0xffffffff0200780c */ /* 0x004fc80003f04270 */
[----:B------:R-:W-:Y:S02]  /*0620*/  SEL R3, R8, 0x80000000, !P0 ;  /* 0x8000000008037807 */ /* 0x000fe40004000000 */
[----:B---3--:R-:W-:Y:S02]  /*0630*/  ISETP.GT.AND P2, PT, R12, -0x1, PT ;  /* 0xffffffff0c00780c */ /* 0x008fe40003f44270 */
[----:B-----5:R-:W-:-:S04]  /*0640*/  ISETP.GT.AND P1, PT, R6, -0x1, PT ;  /* 0xffffffff0600780c */ /* 0x020fc80003f24270 */
[----:B------:R-:W-:Y:S02]  /*0650*/  SEL R7, R8, 0x80000000, !P1 ;  /* 0x8000000008077807 */ /* 0x000fe40004800000 */
[----:B------:R-:W-:Y:S02]  /*0660*/  ISETP.GT.AND P1, PT, R14, -0x1, PT ;  /* 0xffffffff0e00780c */ /* 0x000fe40003f24270 */
[C---:B------:R-:W-:Y:S02]  /*0670*/  SEL R9, R8.reuse, 0x80000000, !P2 ;  /* 0x8000000008097807 */ /* 0x040fe40005000000 */
[----:B0-----:R-:W-:Y:S02]  /*0680*/  SEL R5, R8, 0x80000000, !P1 ;  /* 0x8000000008057807 */ /* 0x001fe40004800000 */
[----:B------:R-:W-:Y:S02]  /*0690*/  ISETP.GT.AND P2, PT, R15, -0x1, PT ;  /* 0xffffffff0f00780c */ /* 0x000fe40003f44270 */
[----:B------:R-:W-:-:S02]  /*06a0*/  LOP3.LUT R2, R3, R2, RZ, 0x3c, !PT ;  /* 0x0000000203027212 */ /* 0x000fc400078e3cff */
[----:B------:R-:W-:-:S04]  /*06b0*/  ISETP.GT.AND P0, PT, R13, -0x1, PT ;  /* 0xffffffff0d00780c */ /* 0x000fc80003f04270 */
[----:B------:R-:W-:Y:S02]  /*06c0*/  SEL R4, R8, 0x80000000, !P0 ;  /* 0x8000000008047807 */ /* 0x000fe40004000000 */
[----:B------:R-:W-:Y:S02]  /*06d0*/  ISETP.GT.AND P0, PT, R17, -0x1, PT ;  /* 0xffffffff1100780c */ /* 0x000fe40003f04270 */
[----:B------:R-:W-:Y:S02]  /*06e0*/  ISETP.GT.AND P1, PT, R18, -0x1, PT ;  /* 0xffffffff1200780c */ /* 0x000fe40003f24270 */
[----:B------:R-:W-:Y:S02]  /*06f0*/  LOP3.LUT R3, R7, R6, RZ, 0x3c, !PT ;  /* 0x0000000607037212 */ /* 0x000fe400078e3cff */
[----:B------:R-:W-:Y:S02]  /*0700*/  LOP3.LUT R13, R4, R13, RZ, 0x3c, !PT ;  /* 0x0000000d040d7212 */ /* 0x000fe400078e3cff */
[----:B------:R-:W-:-:S02]  /*0710*/  LOP3.LUT R14, R5, R14, RZ, 0x3c, !PT ;  /* 0x0000000e050e7212 */ /* 0x000fc400078e3cff */
[C---:B------:R-:W-:Y:S02]  /*0720*/  SEL R6, R8.reuse, 0x80000000, !P2 ;  /* 0x8000000008067807 */ /* 0x040fe40005000000 */
[C---:B------:R-:W-:Y:S02]  /*0730*/  SEL R4, R8.reuse, 0x80000000, !P0 ;  /* 0x8000000008047807 */ /* 0x040fe40004000000 */
[----:B------:R-:W-:Y:S02]  /*0740*/  SEL R5, R8, 0x80000000, !P1 ;  /* 0x8000000008057807 */ /* 0x000fe40004800000 */
[----:B------:R-:W-:Y:S02]  /*0750*/  ISETP.GT.AND P3, PT, R16, -0x1, PT ;  /* 0xffffffff1000780c */ /* 0x000fe40003f64270 */
[----:B------:R-:W-:Y:S02]  /*0760*/  ISETP.GT.AND P2, PT, R19, -0x1, PT ;  /* 0xffffffff1300780c */ /* 0x000fe40003f44270 */
[----:B------:R-:W-:-:S02]  /*0770*/  ISETP.GT.AND P0, PT, R20, -0x1, PT ;  /* 0xffffffff1400780c */ /* 0x000fc40003f04270 */
[----:B------:R-:W-:Y:S02]  /*0780*/  ISETP.GT.AND P1, PT, R21, -0x1, PT ;  /* 0xffffffff1500780c */ /* 0x000fe40003f24270 */
[----:B------:R-:W-:Y:S02]  /*0790*/  LOP3.LUT R15, R6, R15, RZ, 0x3c, !PT ;  /* 0x0000000f060f7212 */ /* 0x000fe400078e3cff */
[----:B------:R-:W-:Y:S02]  /*07a0*/  LOP3.LUT R17, R4, R17, RZ, 0x3c, !PT ;  /* 0x0000001104117212 */ /* 0x000fe400078e3cff */
[----:B------:R-:W-:Y:S02]  /*07b0*/  LOP3.LUT R18, R5, R18, RZ, 0x3c, !PT ;  /* 0x0000001205127212 */ /* 0x000fe400078e3cff */
[C---:B------:R-:W-:Y:S02]  /*07c0*/  SEL R7, R8.reuse, 0x80000000, !P3 ;  /* 0x8000000008077807 */ /* 0x040fe40005800000 */
[----:B------:R-:W-:-:S02]  /*07d0*/  SEL R6, R8, 0x80000000, !P2 ;  /* 0x8000000008067807 */ /* 0x000fc40005000000 */
[C---:B------:R-:W-:Y:S02]  /*07e0*/  SEL R5, R8.reuse, 0x80000000, !P0 ;  /* 0x8000000008057807 */ /* 0x040fe40004000000 */
        /* <DEDUP_REMOVED lines=12> */
[----:B------:R-:W-:Y:S02]  /*08b0*/  ISETP.GT.AND P1, PT, R28, -0x1, PT ;  /* 0xffffffff1c00780c */ /* 0x000fe40003f24270 */
[----:B------:R-:W-:Y:S02]  /*08c0*/  ISETP.GT.AND P2, PT, R30, -0x1, PT ;  /* 0xffffffff1e00780c */ /* 0x000fe40003f44270 */
[----:B------:R-:W-:Y:S02]  /*08d0*/  LOP3.LUT R12, R9, R12, RZ, 0x3c, !PT ;  /* 0x0000000c090c7212 */ /* 0x000fe400078e3cff */
[----:B------:R-:W-:Y:S02]  /*08e0*/  LOP3.LUT R19, R6, R19, RZ, 0x3c, !PT ;  /* 0x0000001306137212 */ /* 0x000fe400078e3cff */
[----:B------:R-:W-:-:S02]  /*08f0*/  LOP3.LUT R22, R7, R22, RZ, 0x3c, !PT ;  /* 0x0000001607167212 */ /* 0x000fc400078e3cff */
[----:B------:R-:W-:Y:S02]  /*0900*/  LOP3.LUT R24, R5, R24, RZ, 0x3c, !PT ;  /* 0x0000001805187212 */ /* 0x000fe400078e3cff */
[C---:B------:R-:W-:Y:S02]  /*0910*/  SEL R6, R8.reuse, 0x80000000, !P3 ;  /* 0x8000000008067807 */ /* 0x040fe40005800000 */
[C---:B------:R-:W-:Y:S02]  /*0920*/  SEL R5, R8.reuse, 0x80000000, !P0 ;  /* 0x8000000008057807 */ /* 0x040fe40004000000 */
[C---:B------:R-:W-:Y:S02]  /*0930*/  SEL R7, R8.reuse, 0x80000000, !P1 ;  /* 0x8000000008077807 */ /* 0x040fe40004800000 */
[----:B------:R-:W-:Y:S02]  /*0940*/  SEL R9, R8, 0x80000000, !P2 ;  /* 0x8000000008097807 */ /* 0x000fe40005000000 */
[----:B------:R-:W-:-:S02]  /*0950*/  LOP3.LUT R23, R6, R23, RZ, 0x3c, !PT ;  /* 0x0000001706177212 */ /* 0x000fc400078e3cff */
[----:B------:R-:W-:Y:S02]  /*0960*/  LOP3.LUT R25, R4, R25, RZ, 0x3c, !PT ;  /* 0x0000001904197212 */ /* 0x000fe400078e3cff */
[----:B------:R-:W-:Y:S02]  /*0970*/  LOP3.LUT R26, R5, R26, RZ, 0x3c, !PT ;  /* 0x0000001a051a7212 */ /* 0x000fe400078e3cff */
[----:B------:R-:W-:Y:S02]  /*0980*/  LOP3.LUT R28, R7, R28, RZ, 0x3c, !PT ;  /* 0x0000001c071c7212 */ /* 0x000fe400078e3cff */
[----:B------:R-:W-:-:S07]  /*0990*/  LOP3.LUT R30, R9, R30, RZ, 0x3c, !PT ;  /* 0x0000001e091e7212 */ /* 0x000fce00078e3cff */
.L_x_218:
[----:B------:R-:W-:Y:S01]  /*09a0*/  UISETP.LT.AND UP0, UPT, UR5, 0x6, UPT ;  /* 0x000000060500788c */ /* 0x000fe2000bf01270 */
[C---:B0-----:R-:W-:Y:S01]  /*09b0*/  ISETP.NE.AND P0, PT, R2.reuse, 0x7fffffff, PT ;  /* 0x7fffffff0200780c */ /* 0x041fe20003f05270 */
[----:B------:R-:W-:Y:S01]  /*09c0*/  UIADD3 UR6, UPT, UPT, UR7, -0x6, URZ ;  /* 0xfffffffa07067890 */ /* 0x000fe2000fffe0ff */
[----:B------:R-:W-:Y:S01]  /*09d0*/  STS [R27], RZ ;  /* 0x000000ff1b007388 */ /* 0x000fe20000000800 */
[----:B------:R-:W-:Y:S01]  /*09e0*/  USEL UR4, UR5, 0x6, UP0 ;  /* 0x0000000605047887 */ /* 0x000fe20008000000 */
[----:B--2---:R-:W-:Y:S01]  /*09f0*/  SEL R4, R2, 0x80000000, P0 ;  /* 0x8000000002047807 */ /* 0x004fe20000000000 */
[----:B------:R-:W-:Y:S01]  /*0a00*/  UISETP.GE.AND UP0, UPT, UR7, UR10, UPT ;  /* 0x0000000a0700728c */ /* 0x000fe2000bf06270 */
[----:B------:R-:W-:Y:S01]  /*0a10*/  STS [R27+0x400], RZ ;  /* 0x000400ff1b007388 */ /* 0x000fe20000000800 */
[----:B------:R-:W-:Y:S01]  /*0a20*/  UBMSK UR4, URZ, UR4 ;  /* 0x00000004ff04729b */ /* 0x000fe20008000000 */
[----:B------:R-:W-:Y:S02]  /*0a30*/  SHF.R.U32.HI R4, RZ, UR6, R4 ;  /* 0x00000006ff047c19 */ /* 0x000fe40008011604 */
[----:B------:R-:W-:Y:S01]  /*0a40*/  STS [R27+0x800], RZ ;  /* 0x000800ff1b007388 */ /* 0x000fe20000000800 */
[----:B------:R-:W-:-:S02]  /*0a50*/  ISETP.NE.AND P0, PT, R3, 0x7fffffff, PT ;  /* 0x7fffffff0300780c */ /* 0x000fc40003f05270 */
[----:B------:R-:W-:Y:S01]  /*0a60*/  LOP3.LUT R4, R4, UR4, RZ, 0xc0, !PT ;  /* 0x0000000404047c12 */ /* 0x000fe2000f8ec0ff */
[----:B------:R-:W-:Y:S01]  /*0a70*/  STS [R27+0xc00], RZ ;  /* 0x000c00ff1b007388 */ /* 0x000fe20000000800 */
[----:B------:R-:W-:Y:S02]  /*0a80*/  ISETP.NE.AND P1, PT, R104, 0x1f, PT ;  /* 0x0000001f6800780c */ /* 0x000fe40003f25270 */
[C---:B------:R-:W-:Y:S01]  /*0a90*/  ISETP.NE.AND P2, PT, R105.reuse, 0x6, PT ;  /* 0x000000066900780c */ /* 0x040fe20003f45270 */
[----:B------:R-:W-:Y:S01]  /*0aa0*/  IMAD.SHL.U32 R5, R4, 0x400, RZ ;  /* 0x0000040004057824 */ /* 0x000fe200078e00ff */
[----:B------:R-:W-:Y:S01]  /*0ab0*/  SHF.R.U32.HI R4, RZ, 0x4, R4 ;  /* 0x00000004ff047819 */ /* 0x000fe20000011604 */
[----:B------:R-:W-:Y:S01]  /*0ac0*/  STS [R27+0x1000], RZ ;  /* 0x001000ff1b007388 */ /* 0x000fe20000000800 */
[----:B------:R-:W-:Y:S02]  /*0ad0*/  ISETP.NE.AND P3, PT, R105, 0x7, PT ;  /* 0x000000076900780c */ /* 0x000fe40003f65270 */
[----:B------:R-:W-:Y:S01]  /*0ae0*/  LOP3.LUT R34, R5, 0x7c00, RZ, 0xc0, !PT ;  /* 0x00007c0005227812 */ /* 0x000fe200078ec0ff */
[----:B------:R-:W-:Y:S01]  /*0af0*/  STS [R27+0x1400], RZ ;  /* 0x001400ff1b007388 */ /* 0x000fe20000000800 */
[----:B------:R-:W-:-:S03]  /*0b00*/  LOP3.LUT R4, R4, 0xffffffe, RZ, 0xc0, !PT ;  /* 0x0ffffffe04047812 */ /* 0x000fc600078ec0ff */
[----:B------:R-:W-:Y:S01]  /*0b10*/  STS [R27+0x1800], RZ ;  /* 0x001800ff1b007388 */ /* 0x000fe20000000800 */
[----:B------:R-:W-:Y:S02]  /*0b20*/  IADD3 R34, PT, PT, R4, R27, R34 ;  /* 0x0000001b04227210 */ /* 0x000fe40007ffe022 */
[----:B------:R-:W-:Y:S01]  /*0b30*/  SEL R4, R3, 0x80000000, P0 ;  /* 0x8000000003047807 */ /* 0x000fe20000000000 */
[----:B------:R-:W-:Y:S01]  /*0b40*/  STS [R27+0x1c00], RZ ;  /* 0x001c00ff1b007388 */ /* 0x000fe20000000800 */
[----:B------:R-:W-:Y:S02]  /*0b50*/  ISETP.NE.AND P0, PT, R12, 0x7fffffff, PT ;  /* 0x7fffffff0c00780c */ /* 0x000fe40003f05270 */
[----:B------:R-:W-:Y:S01]  /*0b60*/  SHF.R.U32.HI R4, RZ, UR6, R4 ;  /* 0x00000006ff047c19 */ /* 0x000fe20008011604 */
[----:B------:R-:W-:Y:S03]  /*0b70*/  STS [R27+0x2000], RZ ;  /* 0x002000ff1b007388 */ /* 0x000fe60000000800 */
[----:B------:R-:W-:Y:S01]  /*0b80*/  LOP3.LUT R4, R4, UR4, RZ, 0xc0, !PT ;  /* 0x0000000404047c12 */ /* 0x000fe2000f8ec0ff */
[----:B------:R-:W-:Y:S04]  /*0b90*/  STS [R27+0x2400], RZ ;  /* 0x002400ff1b007388 */ /* 0x000fe80000000800 */
[----:B------:R-:W-:Y:S01]  /*0ba0*/  STS [R27+0x2800], RZ ;  /* 0x002800ff1b007388 */ /* 0x000fe20000000800 */
[----:B------:R-:W-:Y:S01]  /*0bb0*/  IMAD.SHL.U32 R5, R4, 0x400, RZ ;  /* 0x0000040004057824 */ /* 0x000fe200078e00ff */
[----:B------:R-:W-:-:S02]  /*0bc0*/  SHF.R.U32.HI R4, RZ, 0x4, R4 ;  /* 0x00000004ff047819 */ /* 0x000fc40000011604 */
[----:B------:R-:W-:Y:S02]  /*0bd0*/  STS [R27+0x2c00], RZ ;  /* 0x002c00ff1b007388 */ /* 0x000fe40000000800 */
[----:B------:R-:W-:Y:S02]  /*0be0*/  LOP3.LUT R36, R5, 0x7c00, RZ, 0xc0, !PT ;  /* 0x00007c0005247812 */ /* 0x000fe400078ec0ff */
        /* <DEDUP_REMOVED lines=36> */
[----:B------:R-:W0:Y:S02]  /*0e30*/  LDS.U16 R32, [R34] ;  /* 0x0000000022207984 */ /* 0x000e240000000400 */
[----:B0-----:R-:W-:-:S05]  /*0e40*/  VIADD R5, R32, 0x1 ;  /* 0x0000000120057836 */ /* 0x001fca0000000000 */
[----:B------:R0:W-:Y:S04]  /*0e50*/  STS.U16 [R34], R5 ;  /* 0x0000000522007388 */ /* 0x0001e80000000400 */
[----:B------:R-:W1:Y:S01]  /*0e60*/  LDS.U16 R37, [R36] ;  /* 0x0000000024257984 */ /* 0x000e620000000400 */
[----:B0-----:R-:W-:Y:S01]  /*0e70*/  IMAD.SHL.U32 R5, R4, 0x400, RZ ;  /* 0x0000040004057824 */ /* 0x001fe200078e00ff */
[----:B------:R-:W-:-:S04]  /*0e80*/  SHF.R.U32.HI R4, RZ, 0x4, R4 ;  /* 0x00000004ff047819 */ /* 0x000fc80000011604 */
[----:B------:R-:W-:Y:S02]  /*0e90*/  LOP3.LUT R40, R5, 0x7c00, RZ, 0xc0, !PT ;  /* 0x00007c0005287812 */ /* 0x000fe400078ec0ff */
[----:B------:R-:W-:-:S04]  /*0ea0*/  LOP3.LUT R4, R4, 0xffffffe, RZ, 0xc0, !PT ;  /* 0x0ffffffe04047812 */ /* 0x000fc800078ec0ff */
[----:B------:R-:W-:Y:S02]  /*0eb0*/  IADD3 R40, PT, PT, R4, R27, R40 ;  /* 0x0000001b04287210 */ /* 0x000fe40007ffe028 */
[----:B------:R-:W-:Y:S02]  /*0ec0*/  SEL R4, R14, 0x80000000, P0 ;  /* 0x800000000e047807 */ /* 0x000fe40000000000 */
[----:B------:R-:W-:Y:S02]  /*0ed0*/  ISETP.NE.AND P0, PT, R15, 0x7fffffff, PT ;  /* 0x7fffffff0f00780c */ /* 0x000fe40003f05270 */
[----:B------:R-:W-:-:S04]  /*0ee0*/  SHF.R.U32.HI R4, RZ, UR6, R4 ;  /* 0x00000006ff047c19 */ /* 0x000fc80008011604 */
[----:B------:R-:W-:-:S05]  /*0ef0*/  LOP3.LUT R4, R4, UR4, RZ, 0xc0, !PT ;  /* 0x0000000404047c12 */ /* 0x000fca000f8ec0ff */
[----:B------:R-:W-:Y:S01]  /*0f00*/  IMAD.SHL.U32 R6, R4, 0x400, RZ ;  /* 0x0000040004067824 */ /* 0x000fe200078e00ff */
[----:B------:R-:W-:-:S04]  /*0f10*/  SHF.R.U32.HI R4, RZ, 0x4, R4 ;  /* 0x00000004ff047819 */ /* 0x000fc80000011604 */
[----:B------:R-:W-:Y:S02]  /*0f20*/  LOP3.LUT R6, R6, 0x7c00, RZ, 0xc0, !PT ;  /* 0x00007c0006067812 */ /* 0x000fe400078ec0ff */
[----:B------:R-:W-:Y:S01]  /*0f30*/  LOP3.LUT R4, R4, 0xffffffe, RZ, 0xc0, !PT ;  /* 0x0ffffffe04047812 */ /* 0x000fe200078ec0ff */
[----:B-1----:R-:W-:-:S03]  /*0f40*/  VIADD R7, R37, 0x1 ;  /* 0x0000000125077836 */ /* 0x002fc60000000000 */
[----:B------:R-:W-:Y:S02]  /*0f50*/  IADD3 R42, PT, PT, R4, R27, R6 ;  /* 0x0000001b042a7210 */ /* 0x000fe40007ffe006 */
[----:B------:R-:W-:Y:S01]  /*0f60*/  STS.U16 [R36], R7 ;  /* 0x0000000724007388 */ /* 0x000fe20000000400 */
[----:B------:R-:W-:Y:S02]  /*0f70*/  SEL R4, R15, 0x80000000, P0 ;  /* 0x800000000f047807 */ /* 0x000fe40000000000 */
[----:B------:R-:W-:Y:S01]  /*0f80*/  ISETP.NE.AND P0, PT, R16, 0x7fffffff, PT ;  /* 0x7fffffff1000780c */ /* 0x000fe20003f05270 */
[----:B------:R-:W0:Y:S01]  /*0f90*/  LDS.U16 R39, [R38] ;  /* 0x0000000026277984 */ /* 0x000e220000000400 */
[----:B------:R-:W-:-:S04]  /*0fa0*/  SHF.R.U32.HI R4, RZ, UR6, R4 ;  /* 0x00000006ff047c19 */ /* 0x000fc80008011604 */
[----:B------:R-:W-:Y:S01]  /*0fb0*/  LOP3.LUT R4, R4, UR4, RZ, 0xc0, !PT ;  /* 0x0000000404047c12 */ /* 0x000fe2000f8ec0ff */
        /* <DEDUP_REMOVED lines=152> */
[----:B------:R-:W-:-:S04]  /*1940*/  SEL R4, R30, 0x80000000, P0 ;  /* 0x800000001e047807 */ /* 0x000fc80000000000 */
[----:B------:R-:W-:Y:S01]  /*1950*/  SHF.R.U32.HI R4, RZ, UR6, R4 ;  /* 0x00000006ff047c19 */ /* 0x000fe20008011604 */
[----:B------:R-:W0:Y:S03]  /*1960*/  S2UR UR6, SR_CgaCtaId ;  /* 0x00000000000679c3 */ /* 0x000e260000008800 */
[----:B------:R-:W-:Y:S01]  /*1970*/  LOP3.LUT R4, R4, UR4, RZ, 0xc0, !PT ;  /* 0x0000000404047c12 */ /* 0x000fe2000f8ec0ff */
[----:B------:R-:W-:-:S04]  /*1980*/  UMOV UR4, 0x400 ;  /* 0x0000040000047882 */ /* 0x000fc80000000000 */
[----:B------:R-:W-:Y:S01]  /*1990*/  IMAD.SHL.U32 R6, R4, 0x400, RZ ;  /* 0x0000040004067824 */ /* 0x000fe200078e00ff */
[----:B------:R-:W-:-:S04]  /*19a0*/  SHF.R.U32.HI R4, RZ, 0x4, R4 ;  /* 0x00000004ff047819 */ /* 0x000fc80000011604 */
[----:B------:R-:W-:Y:S02]  /*19b0*/  LOP3.LUT R6, R6, 0x7c00, RZ, 0xc0, !PT ;  /* 0x00007c0006067812 */ /* 0x000fe400078ec0ff */
[----:B------:R-:W-:Y:S01]  /*19c0*/  LOP3.LUT R4, R4, 0xffffffe, RZ, 0xc0, !PT ;  /* 0x0ffffffe04047812 */ /* 0x000fe200078ec0ff */
[----:B-1----:R-:W-:-:S03]  /*19d0*/  VIADD R7, R65, 0x1 ;  /* 0x0000000141077836 */ /* 0x002fc60000000000 */
[----:B------:R-:W-:Y:S02]  /*19e0*/  IADD3 R70, PT, PT, R4, R27, R6 ;  /* 0x0000001b04467210 */ /* 0x000fe40007ffe006 */
[----:B------:R-:W-:Y:S01]  /*19f0*/  STS.U16 [R64], R7 ;  /* 0x0000000740007388 */ /* 0x000fe20000000400 */
[----:B0-----:R-:W-:-:S03]  /*1a00*/  ULEA UR4, UR6, UR4, 0x18 ;  /* 0x0000000406047291 */ /* 0x001fc6000f8ec0ff */
[----:B------:R-:W0:Y:S02]  /*1a10*/  LDS.U16 R67, [R66] ;  /* 0x0000000042437984 */ /* 0x000e240000000400 */
[----:B0-----:R-:W-:-:S05]  /*1a20*/  VIADD R5, R67, 0x1 ;  /* 0x0000000143057836 */ /* 0x001fca0000000000 */
[----:B------:R-:W-:Y:S04]  /*1a30*/  STS.U16 [R66], R5 ;  /* 0x0000000542007388 */ /* 0x000fe80000000400 */
[----:B------:R-:W0:Y:S02]  /*1a40*/  LDS.U16 R69, [R68] ;  /* 0x0000000044457984 */ /* 0x000e240000000400 */
[----:B0-----:R-:W-:-:S05]  /*1a50*/  VIADD R7, R69, 0x1 ;  /* 0x0000000145077836 */ /* 0x001fca0000000000 */
[----:B------:R-:W-:Y:S04]  /*1a60*/  STS.U16 [R68], R7 ;  /* 0x0000000744007388 */ /* 0x000fe80000000400 */
[----:B------:R-:W0:Y:S02]  /*1a70*/  LDS.U16 R71, [R70] ;  /* 0x0000000046477984 */ /* 0x000e240000000400 */
[----:B0-----:R-:W-:-:S05]  /*1a80*/  VIADD R5, R71, 0x1 ;  /* 0x0000000147057836 */ /* 0x001fca0000000000 */
[----:B------:R-:W-:Y:S01]  /*1a90*/  STS.U16 [R70], R5 ;  /* 0x0000000546007388 */ /* 0x000fe20000000400 */
[----:B------:R-:W-:Y:S06]  /*1aa0*/  BAR.SYNC.DEFER_BLOCKING 0x0 ;  /* 0x0000000000007b1d */ /* 0x000fec0000010000 */
[----:B------:R-:W-:Y:S04]  /*1ab0*/  LDS R72, [R29] ;  /* 0x000000001d487984 */ /* 0x000fe80000000800 */
        /* <DEDUP_REMOVED lines=11> */
[----:B0-----:R-:W-:-:S03]  /*1b70*/  IMAD.IADD R73, R72, 0x1, R73 ;  /* 0x0000000148497824 */ /* 0x001fc600078e0249 */
[----:B------:R-:W0:Y:S01]  /*1b80*/  LDS R84, [R29+0x30] ;  /* 0x000030001d547984 */ /* 0x000e220000000800 */
[----:B-1----:R-:W-:-:S03]  /*1b90*/  IMAD.IADD R74, R74, 0x1, R73 ;  /* 0x000000014a4a7824 */ /* 0x002fc600078e0249 */
[----:B------:R-:W1:Y:S01]  /*1ba0*/  LDS R85, [R29+0x34] ;  /* 0x000034001d557984 */ /* 0x000e620000000800 */
[----:B--2---:R-:W-:-:S03]  /*1bb0*/  IMAD.IADD R75, R75, 0x1, R74 ;  /* 0x000000014b4b7824 */ /* 0x004fc600078e024a */
[----:B------:R-:W2:Y:S01]  /*1bc0*/  LDS R86, [R29+0x38] ;  /* 0x000038001d567984 */ /* 0x000ea20000000800 */
[----:B---3--:R-:W-:-:S03]  /*1bd0*/  IMAD.IADD R76, R76, 0x1, R75 ;  /* 0x000000014c4c7824 */ /* 0x008fc600078e024b */
[----:B------:R-:W3:Y:S01]  /*1be0*/  LDS R87, [R29+0x3c] ;  /* 0x00003c001d577984 */ /* 0x000ee20000000800 */
[----:B----4-:R-:W-:-:S03]  /*1bf0*/  IMAD.IADD R77, R77, 0x1, R76 ;  /* 0x000000014d4d7824 */ /* 0x010fc600078e024c */
[----:B------:R-:W4:Y:S01]  /*1c00*/  LDS R88, [R29+0x40] ;  /* 0x000040001d587984 */ /* 0x000f220000000800 */
[----:B-----5:R-:W-:-:S03]  /*1c10*/  IMAD.IADD R78, R78, 0x1, R77 ;  /* 0x000000014e4e7824 */ /* 0x020fc600078e024d */
[----:B------:R-:W5:Y:S01]  /*1c20*/  LDS R89, [R29+0x44] ;  /* 0x000044001d597984 */ /* 0x000f620000000800 */
[----:B------:R-:W-:-:S03]  /*1c30*/  IMAD.IADD R79, R79, 0x1, R78 ;  /* 0x000000014f4f7824 */ /* 0x000fc600078e024e */
        /* <DEDUP_REMOVED lines=29> */
[----:B------:R-:W-:-:S04]  /*1e10*/  IMAD.IADD R94, R94, 0x1, R93 ;  /* 0x000000015e5e7824 */ /* 0x000fc800078e025d */
[----:B0-----:R-:W-:-:S04]  /*1e20*/  IMAD.IADD R95, R95, 0x1, R94 ;  /* 0x000000015f5f7824 */ /* 0x001fc800078e025e */
[----:B-1----:R-:W-:-:S04]  /*1e30*/  IMAD.IADD R96, R96, 0x1, R95 ;  /* 0x0000000160607824 */ /* 0x002fc800078e025f */
[----:B--2---:R-:W-:-:S04]  /*1e40*/  IMAD.IADD R97, R97, 0x1, R96 ;  /* 0x0000000161617824 */ /* 0x004fc800078e0260 */
[----:B---3--:R-:W-:-:S04]  /*1e50*/  IMAD.IADD R98, R98, 0x1, R97 ;  /* 0x0000000162627824 */ /* 0x008fc800078e0261 */
[----:B----4-:R-:W-:-:S04]  /*1e60*/  IMAD.IADD R99, R99, 0x1, R98 ;  /* 0x0000000163637824 */ /* 0x010fc800078e0262 */
[----:B-----5:R-:W-:-:S04]  /*1e70*/  IMAD.IADD R100, R100, 0x1, R99 ;  /* 0x0000000164647824 */ /* 0x020fc800078e0263 */
[----:B------:R-:W-:-:S04]  /*1e80*/  IMAD.IADD R101, R101, 0x1, R100 ;  /* 0x0000000165657824 */ /* 0x000fc800078e0264 */
[----:B------:R-:W-:-:S04]  /*1e90*/  IMAD.IADD R102, R102, 0x1, R101 ;  /* 0x0000000166667824 */ /* 0x000fc800078e0265 */
[----:B------:R-:W-:-:S04]  /*1ea0*/  IMAD.IADD R103, R103, 0x1, R102 ;  /* 0x0000000167677824 */ /* 0x000fc800078e0266 */
[----:B------:R-:W-:-:S05]  /*1eb0*/  IMAD.IADD R106, R4, 0x1, R103 ;  /* 0x00000001046a7824 */ /* 0x000fca00078e0267 */
        /* <DEDUP_REMOVED lines=8> */
[----:B------:R-:W0:Y:S02]  /*1f40*/  SHFL.UP P0, R107, R108, 0x10, RZ ;  /* 0x060000006c6b7989 */ /* 0x000e2400000000ff */
[----:B0-----:R-:W-:Y:S01]  /*1f50*/  @P0 IMAD.IADD R107, R108, 0x1, R107 ;  /* 0x000000016c6b0824 */ /* 0x001fe200078e026b */
[----:B------:R-:W-:-:S03]  /*1f60*/  ISETP.NE.AND P0, PT, R105, 0x1, PT ;  /* 0x000000016900780c */ /* 0x000fc60003f05270 */
[----:B------:R-:W-:Y:S01]  /*1f70*/  IMAD.IADD R106, R107, 0x1, -R106 ;  /* 0x000000016b6a7824 */ /* 0x000fe200078e0a6a */
[----:B------:R-:W-:Y:S01]  /*1f80*/  @!P1 STS [R31+0x8400], R107 ;  /* 0x0084006b1f009388 */ /* 0x000fe20000000800 */
[----:B------:R-:W-:Y:S01]  /*1f90*/  BAR.SYNC.DEFER_BLOCKING 0x0 ;  /* 0x0000000000007b1d */ /* 0x000fe20000010000 */
[----:B------:R-:W-:-:S05]  /*1fa0*/  ISETP.NE.AND P1, PT, R105, 0x4, PT ;  /* 0x000000046900780c */ /* 0x000fca0003f25270 */
[----:B------:R-:W0:Y:S04]  /*1fb0*/  LDS.128 R4, [UR4+0x8400] ;  /* 0x00840004ff047984 */ /* 0x000e280008000c00 */
[----:B------:R-:W1:Y:S01]  /*1fc0*/  LDS.128 R8, [UR4+0x8410] ;  /* 0x00841004ff087984 */ /* 0x000e620008000c00 */
[C---:B0-----:R-:W-:Y:S01]  /*1fd0*/  SEL R35, R4.reuse, R35, !P0 ;  /* 0x0000002304237207 */ /* 0x041fe20004000000 */
[----:B------:R-:W-:Y:S01]  /*1fe0*/  IMAD.IADD R5, R4, 0x1, R5 ;  /* 0x0000000104057824 */ /* 0x000fe200078e0205 */
[----:B------:R-:W-:-:S03]  /*1ff0*/  ISETP.NE.AND P0, PT, R105, 0x2, PT ;  /* 0x000000026900780c */ /* 0x000fc60003f05270 */
[----:B------:R-:W-:Y:S01]  /*2000*/  IMAD.IADD R6, R6, 0x1, R5 ;  /* 0x0000000106067824 */ /* 0x000fe200078e0205 */
[----:B------:R-:W-:Y:S02]  /*2010*/  SEL R35, R5, R35, !P0 ;  /* 0x0000002305237207 */ /* 0x000fe40004000000 */
[----:B------:R-:W-:Y:S01]  /*2020*/  ISETP.NE.AND P0, PT, R105, 0x3, PT ;  /* 0x000000036900780c */ /* 0x000fe20003f05270 */
[----:B------:R-:W-:-:S03]  /*2030*/  IMAD.IADD R7, R7, 0x1, R6 ;  /* 0x0000000107077824 */ /* 0x000fc600078e0206 */
[----:B------:R-:W-:Y:S01]  /*2040*/  SEL R35, R6, R35, !P0 ;  /* 0x0000002306237207 */ /* 0x000fe20004000000 */
[----:B-1----:R-:W-:Y:S01]  /*2050*/  IMAD.IADD R8, R7, 0x1, R8 ;  /* 0x0000000107087824 */ /* 0x002fe200078e0208 */
[----:B------:R-:W-:Y:S02]  /*2060*/  ISETP.NE.AND P0, PT, R105, 0x5, PT ;  /* 0x000000056900780c */ /* 0x000fe40003f05270 */
[----:B------:R-:W-:Y:S01]  /*2070*/  SEL R35, R7, R35, !P1 ;  /* 0x0000002307237207 */ /* 0x000fe20004800000 */
[----:B------:R-:W-:Y:S01]  /*2080*/  IMAD.IADD R9, R9, 0x1, R8 ;  /* 0x0000000109097824 */ /* 0x000fe200078e0208 */
[----:B------:R-:W-:Y:S02]  /*2090*/  ISETP.NE.AND P1, PT, R104, RZ, PT ;  /* 0x000000ff6800720c */ /* 0x000fe40003f25270 */
[----:B------:R-:W-:Y:S01]  /*20a0*/  SEL R35, R8, R35, !P0 ;  /* 0x0000002308237207 */ /* 0x000fe20004000000 */
[----:B------:R-:W-:Y:S01]  /*20b0*/  IMAD.IADD R10, R10, 0x1, R9 ;  /* 0x000000010a0a7824 */ /* 0x000fe200078e0209 */
[----:B------:R-:W-:-:S02]  /*20c0*/  ISETP.GT.U32.AND P0, PT, R0, 0x1f, PT ;  /* 0x0000001f0000780c */ /* 0x000fc40003f04070 */
[----:B------:R-:W-:Y:S01]  /*20d0*/  SEL R35, R9, R35, !P2 ;  /* 0x0000002309237207 */ /* 0x000fe20005000000 */
[----:B------:R-:W-:Y:S01]  /*20e0*/  IMAD.IADD R11, R11, 0x1, R10 ;  /* 0x000000010b0b7824 */ /* 0x000fe200078e020a */
[----:B------:R-:W-:Y:S02]  /*20f0*/  ISETP.GT.U32.OR P2, PT, R0, 0x1f, P1 ;  /* 0x0000001f0000780c */ /* 0x000fe40000f44470 */
[----:B------:R-:W-:Y:S02]  /*2100*/  SEL R4, R106, RZ, P1 ;  /* 0x000000ff6a047207 */ /* 0x000fe40000800000 */
[----:B------:R-:W-:-:S05]  /*2110*/  SEL R35, R10, R35, !P3 ;  /* 0x000000230a237207 */ /* 0x000fca0005800000 */
[----:B------:R-:W-:Y:S01]  /*2120*/  @P0 IMAD.IADD R106, R35, 0x1, R4 ;  /* 0x00000001236a0824 */ /* 0x000fe200078e0204 */
[----:B------:R-:W-:-:S03]  /*2130*/  ISETP.NE.AND P0, PT, R0, RZ, PT ;  /* 0x000000ff0000720c */ /* 0x000fc60003f05270 */
[----:B------:R-:W-:-:S05]  /*2140*/  @!P2 IMAD.U32 R106, R11, 0x10000, RZ ;  /* 0x000100000b6aa824 */ /* 0x000fca00078e00ff */
[----:B------:R-:W-:Y:S01]  /*2150*/  @!P2 STS [UR4+0x8428], R106 ;  /* 0x0084286aff00a988 */ /* 0x000fe20008000804 */
[----:B------:R-:W-:Y:S06]  /*2160*/  BAR.SYNC.DEFER_BLOCKING 0x0 ;  /* 0x0000000000007b1d */ /* 0x000fec0000010000 */
[----:B------:R-:W0:Y:S02]  /*2170*/  LDS R4, [UR4+0x8428] ;  /* 0x00842804ff047984 */ /* 0x000e240008000800 */
[----:B0-----:R-:W-:-:S05]  /*2180*/  SEL R5, R4, RZ, P0 ;  /* 0x000000ff04057207 */ /* 0x001fca0000000000 */
[----:B------:R-:W-:-:S04]  /*2190*/  IMAD.IADD R4, R5, 0x1, R106 ;  /* 0x0000000105047824 */ /* 0x000fc800078e026a */
[--C-:B------:R-:W-:Y:S01]  /*21a0*/  IMAD.IADD R72, R72, 0x1, R4.reuse ;  /* 0x0000000148487824 */ /* 0x100fe200078e0204 */
[----:B------:R-:W-:Y:S01]  /*21b0*/  STS [R29], R4 ;  /* 0x000000041d007388 */ /* 0x000fe20000000800 */
[--C-:B------:R-:W-:Y:S02]  /*21c0*/  IMAD.IADD R6, R73, 0x1, R4.reuse ;  /* 0x0000000149067824 */ /* 0x100fe400078e0204 */
[--C-:B------:R-:W-:Y:S01]  /*21d0*/  IMAD.IADD R74, R74, 0x1, R4.reuse ;  /* 0x000000014a4a7824 */ /* 0x100fe200078e0204 */
[----:B------:R-:W-:Y:S01]  /*21e0*/  STS [R29+0x4], R72 ;  /* 0x000004481d007388 */ /* 0x000fe20000000800 */
[--C-:B------:R-:W-:Y:S02]  /*21f0*/  IMAD.IADD R8, R75, 0x1, R4.reuse ;  /* 0x000000014b087824 */ /* 0x100fe400078e0204 */
[--C-:B------:R-:W-:Y:S01]  /*2200*/  IMAD.IADD R76, R76, 0x1, R4.reuse ;  /* 0x000000014c4c7824 */ /* 0x100fe200078e0204 */
[----:B------:R-:W-:Y:S01]  /*2210*/  STS [R29+0x8], R6 ;  /* 0x000008061d007388 */ /* 0x000fe20000000800 */
[----:B------:R-:W-:-:S02]  /*2220*/  IMAD.IADD R10, R77, 0x1, R4 ;  /* 0x000000014d0a7824 */ /* 0x000fc400078e0204 */
[--C-:B------:R-:W-:Y:S01]  /*2230*/  IMAD.IADD R78, R78, 0x1, R4.reuse ;  /* 0x000000014e4e7824 */ /* 0x100fe200078e0204 */
[----:B------:R-:W-:Y:S01]  /*2240*/  STS [R29+0xc], R74 ;  /* 0x00000c4a1d007388 */ /* 0x000fe20000000800 */
        /* <DEDUP_REMOVED lines=36> */
[----:B------:R-:W-:-:S03]  /*2490*/  IMAD.IADD R103, R103, 0x1, R4 ;  /* 0x0000000167677824 */ /* 0x000fc600078e0204 */
[----:B------:R-:W-:Y:S04]  /*24a0*/  STS [R29+0x40], R114 ;  /* 0x000040721d007388 */ /* 0x000fe80000000800 */
        /* <DEDUP_REMOVED lines=15> */
[----:B------:R-:W-:Y:S01]  /*25a0*/  STS [R29+0x80], R103 ;  /* 0x000080671d007388 */ /* 0x000fe20000000800 */
[----:B------:R-:W-:Y:S06]  /*25b0*/  BAR.SYNC.DEFER_BLOCKING 0x0 ;  /* 0x0000000000007b1d */ /* 0x000fec0000010000 */
[----:B------:R-:W0:Y:S04]  /*25c0*/  LDS.U16 R5, [R34] ;  /* 0x0000000022057984 */ /* 0x000e280000000400 */
[----:B------:R-:W1:Y:S04]  /*25d0*/  LDS.U16 R36, [R36] ;  /* 0x0000000024247984 */ /* 0x000e680000000400 */
[----:B------:R-:W2:Y:S04]  /*25e0*/  LDS.U16 R38, [R38] ;  /* 0x0000000026267984 */ /* 0x000ea80000000400 */
[----:B------:R-:W3:Y:S04]  /*25f0*/  LDS.U16 R40, [R40] ;  /* 0x0000000028287984 */ /* 0x000ee80000000400 */
[----:B------:R-:W4:Y:S04]  /*2600*/  LDS.U16 R42, [R42] ;  /* 0x000000002a2a7984 */ /* 0x000f280000000400 */
[----:B------:R-:W5:Y:S04]  /*2610*/  LDS.U16 R44, [R44] ;  /* 0x000000002c2c7984 */ /* 0x000f680000000400 */
[----:B------:R-:W5:Y:S04]  /*2620*/  LDS.U16 R46, [R46] ;  /* 0x000000002e2e7984 */ /* 0x000f680000000400 */
[----:B------:R-:W5:Y:S04]  /*2630*/  LDS.U16 R48, [R48] ;  /* 0x0000000030307984 */ /* 0x000f680000000400 */
[----:B------:R-:W5:Y:S04]  /*2640*/  LDS.U16 R50, [R50] ;  /* 0x0000000032327984 */ /* 0x000f680000000400 */
[----:B------:R-:W5:Y:S04]  /*2650*/  LDS.U16 R52, [R52] ;  /* 0x0000000034347984 */ /* 0x000f680000000400 */
[----:B------:R-:W5:Y:S01]  /*2660*/  LDS.U16 R54, [R54] ;  /* 0x0000000036367984 */ /* 0x000f620000000400 */
[----:B0-----:R-:W-:-:S03]  /*2670*/  IMAD.IADD R5, R32, 0x1, R5 ;  /* 0x0000000120057824 */ /* 0x001fc600078e0205 */
[----:B------:R-:W0:Y:S01]  /*2680*/  LDS.U16 R56, [R56] ;  /* 0x0000000038387984 */ /* 0x000e220000000400 */
[----:B-1----:R-:W-:-:S03]  /*2690*/  IMAD.IADD R36, R37, 0x1, R36 ;  /* 0x0000000125247824 */ /* 0x002fc600078e0224 */
[----:B------:R-:W1:Y:S01]  /*26a0*/  LDS.U16 R58, [R58] ;  /* 0x000000003a3a7984 */ /* 0x000e620000000400 */
[----:B--2---:R-:W-:-:S03]  /*26b0*/  IMAD.IADD R38, R39, 0x1, R38 ;  /* 0x0000000127267824 */ /* 0x004fc600078e0226 */
[----:B------:R-:W2:Y:S01]  /*26c0*/  LDS.U16 R60, [R60] ;  /* 0x000000003c3c7984 */ /* 0x000ea20000000400 */
[----:B---3--:R-:W-:-:S03]  /*26d0*/  IMAD.IADD R40, R41, 0x1, R40 ;  /* 0x0000000129287824 */ /* 0x008fc600078e0228 */
[----:B------:R-:W3:Y:S01]  /*26e0*/  LDS.U16 R62, [R62] ;  /* 0x000000003e3e7984 */ /* 0x000ee20000000400 */
[----:B----4-:R-:W-:-:S03]  /*26f0*/  IMAD.IADD R42, R43, 0x1, R42 ;  /* 0x000000012b2a7824 */ /* 0x010fc600078e022a */
[----:B------:R-:W4:Y:S01]  /*2700*/  LDS.U16 R64, [R64] ;  /* 0x0000000040407984 */ /* 0x000f220000000400 */
[----:B-----5:R-:W-:-:S03]  /*2710*/  IMAD.IADD R44, R45, 0x1, R44 ;  /* 0x000000012d2c7824 */ /* 0x020fc600078e022c */
[----:B------:R-:W5:Y:S01]  /*2720*/  LDS.U16 R66, [R66] ;  /* 0x0000000042427984 */ /* 0x000f620000000400 */
[----:B------:R-:W-:-:S03]  /*2730*/  IMAD.IADD R46, R47, 0x1, R46 ;  /* 0x000000012f2e7824 */ /* 0x000fc600078e022e */
[----:B------:R-:W5:Y:S01]  /*2740*/  LDS.U16 R68, [R68] ;  /* 0x0000000044447984 */ /* 0x000f620000000400 */
[----:B------:R-:W-:-:S03]  /*2750*/  IMAD.IADD R48, R49, 0x1, R48 ;  /* 0x0000000131307824 */ /* 0x000fc600078e0230 */
[----:B------:R-:W5:Y:S01]  /*2760*/  LDS.U16 R70, [R70] ;  /* 0x0000000046467984 */ /* 0x000f620000000400 */
[----:B------:R-:W-:Y:S02]  /*2770*/  IMAD.IADD R50, R51, 0x1, R50 ;  /* 0x0000000133327824 */ /* 0x000fe400078e0232 */
[----:B------:R-:W-:Y:S02]  /*2780*/  IMAD.IADD R52, R53, 0x1, R52 ;  /* 0x0000000135347824 */ /* 0x000fe400078e0234 */
[----:B------:R-:W-:Y:S02]  /*2790*/  IMAD.IADD R54, R55, 0x1, R54 ;  /* 0x0000000137367824 */ /* 0x000fe400078e0236 */
[----:B0-----:R-:W-:Y:S02]  /*27a0*/  IMAD.IADD R56, R57, 0x1, R56 ;  /* 0x0000000139387824 */ /* 0x001fe400078e0238 */
[----:B-1----:R-:W-:Y:S02]  /*27b0*/  IMAD.IADD R58, R59, 0x1, R58 ;  /* 0x000000013b3a7824 */ /* 0x002fe400078e023a */
[----:B--2---:R-:W-:-:S02]  /*27c0*/  IMAD.IADD R60, R61, 0x1, R60 ;  /* 0x000000013d3c7824 */ /* 0x004fc400078e023c */
[----:B---3--:R-:W-:Y:S02]  /*27d0*/  IMAD.IADD R62, R63, 0x1, R62 ;  /* 0x000000013f3e7824 */ /* 0x008fe400078e023e */
[----:B----4-:R-:W-:Y:S02]  /*27e0*/  IMAD.IADD R64, R65, 0x1, R64 ;  /* 0x0000000141407824 */ /* 0x010fe400078e0240 */
[----:B-----5:R-:W-:Y:S02]  /*27f0*/  IMAD.IADD R66, R67, 0x1, R66 ;  /* 0x0000000143427824 */ /* 0x020fe400078e0242 */
[----:B------:R-:W-:Y:S02]  /*2800*/  IMAD.IADD R68, R69, 0x1, R68 ;  /* 0x0000000145447824 */ /* 0x000fe400078e0244 */
[----:B------:R-:W-:Y:S01]  /*2810*/  IMAD.IADD R70, R71, 0x1, R70 ;  /* 0x0000000147467824 */ /* 0x000fe200078e0246 */
[----:B------:R-:W-:Y:S06]  /*2820*/  BAR.SYNC.DEFER_BLOCKING 0x0 ;  /* 0x0000000000007b1d */ /* 0x000fec0000010000 */
[----:B------:R-:W-:Y:S05]  /*2830*/  BRA.U UP0, `(.L_x_217) ;  /* 0x0000000100f87547 */ /* 0x000fea000b800000 */
[----:B------:R-:W-:Y:S01]  /*2840*/  LEA R5, R5, UR4, 0x2 ;  /* 0x0000000405057c11 */ /* 0x000fe2000f8e10ff */
[----:B------:R-:W-:Y:S01]  /*2850*/  UIADD3 UR7, UPT, UPT, UR7, 0x6, URZ ;  /* 0x0000000607077890 */ /* 0x000fe2000fffe0ff */
[----:B------:R-:W-:Y:S01]  /*2860*/  LEA R4, R36, UR4, 0x2 ;  /* 0x0000000424047c11 */ /* 0x000fe2000f8e10ff */
[----:B------:R-:W-:Y:S01]  /*2870*/  UIADD3 UR5, UPT, UPT, UR5, -0x6, URZ ;  /* 0xfffffffa05057890 */ /* 0x000fe2000fffe0ff */
[----:B------:R-:W-:Y:S01]  /*2880*/  LEA R7, R38, UR4, 0x2 ;  /* 0x0000000426077c11 */ /* 0x000fe2000f8e10ff */
[----:B------:R0:W-:Y:S01]  /*2890*/  STS [R5], R2 ;  /* 0x0000000205007388 */ /* 0x0001e20000000800 */
[----:B------:R-:W-:Y:S02]  /*28a0*/  LEA R6, R40, UR4, 0x2 ;  /* 0x0000000428067c11 */ /* 0x000fe4000f8e10ff */
[----:B------:R-:W-:Y:S01]  /*28b0*/  LEA R9, R42, UR4, 0x2 ;  /* 0x000000042a097c11 */ /* 0x000fe2000f8e10ff */
[----:B------:R1:W-:Y:S01]  /*28c0*/  STS [R4], R3 ;  /* 0x0000000304007388 */ /* 0x0003e20000000800 */
[----:B------:R-:W-:-:S02]  /*28d0*/  LEA R8, R44, UR4, 0x2 ;  /* 0x000000042c087c11 */ /* 0x000fc4000f8e10ff */
[----:B------:R-:W-:Y:S01]  /*28e0*/  LEA R11, R46, UR4, 0x2 ;  /* 0x000000042e0b7c11 */ /* 0x000fe2000f8e10ff */
[----:B------:R2:W-:Y:S01]  /*28f0*/  STS [R7], R12 ;  /* 0x0000000c07007388 */ /* 0x0005e20000000800 */
[----:B------:R-:W-:Y:S02]  /*2900*/  LEA R10, R48, UR4, 0x2 ;  /* 0x00000004300a7c11 */ /* 0x000fe4000f8e10ff */
[----:B0-----:R-:W-:Y:S01]  /*2910*/  LEA R5, R50, UR4, 0x2 ;  /* 0x0000000432057c11 */ /* 0x001fe2000f8e10ff */
[----:B------:R0:W-:Y:S01]  /*2920*/  STS [R6], R13 ;  /* 0x0000000d06007388 */ /* 0x0001e20000000800 */
[----:B------:R-:W-:Y:S02]  /*2930*/  LEA R2, R52, UR4, 0x2 ;  /* 0x0000000434027c11 */ /* 0x000fe4000f8e10ff */
[----:B-1----:R-:W-:Y:S01]  /*2940*/  LEA R3, R54, UR4, 0x2 ;  /* 0x0000000436037c11 */ /* 0x002fe2000f8e10ff */
[----:B------:R1:W-:Y:S01]  /*2950*/  STS [R9], R14 ;  /* 0x0000000e09007388 */ /* 0x0003e20000000800 */
[----:B------:R-:W-:-:S02]  /*2960*/  LEA R4, R56, UR4, 0x2 ;  /* 0x0000000438047c11 */ /* 0x000fc4000f8e10ff */
[----:B--2---:R-:W-:Y:S01]  /*2970*/  LEA R7, R58, UR4, 0x2 ;  /* 0x000000043a077c11 */ /* 0x004fe2000f8e10ff */
[----:B------:R2:W-:Y:S01]  /*2980*/  STS [R8], R15 ;  /* 0x0000000f08007388 */ /* 0x0005e20000000800 */
[----:B0-----:R-:W-:-:S03]  /*2990*/  LEA R6, R60, UR4, 0x2 ;  /* 0x000000043c067c11 */ /* 0x001fc6000f8e10ff */
[----:B------:R0:W-:Y:S01]  /*29a0*/  STS [R11], R16 ;  /* 0x000000100b007388 */ /* 0x0001e20000000800 */
[----:B-1----:R-:W-:-:S03]  /*29b0*/  LEA R9, R62, UR4, 0x2 ;  /* 0x000000043e097c11 */ /* 0x002fc6000f8e10ff */
[----:B------:R-:W-:Y:S01]  /*29c0*/  STS [R10], R17 ;  /* 0x000000110a007388 */ /* 0x000fe20000000800 */
[----:B--2---:R-:W-:-:S03]  /*29d0*/  LEA R8, R64, UR4, 0x2 ;  /* 0x0000000440087c11 */ /* 0x004fc6000f8e10ff */
[----:B------:R1:W-:Y:S01]  /*29e0*/  STS [R5], R18 ;  /* 0x0000001205007388 */ /* 0x0003e20000000800 */
[----:B0-----:R-:W-:-:S03]  /*29f0*/  LEA R11, R68, UR4, 0x2 ;  /* 0x00000004440b7c11 */ /* 0x001fc6000f8e10ff */
[----:B------:R0:W-:Y:S04]  /*2a00*/  STS [R2], R19 ;  /* 0x0000001302007388 */ /* 0x0001e80000000800 */
[----:B------:R2:W-:Y:S01]  /*2a10*/  STS [R3], R20 ;  /* 0x0000001403007388 */ /* 0x0005e20000000800 */
[----:B-1----:R-:W-:-:S03]  /*2a20*/  LEA R5, R66, UR4, 0x2 ;  /* 0x0000000442057c11 */ /* 0x002fc6000f8e10ff */
[----:B------:R2:W-:Y:S01]  /*2a30*/  STS [R4], R21 ;  /* 0x0000001504007388 */ /* 0x0005e20000000800 */
[----:B0-----:R-:W-:-:S03]  /*2a40*/  LEA R19, R70, UR4, 0x2 ;  /* 0x0000000446137c11 */ /* 0x001fc6000f8e10ff */
[----:B------:R2:W-:Y:S04]  /*2a50*/  STS [R7], R22 ;  /* 0x0000001607007388 */ /* 0x0005e80000000800 */
[----:B------:R2:W-:Y:S04]  /*2a60*/  STS [R6], R23 ;  /* 0x0000001706007388 */ /* 0x0005e80000000800 */
[----:B------:R2:W-:Y:S04]  /*2a70*/  STS [R9], R24 ;  /* 0x0000001809007388 */ /* 0x0005e80000000800 */
[----:B------:R2:W-:Y:S04]  /*2a80*/  STS [R8], R25 ;  /* 0x0000001908007388 */ /* 0x0005e80000000800 */
[----:B------:R2:W-:Y:S04]  /*2a90*/  STS [R5], R26 ;  /* 0x0000001a05007388 */ /* 0x0005e80000000800 */
[----:B------:R2:W-:Y:S04]  /*2aa0*/  STS [R11], R28 ;  /* 0x0000001c0b007388 */ /* 0x0005e80000000800 */
[----:B------:R2:W-:Y:S01]  /*2ab0*/  STS [R19], R30 ;  /* 0x0000001e13007388 */ /* 0x0005e20000000800 */
[----:B------:R-:W-:Y:S06]  /*2ac0*/  BAR.SYNC.DEFER_BLOCKING 0x0 ;  /* 0x0000000000007b1d */ /* 0x000fec0000010000 */
[----:B------:R2:W0:Y:S04]  /*2ad0*/  LDS R2, [R33] ;  /* 0x0000000021027984 */ /* 0x0004280000000800 */
[----:B------:R2:W1:Y:S04]  /*2ae0*/  LDS R3, [R33+0x4] ;  /* 0x0000040021037984 */ /* 0x0004680000000800 */
[----:B------:R2:W3:Y:S04]  /*2af0*/  LDS R12, [R33+0x8] ;  /* 0x00000800210c7984 */ /* 0x0004e80000000800 */
[----:B------:R2:W4:Y:S04]  /*2b00*/  LDS R13, [R33+0xc] ;  /* 0x00000c00210d7984 */ /* 0x0005280000000800 */
[----:B------:R2:W0:Y:S04]  /*2b10*/  LDS R14, [R33+0x10] ;  /* 0x00001000210e7984 */ /* 0x0004280000000800 */
        /* <DEDUP_REMOVED lines=13> */
[----:B------:R2:W0:Y:S01]  /*2bf0*/  LDS R30, [R33+0x48] ;  /* 0x00004800211e7984 */ /* 0x0004220000000800 */
[----:B------:R-:W-:Y:S06]  /*2c00*/  BAR.SYNC.DEFER_BLOCKING 0x0 ;  /* 0x0000000000007b1d */ /* 0x000fec0000010000 */
[----:B-1-34-:R-:W-:Y:S05]  /*2c10*/  BRA `(.L_x_218) ;  /* 0xffffffdc00607947 */ /* 0x01afea000383ffff */
.L_x_217:
[----:B------:R-:W-:Y:S01]  /*2c20*/  LEA R5, R5, UR4, 0x2 ;  /* 0x0000000405057c11 */ /* 0x000fe2000f8e10ff */
[----:B------:R-:W-:Y:S01]  /*2c30*/  IMAD R33, R0, -0x48, R33 ;  /* 0xffffffb800217824 */ /* 0x000fe200078e0221 */
[----:B------:R-:W-:Y:S01]  /*2c40*/  LEA R36, R36, UR4, 0x2 ;  /* 0x0000000424247c11 */ /* 0x000fe2000f8e10ff */
[----:B------:R-:W-:Y:S01]  /*2c50*/  VIADD R8, R0, 0x100 ;  /* 0x0000010000087836 */ /* 0x000fe20000000000 */
[----:B------:R-:W-:Y:S01]  /*2c60*/  LEA R7, R38, UR4, 0x2 ;  /* 0x0000000426077c11 */ /* 0x000fe2000f8e10ff */
[----:B------:R0:W-:Y:S01]  /*2c70*/  STS [R5], R2 ;  /* 0x0000000205007388 */ /* 0x0001e20000000800 */
[----:B------:R-:W-:Y:S01]  /*2c80*/  LEA R40, R40, UR4, 0x2 ;  /* 0x0000000428287c11 */ /* 0x000fe2000f8e10ff */
[----:B------:R-:W-:Y:S01]  /*2c90*/  VIADD R10, R0, 0x200 ;  /* 0x00000200000a7836 */ /* 0x000fe20000000000 */
        /* <DEDUP_REMOVED lines=11> */
[----:B------:R-:W-:Y:S01]  /*2d50*/  LEA R56, R56, UR4, 0x2 ;  /* 0x0000000438387c11 */ /* 0x000fe2000f8e10ff */
[----:B--2---:R-:W-:Y:S01]  /*2d60*/  VIADD R12, R0, 0x300 ;  /* 0x00000300000c7836 */ /* 0x004fe20000000000 */
[----:B------:R-:W-:Y:S01]  /*2d70*/  LEA R7, R58, UR4, 0x2 ;  /* 0x000000043a077c11 */ /* 0x000fe2000f8e10ff */
[----:B------:R2:W-:Y:S01]  /*2d80*/  STS [R44], R15 ;  /* 0x0000000f2c007388 */ /* 0x0005e20000000800 */
[----:B------:R-:W-:-:S02]  /*2d90*/  LEA R60, R60, UR4, 0x2 ;  /* 0x000000043c3c7c11 */ /* 0x000fc4000f8e10ff */
[----:B------:R-:W-:Y:S01]  /*2da0*/  LEA R64, R64, UR4, 0x2 ;  /* 0x0000000440407c11 */ /* 0x000fe2000f8e10ff */
[----:B------:R3:W-:Y:S01]  /*2db0*/  STS [R11], R16 ;  /* 0x000000100b007388 */ /* 0x0007e20000000800 */
[----:B0-----:R-:W-:Y:S02]  /*2dc0*/  LEA R13, R68, UR4, 0x2 ;  /* 0x00000004440d7c11 */ /* 0x001fe4000f8e10ff */
[----:B-1----:R-:W-:Y:S01]  /*2dd0*/  LEA R9, R62, UR4, 0x2 ;  /* 0x000000043e097c11 */ /* 0x002fe2000f8e10ff */
[----:B------:R-:W-:Y:S01]  /*2de0*/  STS [R48], R17 ;  /* 0x0000001130007388 */ /* 0x000fe20000000800 */
[----:B--2---:R-:W-:-:S03]  /*2df0*/  LEA R15, R70, UR4, 0x2 ;  /* 0x00000004460f7c11 */ /* 0x004fc6000f8e10ff */
[----:B------:R-:W-:Y:S01]  /*2e00*/  STS [R5], R18 ;  /* 0x0000001205007388 */ /* 0x000fe20000000800 */
[----:B---3--:R-:W-:Y:S01]  /*2e10*/  LEA R11, R66, UR4, 0x2 ;  /* 0x00000004420b7c11 */ /* 0x008fe2000f8e10ff */
[----:B------:R-:W0:Y:S02]  /*2e20*/  LDCU.64 UR4, c[0x0][0x3a0] ;  /* 0x00007400ff0477ac */ /* 0x000e240008000a00 */
[----:B------:R-:W-:Y:S04]  /*2e30*/  STS [R52], R19 ;  /* 0x0000001334007388 */ /* 0x000fe80000000800 */
[----:B------:R1:W-:Y:S04]  /*2e40*/  STS [R3], R20 ;  /* 0x0000001403007388 */ /* 0x0003e80000000800 */
[----:B------:R-:W-:Y:S04]  /*2e50*/  STS [R56], R21 ;  /* 0x0000001538007388 */ /* 0x000fe80000000800 */
[----:B------:R-:W-:Y:S01]  /*2e60*/  STS [R7], R22 ;  /* 0x0000001607007388 */ /* 0x000fe20000000800 */
[----:B-1----:R-:W1:Y:S03]  /*2e70*/  LDC.64 R2, c[0x0][0x388] ;  /* 0x0000e200ff027b82 */ /* 0x002e660000000a00 */
[----:B------:R-:W-:Y:S01]  /*2e80*/  STS [R60], R23 ;  /* 0x000000173c007388 */ /* 0x000fe20000000800 */
[----:B0-----:R-:W-:-:S02]  /*2e90*/  ISETP.GE.U32.AND P4, PT, R0, UR4, PT ;  /* 0x0000000400007c0c */ /* 0x001fc4000bf86070 */
[----:B------:R-:W-:Y:S01]  /*2ea0*/  ISETP.GE.U32.AND P1, PT, R8, UR4, PT ;  /* 0x0000000408007c0c */ /* 0x000fe2000bf26070 */
[----:B------:R-:W-:Y:S01]  /*2eb0*/  STS [R9], R24 ;  /* 0x0000001809007388 */ /* 0x000fe20000000800 */
[----:B------:R-:W-:Y:S02]  /*2ec0*/  ISETP.GE.U32.AND.EX P4, PT, RZ, UR5, PT, P4 ;  /* 0x00000005ff007c0c */ /* 0x000fe4000bf86140 */
[----:B------:R-:W-:Y:S01]  /*2ed0*/  ISETP.GE.U32.AND.EX P1, PT, RZ, UR5, PT, P1 ;  /* 0x00000005ff007c0c */ /* 0x000fe2000bf26110 */
[----:B------:R-:W-:Y:S01]  /*2ee0*/  STS [R64], R25 ;  /* 0x0000001940007388 */ /* 0x000fe20000000800 */
[----:B------:R-:W-:-:S03]  /*2ef0*/  ISETP.GE.U32.AND P2, PT, R10, UR4, PT ;  /* 0x000000040a007c0c */ /* 0x000fc6000bf46070 */
[----:B------:R0:W-:Y:S01]  /*2f00*/  STS [R11], R26 ;  /* 0x0000001a0b007388 */ /* 0x0001e20000000800 */
[----:B------:R-:W-:-:S03]  /*2f10*/  ISETP.GE.U32.AND.EX P2, PT, RZ, UR5, PT, P2 ;  /* 0x00000005ff007c0c */ /* 0x000fc6000bf46120 */
[----:B------:R-:W-:Y:S04]  /*2f20*/  STS [R13], R28 ;  /* 0x0000001c0d007388 */ /* 0x000fe80000000800 */
[----:B------:R2:W-:Y:S01]  /*2f30*/  STS [R15], R30 ;  /* 0x0000001e0f007388 */ /* 0x0005e20000000800 */
[----:B------:R-:W-:Y:S02]  /*2f40*/  @!P1 IMAD.MOV.U32 R10, RZ, RZ, -0x1 ;  /* 0xffffffffff0a9424 */ /* 0x000fe400078e00ff */
[----:B0-----:R-:W-:Y:S01]  /*2f50*/  @!P4 IMAD.MOV.U32 R11, RZ, RZ, -0x1 ;  /* 0xffffffffff0bc424 */ /* 0x001fe200078e00ff */
[----:B------:R-:W-:Y:S01]  /*2f60*/  BAR.SYNC.DEFER_BLOCKING 0x0 ;  /* 0x0000000000007b1d */ /* 0x000fe20000010000 */
[----:B-1----:R-:W-:-:S04]  /*2f70*/  IMAD.WIDE.U32 R2, R0, 0x4, R2 ;  /* 0x0000000400027825 */ /* 0x002fc800078e0002 */
[----:B--2---:R-:W-:Y:S01]  /*2f80*/  @!P2 IMAD.MOV.U32 R15, RZ, RZ, -0x1 ;  /* 0xffffffffff0fa424 */ /* 0x004fe200078e00ff */
[----:B------:R-:W0:Y:S04]  /*2f90*/  LDS R4, [R33] ;  /* 0x0000000021047984 */ /* 0x000e280000000800 */
[----:B------:R-:W1:Y:S04]  /*2fa0*/  LDS R5, [R33+0x400] ;  /* 0x0004000021057984 */ /* 0x000e680000000800 */
[----:B------:R-:W2:Y:S04]  /*2fb0*/  LDS R6, [R33+0x800] ;  /* 0x0008000021067984 */ /* 0x000ea80000000800 */
[----:B------:R-:W3:Y:S04]  /*2fc0*/  LDS R7, [R33+0xc00] ;  /* 0x000c000021077984 */ /* 0x000ee80000000800 */
[----:B------:R-:W-:Y:S04]  /*2fd0*/  LDS R9, [R33+0x1400] ;  /* 0x0014000021097984 */ /* 0x000fe80000000800 */
[----:B------:R-:W4:Y:S01]  /*2fe0*/  LDS R8, [R33+0x1000] ;  /* 0x0010000021087984 */ /* 0x000f220000000800 */
[----:B0-----:R-:W-:-:S04]  /*2ff0*/  @!P4 ISETP.GT.AND P0, PT, R4, -0x1, PT ;  /* 0xffffffff0400c80c */ /* 0x001fc80003f04270 */
[----:B------:R-:W-:Y:S02]  /*3000*/  @!P4 SEL R11, R11, 0x80000000, P0 ;  /* 0x800000000b0bc807 */ /* 0x000fe40000000000 */
[----:B------:R-:W-:Y:S01]  /*3010*/  ISETP.GE.U32.AND P0, PT, R12, UR4, PT ;  /* 0x000000040c007c0c */ /* 0x000fe2000bf06070 */
[C---:B------:R-:W-:Y:S01]  /*3020*/  VIADD R12, R0.reuse, 0x500 ;  /* 0x00000500000c7836 */ /* 0x040fe20000000000 */
[----:B------:R-:W-:Y:S02]  /*3030*/  @!P4 LOP3.LUT R11, R11, R4, RZ, 0x3c, !PT ;  /* 0x000000040b0bc212 */ /* 0x000fe400078e3cff */
[----:B------:R-:W-:Y:S02]  /*3040*/  LOP3.LUT R4, R0, 0x400, RZ, 0xfc, !PT ;  /* 0x0000040000047812 */ /* 0x000fe400078efcff */
[----:B------:R-:W-:Y:S01]  /*3050*/  ISETP.GE.U32.AND.EX P0, PT, RZ, UR5, PT, P0 ;  /* 0x00000005ff007c0c */ /* 0x000fe2000bf06100 */
[----:B------:R0:W-:Y:S01]  /*3060*/  @!P4 STG.E desc[UR8][R2.64], R11 ;  /* 0x0000000b0200c986 */ /* 0x0001e2000c101908 */
[----:B-1----:R-:W-:-:S02]  /*3070*/  @!P1 ISETP.GT.AND P3, PT, R5, -0x1, PT ;  /* 0xffffffff0500980c */ /* 0x002fc40003f64270 */
[----:B------:R-:W-:Y:S02]  /*3080*/  ISETP.GE.U32.AND P6, PT, R4, UR4, PT ;  /* 0x0000000404007c0c */ /* 0x000fe4000bfc6070 */
[----:B------:R-:W1:Y:S01]  /*3090*/  LDS R4, [R33+0x1800] ;  /* 0x0018000021047984 */ /* 0x000e620000000800 */
[----:B------:R-:W-:Y:S02]  /*30a0*/  @!P1 SEL R10, R10, 0x80000000, P3 ;  /* 0x800000000a0a9807 */ /* 0x000fe40001800000 */
[----:B--2---:R-:W-:Y:S02]  /*30b0*/  @!P2 ISETP.GT.AND P5, PT, R6, -0x1, PT ;  /* 0xffffffff0600a80c */ /* 0x004fe40003fa4270 */
[----:B------:R-:W-:Y:S01]  /*30c0*/  @!P1 LOP3.LUT R13, R10, R5, RZ, 0x3c, !PT ;  /* 0x000000050a0d9212 */ /* 0x000fe200078e3cff */
[----:B------:R-:W-:Y:S01]  /*30d0*/  VIADD R10, R0, 0x600 ;  /* 0x00000600000a7836 */ /* 0x000fe20000000000 */
[----:B------:R-:W-:Y:S01]  /*30e0*/  ISETP.GE.U32.AND P3, PT, R12, UR4, PT ;  /* 0x000000040c007c0c */ /* 0x000fe2000bf66070 */
[----:B------:R-:W-:Y:S01]  /*30f0*/  @!P0 IMAD.MOV.U32 R12, RZ, RZ, -0x1 ;  /* 0xffffffffff0c8424 */ /* 0x000fe200078e00ff */
[----:B------:R-:W-:Y:S01]  /*3100*/  ISETP.GE.U32.AND.EX P4, PT, RZ, UR5, PT, P6 ;  /* 0x00000005ff007c0c */ /* 0x000fe2000bf86160 */
[----:B------:R-:W2:Y:S01]  /*3110*/  LDS R5, [R33+0x1c00] ;  /* 0x001c000021057984 */ /* 0x000ea20000000800 */
[----:B------:R-:W-:-:S02]  /*3120*/  @!P2 SEL R15, R15, 0x80000000, P5 ;  /* 0x800000000f0fa807 */ /* 0x000fc40002800000 */
[----:B---3--:R-:W-:Y:S01]  /*3130*/  @!P0 ISETP.GT.AND P6, PT, R7, -0x1, PT ;  /* 0xffffffff0700880c */ /* 0x008fe20003fc4270 */
[----:B------:R3:W-:Y:S01]  /*3140*/  @!P1 STG.E desc[UR8][R2.64+0x400], R13 ;  /* 0x0004000d02009986 */ /* 0x0007e2000c101908 */
[----:B------:R-:W-:Y:S02]  /*3150*/  ISETP.GE.U32.AND.EX P3, PT, RZ, UR5, PT, P3 ;  /* 0x00000005ff007c0c */ /* 0x000fe4000bf66130 */
[----:B------:R-:W-:Y:S02]  /*3160*/  @!P2 LOP3.LUT R15, R15, R6, RZ, 0x3c, !PT ;  /* 0x000000060f0fa212 */ /* 0x000fe400078e3cff */
[----:B------:R-:W-:Y:S01]  /*3170*/  ISETP.GE.U32.AND P5, PT, R10, UR4, PT ;  /* 0x000000040a007c0c */ /* 0x000fe2000bfa6070 */
[----:B------:R-:W5:Y:S01]  /*3180*/  LDS R6, [R33+0x2000] ;  /* 0x0020000021067984 */ /* 0x000f620000000800 */
[----:B------:R-:W-:Y:S01]  /*3190*/  @!P0 SEL R10, R12, 0x80000000, P6 ;  /* 0x800000000c0a8807 */ /* 0x000fe20003000000 */
[----:B------:R-:W-:Y:S01]  /*31a0*/  @!P4 IMAD.MOV.U32 R14, RZ, RZ, -0x1 ;  /* 0xffffffffff0ec424 */ /* 0x000fe200078e00ff */
[----:B------:R-:W-:Y:S01]  /*31b0*/  ISETP.GE.U32.AND.EX P1, PT, RZ, UR5, PT, P5 ;  /* 0x00000005ff007c0c */ /* 0x000fe2000bf26150 */
[----:B------:R3:W-:Y:S01]  /*31c0*/  @!P2 STG.E desc[UR8][R2.64+0x800], R15 ;  /* 0x0008000f0200a986 */ /* 0x0007e2000c101908 */
[----:B0-----:R-:W-:Y:S01]  /*31d0*/  @!P0 LOP3.LUT R11, R10, R7, RZ, 0x3c, !PT ;  /* 0x000000070a0b8212 */ /* 0x001fe200078e3cff */
[----:B------:R-:W-:Y:S01]  /*31e0*/  VIADD R10, R0, 0x700 ;  /* 0x00000700000a7836 */ /* 0x000fe20000000000 */
[----:B----4-:R-:W-:Y:S01]  /*31f0*/  @!P4 ISETP.GT.AND P5, PT, R8, -0x1, PT ;  /* 0xffffffff0800c80c */ /* 0x010fe20003fa4270 */
[----:B------:R-:W0:Y:S01]  /*3200*/  LDS R7, [R33+0x2400] ;  /* 0x0024000021077984 */ /* 0x000e220000000800 */
[----:B------:R-:W-:Y:S01]  /*3210*/  @!P3 IMAD.MOV.U32 R16, RZ, RZ, -0x1 ;  /* 0xffffffffff10b424 */ /* 0x000fe200078e00ff */
[----:B------:R-:W-:-:S02]  /*3220*/  @!P3 ISETP.GT.AND P6, PT, R9, -0x1, PT ;  /* 0xffffffff0900b80c */ /* 0x000fc40003fc4270 */
[----:B------:R-:W-:Y:S01]  /*3230*/  ISETP.GE.U32.AND P2, PT, R10, UR4, PT ;  /* 0x000000040a007c0c */ /* 0x000fe2000bf46070 */
[----:B------:R4:W-:Y:S01]  /*3240*/  @!P0 STG.E desc[UR8][R2.64+0xc00], R11 ;  /* 0x000c000b02008986 */ /* 0x0009e2000c101908 */
[----:B------:R-:W-:Y:S02]  /*3250*/  @!P3 SEL R10, R16, 0x80000000, P6 ;  /* 0x80000000100ab807 */ /* 0x000fe40003000000 */
[----:B------:R-:W-:Y:S02]  /*3260*/  LOP3.LUT R12, R0, 0x800, RZ, 0xfc, !PT ;  /* 0x00000800000c7812 */ /* 0x000fe400078efcff */
[----:B---3--:R-:W-:Y:S02]  /*3270*/  @!P4 SEL R13, R14, 0x80000000, P5 ;  /* 0x800000000e0dc807 */ /* 0x008fe40002800000 */
[----:B------:R-:W-:Y:S01]  /*3280*/  @!P3 LOP3.LUT R15, R10, R9, RZ, 0x3c, !PT ;  /* 0x000000090a0fb212 */ /* 0x000fe200078e3cff */
[C---:B------:R-:W-:Y:S01]  /*3290*/  VIADD R9, R0.reuse, 0x900 ;  /* 0x0000090000097836 */ /* 0x040fe20000000000 */
[----:B------:R-:W-:Y:S01]  /*32a0*/  ISETP.GE.U32.AND.EX P2, PT, RZ, UR5, PT, P2 ;  /* 0x00000005ff007c0c */ /* 0x000fe2000bf46120 */
[----:B------:R-:W-:Y:S01]  /*32b0*/  VIADD R10, R0, 0xa00 ;  /* 0x00000a00000a7836 */ /* 0x000fe20000000000 */
[----:B------:R-:W-:Y:S01]  /*32c0*/  ISETP.GE.U32.AND P6, PT, R12, UR4, PT ;  /* 0x000000040c007c0c */ /* 0x000fe2000bfc6070 */
[----:B------:R-:W-:Y:S01]  /*32d0*/  @!P1 IMAD.MOV.U32 R12, RZ, RZ, -0x1 ;  /* 0xffffffffff0c9424 */ /* 0x000fe200078e00ff */
[----:B------:R-:W-:Y:S01]  /*32e0*/  @!P4 LOP3.LUT R13, R13, R8, RZ, 0x3c, !PT ;  /* 0x000000080d0dc212 */ /* 0x000fe200078e3cff */
[----:B------:R-:W-:Y:S01]  /*32f0*/  @!P3 STG.E desc[UR8][R2.64+0x1400], R15 ;  /* 0x0014000f0200b986 */ /* 0x000fe2000c101908 */
[----:B-1----:R-:W-:-:S02]  /*3300*/  @!P1 ISETP.GT.AND P5, PT, R4, -0x1, PT ;  /* 0xffffffff0400980c */ /* 0x002fc40003fa4270 */
[----:B------:R-:W-:Y:S01]  /*3310*/  ISETP.GE.U32.AND.EX P0, PT, RZ, UR5, PT, P6 ;  /* 0x00000005ff007c0c */ /* 0x000fe2000bf06160 */
[----:B------:R-:W1:Y:S01]  /*3320*/  LDS R8, [R33+0x2800] ;  /* 0x0028000021087984 */ /* 0x000e620000000800 */
[----:B------:R-:W-:Y:S02]  /*3330*/  ISETP.GE.U32.AND P6, PT, R9, UR4, PT ;  /* 0x0000000409007c0c */ /* 0x000fe4000bfc6070 */
[----:B------:R-:W-:Y:S01]  /*3340*/  @!P1 SEL R9, R12, 0x80000000, P5 ;  /* 0x800000000c099807 */ /* 0x000fe20002800000 */
[----:B------:R-:W-:Y:S01]  /*3350*/  VIADD R12, R0, 0xb00 ;  /* 0x00000b00000c7836 */ /* 0x000fe20000000000 */
[----:B------:R-:W-:Y:S01]  /*3360*/  ISETP.GE.U32.AND.EX P6, PT, RZ, UR5, PT, P6 ;  /* 0x00000005ff007c0c */ /* 0x000fe2000bfc6160 */
[----:B------:R3:W-:Y:S01]  /*3370*/  @!P4 STG.E desc[UR8][R2.64+0x1000], R13 ;  /* 0x0010000d0200c986 */ /* 0x0007e2000c101908 */
[----:B------:R-:W-:Y:S01]  /*3380*/  ISETP.GE.U32.AND P5, PT, R10, UR4, PT ;  /* 0x000000040a007c0c */ /* 0x000fe2000bfa6070 */
[----:B------:R-:W-:Y:S01]  /*3390*/  @!P2 IMAD.MOV.U32 R10, RZ, RZ, -0x1 ;  /* 0xffffffffff0aa424 */ /* 0x000fe200078e00ff */
[----:B----4-:R-:W-:-:S02]  /*33a0*/  @!P1 LOP3.LUT R11, R9, R4, RZ, 0x3c, !PT ;  /* 0x00000004090b9212 */ /* 0x010fc400078e3cff */
[----:B--2---:R-:W-:Y:S01]  /*33b0*/  @!P2 ISETP.GT.AND P3, PT, R5, -0x1, PT ;  /* 0xffffffff0500a80c */ /* 0x004fe20003f64270 */
[----:B------:R-:W2:Y:S01]  /*33c0*/  LDS R4, [R33+0x2c00] ;  /* 0x002c000021047984 */ /* 0x000ea20000000800 */
[----:B------:R-:W-:Y:S01]  /*33d0*/  @!P0 IMAD.MOV.U32 R14, RZ, RZ, -0x1 ;  /* 0xffffffffff0e8424 */ /* 0x000fe200078e00ff */
[----:B------:R-:W-:Y:S02]  /*33e0*/  ISETP.GE.U32.AND P4, PT, R12, UR4, PT ;  /* 0x000000040c007c0c */ /* 0x000fe4000bf86070 */
[----:B------:R4:W-:Y:S01]  /*33f0*/  @!P1 STG.E desc[UR8][R2.64+0x1800], R11 ;  /* 0x0018000b02009986 */ /* 0x0009e2000c101908 */
[----:B------:R-:W-:Y:S01]  /*3400*/  @!P2 SEL R10, R10, 0x80000000, P3 ;  /* 0x800000000a0aa807 */ /* 0x000fe20001800000 */
[----:B------:R-:W-:Y:S01]  /*3410*/  @!P6 IMAD.MOV.U32 R12, RZ, RZ, -0x1 ;  /* 0xffffffffff0ce424 */ /* 0x000fe200078e00ff */
[----:B-----5:R-:W-:Y:S01]  /*3420*/  @!P0 ISETP.GT.AND P1, PT, R6, -0x1, PT ;  /* 0xffffffff0600880c */ /* 0x020fe20003f24270 */
[----:B------:R-:W5:Y:S01]  /*3430*/  LDS R9, [R33+0x3000] ;  /* 0x0030000021097984 */ /* 0x000f620000000800 */
[----:B---3--:R-:W-:-:S02]  /*3440*/  @!P2 LOP3.LUT R13, R10, R5, RZ, 0x3c, !PT ;  /* 0x000000050a0da212 */ /* 0x008fc400078e3cff */
[----:B------:R-:W-:Y:S01]  /*3450*/  @!P0 SEL R5, R14, 0x80000000, P1 ;  /* 0x800000000e058807 */ /* 0x000fe20000800000 */
[C---:B------:R-:W-:Y:S01]  /*3460*/  VIADD R14, R0.reuse, 0xf00 ;  /* 0x00000f00000e7836 */ /* 0x040fe20000000000 */
[----:B0-----:R-:W-:Y:S01]  /*3470*/  @!P6 ISETP.GT.AND P3, PT, R7, -0x1, PT ;  /* 0xffffffff0700e80c */ /* 0x001fe20003f64270 */
[----:B------:R0:W-:Y:S01]  /*3480*/  @!P2 STG.E desc[UR8][R2.64+0x1c00], R13 ;  /* 0x001c000d0200a986 */ /* 0x0001e2000c101908 */
[----:B------:R-:W-:Y:S02]  /*3490*/  ISETP.GE.U32.AND.EX P5, PT, RZ, UR5, PT, P5 ;  /* 0x00000005ff007c0c */ /* 0x000fe4000bfa6150 */
[----:B----4-:R-:W-:Y:S01]  /*34a0*/  @!P0 LOP3.LUT R11, R5, R6, RZ, 0x3c, !PT ;  /* 0x00000006050b8212 */ /* 0x010fe200078e3cff */
[----:B------:R-:W-:Y:S01]  /*34b0*/  VIADD R5, R0, 0xd00 ;  /* 0x00000d0000057836 */ /* 0x000fe20000000000 */
[----:B------:R-:W-:Y:S01]  /*34c0*/  @!P6 SEL R6, R12, 0x80000000, P3 ;  /* 0x800000000c06e807 */ /* 0x000fe20001800000 */
[C---:B------:R-:W-:Y:S01]  /*34d0*/  VIADD R12, R0.reuse, 0xe00 ;  /* 0x00000e00000c7836 */ /* 0x040fe20000000000 */
[----:B------:R-:W-:Y:S01]  /*34e0*/  LOP3.LUT R10, R0, 0xc00, RZ, 0xfc, !PT ;  /* 0x00000c00000a7812 */ /* 0x000fe200078efcff */
[----:B------:R-:W-:Y:S01]  /*34f0*/  @!P0 STG.E desc[UR8][R2.64+0x2000], R11 ;  /* 0x0020000b02008986 */ /* 0x000fe2000c101908 */
[----:B------:R-:W-:-:S02]  /*3500*/  @!P6 LOP3.LUT R15, R6, R7, RZ, 0x3c, !PT ;  /* 0x00000007060fe212 */ /* 0x000fc400078e3cff */
[----:B------:R-:W-:Y:S01]  /*3510*/  ISETP.GE.U32.AND P3, PT, R5, UR4, PT ;  /* 0x0000000405007c0c */ /* 0x000fe2000bf66070 */
[----:B------:R-:W3:Y:S01]  /*3520*/  LDS R6, [R33+0x3800] ;  /* 0x0038000021067984 */ /* 0x000ee20000000800 */
[----:B------:R-:W-:Y:S01]  /*3530*/  ISETP.GE.U32.AND P1, PT, R10, UR4, PT ;  /* 0x000000040a007c0c */ /* 0x000fe2000bf26070 */
[----:B------:R-:W-:Y:S01]  /*3540*/  @!P5 IMAD.MOV.U32 R16, RZ, RZ, -0x1 ;  /* 0xffffffffff10d424 */ /* 0x000fe200078e00ff */
[----:B------:R-:W-:Y:S01]  /*3550*/  ISETP.GE.U32.AND.EX P2, PT, RZ, UR5, PT, P4 ;  /* 0x00000005ff007c0c */ /* 0x000fe2000bf46140 */
[----:B------:R-:W4:Y:S01]  /*3560*/  LDS R5, [R33+0x3400] ;  /* 0x0034000021057984 */ /* 0x000f220000000800 */
[----:B-1----:R-:W-:Y:S02]  /*3570*/  @!P5 ISETP.GT.AND P0, PT, R8, -0x1, PT ;  /* 0xffffffff0800d80c */ /* 0x002fe40003f04270 */
[----:B------:R-:W-:Y:S01]  /*3580*/  ISETP.GE.U32.AND.EX P1, PT, RZ, UR5, PT, P1 ;  /* 0x00000005ff007c0c */ /* 0x000fe2000bf26110 */
[----:B------:R-:W1:Y:S01]  /*3590*/  LDS R10, [R33+0x4000] ;  /* 0x00400000210a7984 */ /* 0x000e620000000800 */
[----:B0-----:R-:W-:-:S02]  /*35a0*/  @!P5 SEL R13, R16, 0x80000000, P0 ;  /* 0x80000000100dd807 */ /* 0x001fc40000000000 */
[----:B------:R-:W-:Y:S01]  /*35b0*/  ISETP.GE.U32.AND P0, PT, R12, UR4, PT ;  /* 0x000000040c007c0c */ /* 0x000fe2000bf06070 */
[----:B------:R-:W0:Y:S01]  /*35c0*/  LDS R7, [R33+0x3c00] ;  /* 0x003c000021077984 */ /* 0x000e220000000800 */
[----:B------:R-:W-:Y:S01]  /*35d0*/  @!P5 LOP3.LUT R13, R13, R8, RZ, 0x3c, !PT ;  /* 0x000000080d0dd212 */ /* 0x000fe200078e3cff */
[C---:B------:R-:W-:Y:S01]  /*35e0*/  VIADD R12, R0.reuse, 0x1100 ;  /* 0x00001100000c7836 */ /* 0x040fe20000000000 */
[----:B------:R-:W-:Y:S01]  /*35f0*/  LOP3.LUT R8, R0, 0x1000, RZ, 0xfc, !PT ;  /* 0x0000100000087812 */ /* 0x000fe200078efcff */
[----:B------:R-:W0:Y:S01]  /*3600*/  LDS R11, [R33+0x4400] ;  /* 0x00440000210b7984 */ /* 0x000e220000000800 */
[----:B------:R-:W-:Y:S01]  /*3610*/  @!P2 IMAD.MOV.U32 R17, RZ, RZ, -0x1 ;  /* 0xffffffffff11a424 */ /* 0x000fe200078e00ff */
[----:B------:R-:W-:Y:S02]  /*3620*/  ISETP.GE.U32.AND.EX P0, PT, RZ, UR5, PT, P0 ;  /* 0x00000005ff007c0c */ /* 0x000fe4000bf06100 */
[----:B------:R-:W-:Y:S01]  /*3630*/  @!P6 STG.E desc[UR8][R2.64+0x2400], R15 ;  /* 0x0024000f0200e986 */ /* 0x000fe2000c101908 */
[----:B--2---:R-:W-:-:S02]  /*3640*/  @!P2 ISETP.GT.AND P6, PT, R4, -0x1, PT ;  /* 0xffffffff0400a80c */ /* 0x004fc40003fc4270 */
[----:B------:R-:W-:Y:S01]  /*3650*/  ISETP.GE.U32.AND.EX P3, PT, RZ, UR5, PT, P3 ;  /* 0x00000005ff007c0c */ /* 0x000fe2000bf66130 */
[----:B------:R2:W-:Y:S01]  /*3660*/  @!P5 STG.E desc[UR8][R2.64+0x2800], R13 ;  /* 0x0028000d0200d986 */ /* 0x0005e2000c101908 */
[----:B------:R-:W-:Y:S01]  /*3670*/  ISETP.GE.U32.AND P5, PT, R8, UR4, PT ;  /* 0x0000000408007c0c */ /* 0x000fe2000bfa6070 */
[----:B------:R-:W-:Y:S01]  /*3680*/  @!P1 IMAD.MOV.U32 R8, RZ, RZ, -0x1 ;  /* 0xffffffffff089424 */ /* 0x000fe200078e00ff */
[----:B------:R-:W-:Y:S02]  /*3690*/  @!P2 SEL R17, R17, 0x80000000, P6 ;  /* 0x800000001111a807 */ /* 0x000fe40003000000 */
[----:B-----5:R-:W-:Y:S02]  /*36a0*/  @!P1 ISETP.GT.AND P6, PT, R9, -0x1, PT ;  /* 0xffffffff0900980c */ /* 0x020fe40003fc4270 */
[----:B------:R-:W-:Y:S02]  /*36b0*/  ISETP.GE.U32.AND P4, PT, R14, UR4, PT ;  /* 0x000000040e007c0c */ /* 0x000fe4000bf86070 */
[----:B------:R-:W-:-:S02]  /*36c0*/  @!P1 SEL R8, R8, 0x80000000, P6 ;  /* 0x8000000008089807 */ /* 0x000fc40003000000 */
[----:B------:R-:W-:Y:S01]  /*36d0*/  ISETP.GE.U32.AND.EX P5, PT, RZ, UR5, PT, P5 ;  /* 0x00000005ff007c0c */ /* 0x000fe2000bfa6150 */
[----:B--2---:R-:W-:Y:S01]  /*36e0*/  @!P0 IMAD.MOV.U32 R13, RZ, RZ, -0x1 ;  /* 0xffffffffff0d8424 */ /* 0x004fe200078e00ff */
[----:B------:R-:W-:Y:S02]  /*36f0*/  ISETP.GE.U32.AND.EX P4, PT, RZ, UR5, PT, P4 ;  /* 0x00000005ff007c0c */ /* 0x000fe4000bf86140 */
[----:B------:R-:W-:Y:S01]  /*3700*/  @!P1 LOP3.LUT R9, R8, R9, RZ, 0x3c, !PT ;  /* 0x0000000908099212 */ /* 0x000fe200078e3cff */
[----:B------:R-:W-:Y:S01]  /*3710*/  VIADD R8, R0, 0x1200 ;  /* 0x0000120000087836 */ /* 0x000fe20000000000 */
[----:B------:R-:W-:Y:S01]  /*3720*/  ISETP.GE.U32.AND P6, PT, R12, UR4, PT ;  /* 0x000000040c007c0c */ /* 0x000fe2000bfc6070 */
[----:B------:R-:W-:Y:S01]  /*3730*/  @!P3 IMAD.MOV.U32 R0, RZ, RZ, -0x1 ;  /* 0xffffffffff00b424 */ /* 0x000fe200078e00ff */
[----:B------:R-:W-:Y:S01]  /*3740*/  @!P2 LOP3.LUT R17, R17, R4, RZ, 0x3c, !PT ;  /* 0x000000041111a212 */ /* 0x000fe200078e3cff */
[----:B------:R2:W-:Y:S01]  /*3750*/  @!P1 STG.E desc[UR8][R2.64+0x3000], R9 ;  /* 0x0030000902009986 */ /* 0x0005e2000c101908 */
[----:B------:R-:W-:-:S02]  /*3760*/  ISETP.GE.U32.AND.EX P6, PT, RZ, UR5, PT, P6 ;  /* 0x00000005ff007c0c */ /* 0x000fc4000bfc6160 */
[----:B---3--:R-:W-:Y:S01]  /*3770*/  @!P0 ISETP.GT.AND P1, PT, R6, -0x1, PT ;  /* 0xffffffff0600880c */ /* 0x008fe20003f24270 */
[----:B------:R3:W-:Y:S01]  /*3780*/  @!P2 STG.E desc[UR8][R2.64+0x2c00], R17 ;  /* 0x002c00110200a986 */ /* 0x0007e2000c101908 */
[----:B----4-:R-:W-:Y:S01]  /*3790*/  @!P3 ISETP.GT.AND P2, PT, R5, -0x1, PT ;  /* 0xffffffff0500b80c */ /* 0x010fe20003f44270 */
[----:B------:R-:W-:Y:S01]  /*37a0*/  @!P5 IMAD.MOV.U32 R12, RZ, RZ, -0x1 ;  /* 0xffffffffff0cd424 */ /* 0x000fe200078e00ff */
[----:B------:R-:W-:Y:S01]  /*37b0*/  @!P0 SEL R13, R13, 0x80000000, P1 ;  /* 0x800000000d0d8807 */ /* 0x000fe20000800000 */
[----:B------:R-:W-:Y:S01]  /*37c0*/  @!P4 IMAD.MOV.U32 R4, RZ, RZ, -0x1 ;  /* 0xffffffffff04c424 */ /* 0x000fe200078e00ff */
[----:B-1----:R-:W-:Y:S02]  /*37d0*/  @!P5 ISETP.GT.AND P1, PT, R10, -0x1, PT ;  /* 0xffffffff0a00d80c */ /* 0x002fe40003f24270 */
[----:B------:R-:W-:Y:S02]  /*37e0*/  @!P3 SEL R0, R0, 0x80000000, P2 ;  /* 0x800000000000b807 */ /* 0x000fe40001000000 */
[----:B0-----:R-:W-:Y:S01]  /*37f0*/  @!P4 ISETP.GT.AND P2, PT, R7, -0x1, PT ;  /* 0xffffffff0700c80c */ /* 0x001fe20003f44270 */
[----:B------:R-:W-:Y:S01]  /*3800*/  @!P6 IMAD.MOV.U32 R14, RZ, RZ, -0x1 ;  /* 0xffffffffff0ee424 */ /* 0x000fe200078e00ff */
[----:B--2---:R-:W-:-:S02]  /*3810*/  @!P5 SEL R9, R12, 0x80000000, P1 ;  /* 0x800000000c09d807 */ /* 0x004fc40000800000 */
[----:B------:R-:W-:Y:S02]  /*3820*/  ISETP.GE.U32.AND P1, PT, R8, UR4, PT ;  /* 0x0000000408007c0c */ /* 0x000fe4000bf26070 */
[----:B------:R-:W-:Y:S02]  /*3830*/  @!P4 SEL R4, R4, 0x80000000, P2 ;  /* 0x800000000404c807 */ /* 0x000fe40001000000 */
[----:B------:R-:W-:Y:S02]  /*3840*/  @!P6 ISETP.GT.AND P2, PT, R11, -0x1, PT ;  /* 0xffffffff0b00e80c */ /* 0x000fe40003f44270 */
[----:B------:R-:W-:Y:S02]  /*3850*/  ISETP.GE.U32.AND.EX P1, PT, RZ, UR5, PT, P1 ;  /* 0x00000005ff007c0c */ /* 0x000fe4000bf26110 */
[----:B------:R-:W-:Y:S02]  /*3860*/  @!P3 LOP3.LUT R5, R0, R5, RZ, 0x3c, !PT ;  /* 0x000000050005b212 */ /* 0x000fe400078e3cff */
[----:B------:R-:W-:-:S02]  /*3870*/  @!P6 SEL R0, R14, 0x80000000, P2 ;  /* 0x800000000e00e807 */ /* 0x000fc40001000000 */
[----:B------:R-:W-:Y:S01]  /*3880*/  @!P0 LOP3.LUT R13, R13, R6, RZ, 0x3c, !PT ;  /* 0x000000060d0d8212 */ /* 0x000fe200078e3cff */
[----:B------:R3:W-:Y:S01]  /*3890*/  @!P3 STG.E desc[UR8][R2.64+0x3400], R5 ;  /* 0x003400050200b986 */ /* 0x0007e2000c101908 */
[----:B------:R-:W-:Y:S02]  /*38a0*/  @!P4 LOP3.LUT R7, R4, R7, RZ, 0x3c, !PT ;  /* 0x000000070407c212 */ /* 0x000fe400078e3cff */
[----:B------:R-:W-:Y:S01]  /*38b0*/  @!P5 LOP3.LUT R9, R9, R10, RZ, 0x3c, !PT ;  /* 0x0000000a0909d212 */ /* 0x000fe200078e3cff */
[----:B------:R3:W-:Y:S01]  /*38c0*/  @!P0 STG.E desc[UR8][R2.64+0x3800], R13 ;  /* 0x0038000d02008986 */ /* 0x0007e2000c101908 */
[----:B------:R-:W-:-:S03]  /*38d0*/  @!P6 LOP3.LUT R11, R0, R11, RZ, 0x3c, !PT ;  /* 0x0000000b000be212 */ /* 0x000fc600078e3cff */
[----:B------:R3:W-:Y:S04]  /*38e0*/  @!P4 STG.E desc[UR8][R2.64+0x3c00], R7 ;  /* 0x003c00070200c986 */ /* 0x0007e8000c101908 */
[----:B------:R3:W-:Y:S04]  /*38f0*/  @!P5 STG.E desc[UR8][R2.64+0x4000], R9 ;  /* 0x004000090200d986 */ /* 0x0007e8000c101908 */
[----:B------:R3:W-:Y:S01]  /*3900*/  @!P6 STG.E desc[UR8][R2.64+0x4400], R11 ;  /* 0x0044000b0200e986 */ /* 0x0007e2000c101908 */
[----:B------:R-:W-:Y:S05]  /*3910*/  @P1 EXIT ;  /* 0x000000000000194d */ /* 0x000fea0003800000 */
[----:B------:R-:W0:Y:S01]  /*3920*/  LDS R33, [R33+0x4800] ;  /* 0x0048000021217984 */ /* 0x000e220000000800 */
[----:B------:R-:W-:Y:S01]  /*3930*/  IMAD.MOV.U32 R0, RZ, RZ, -0x1 ;  /* 0xffffffffff007424 */ /* 0x000fe200078e00ff */
[----:B0-----:R-:W-:-:S04]  /*3940*/  ISETP.GT.AND P0, PT, R33, -0x1, PT ;  /* 0xffffffff2100780c */ /* 0x001fc80003f04270 */
[----:B------:R-:W-:-:S04]  /*3950*/  SEL R0, R0, 0x80000000, P0 ;  /* 0x8000000000007807 */ /* 0x000fc80000000000 */
[----:B---3--:R-:W-:-:S05]  /*3960*/  LOP3.LUT R5, R0, R33, RZ, 0x3c, !PT ;  /* 0x0000002100057212 */ /* 0x008fca00078e3cff */
[----:B------:R-:W-:Y:S01]  /*3970*/  STG.E desc[UR8][R2.64+0x4800], R5 ;  /* 0x0048000502007986 */ /* 0x000fe2000c101908 */
[----:B------:R-:W-:Y:S05]  /*3980*/  EXIT ;  /* 0x000000000000794d */ /* 0x000fea0003800000 */
.L_x_219:
        /* <DEDUP_REMOVED lines=15> */
.L_x_239:


//--------------------- .text._ZN3cub18CUB_300001_SM_10006detail11EmptyKernelIvEEvv --------------------------
	.section	.text._ZN3cub18CUB_300001_SM_10006detail11EmptyKernelIvEEvv,"ax",@progbits
	.align	128
        .global         _ZN3cub18CUB_300001_SM_10006detail11EmptyKernelIvEEvv
        .type           _ZN3cub18CUB_300001_SM_10006detail11EmptyKernelIvEEvv,@function
        .size           _ZN3cub18CUB_300001_SM_10006detail11EmptyKernelIvEEvv,(.L_x_240 - _ZN3cub18CUB_300001_SM_10006detail11EmptyKernelIvEEvv)
        .other          _ZN3cub18CUB_300001_SM_10006detail11EmptyKernelIvEEvv,@"STO_CUDA_ENTRY STV_DEFAULT"
_ZN3cub18CUB_300001_SM_10006detail11EmptyKernelIvEEvv:
.text._ZN3cub18CUB_300001_SM_10006detail11EmptyKernelIvEEvv:
[----:B------:R-:W-:Y:S01]  /*0000*/  LDC R1, c[0x0][0x37c] ;  /* 0x0000df00ff017b82 */ /* 0x000fe20000000800 */
[----:B------:R-:W-:Y:S05]  /*0010*/  EXIT ;  /* 0x000000000000794d */ /* 0x000fea0003800000 */
.L_x_220:
        /* <DEDUP_REMOVED lines=14> */
.L_x_240:


//--------------------- .text._Z18bucket_sort_kernelPfPiii --------------------------
	.section	.text._Z18bucket_sort_kernelPfPiii,"ax",@progbits
	.align	128
        .global         _Z18bucket_sort_kernelPfPiii
        .type           _Z18bucket_sort_kernelPfPiii,@function
        .size           _Z18bucket_sort_kernelPfPiii,(.L_x_235 - _Z18bucket_sort_kernelPfPiii)
        .other          _Z18bucket_sort_kernelPfPiii,@"STO_CUDA_ENTRY STV_DEFAULT"
_Z18bucket_sort_kernelPfPiii:
.text._Z18bucket_sort_kernelPfPiii:
[----:B------:R-:W-:Y:S01]  /*0000*/  LDC R1, c[0x0][0x37c] ;  /* 0x0000df00ff017b82 */ /* 0x000fe20000000800 */
[----:B------:R-:W0:Y:S07]  /*0010*/  S2R R0, SR_TID.X ;  /* 0x0000000000007919 */ /* 0x000e2e0000002100 */
[----:B------:R-:W0:Y:S01]  /*0020*/  S2UR UR4, SR_CTAID.X ;  /* 0x00000000000479c3 */ /* 0x000e220000002500 */
[----:B------:R-:W1:Y:S07]  /*0030*/  LDCU UR5, c[0x0][0x390] ;  /* 0x00007200ff0577ac */ /* 0x000e6e0008000800 */
[----:B------:R-:W0:Y:S02]  /*0040*/  LDC R5, c[0x0][0x360] ;  /* 0x0000d800ff057b82 */ /* 0x000e240000000800 */
[----:B0-----:R-:W-:-:S05]  /*0050*/  IMAD R5, R5, UR4, R0 ;  /* 0x0000000405057c24 */ /* 0x001fca000f8e0200 */
[----:B-1----:R-:W-:-:S13]  /*0060*/  ISETP.GE.AND P0, PT, R5, UR5, PT ;  /* 0x0000000505007c0c */ /* 0x002fda000bf06270 */
[----:B------:R-:W-:Y:S05]  /*0070*/  @P0 EXIT ;  /* 0x000000000000094d */ /* 0x000fea0003800000 */
[----:B------:R-:W0:Y:S01]  /*0080*/  LDC.64 R2, c[0x0][0x380] ;  /* 0x0000e000ff027b82 */ /* 0x000e220000000a00 */
[----:B------:R-:W1:Y:S01]  /*0090*/  LDCU.64 UR4, c[0x0][0x358] ;  /* 0x00006b00ff0477ac */ /* 0x000e620008000a00 */
[----:B------:R-:W2:Y:S01]  /*00a0*/  LDCU UR6, c[0x0][0x394] ;  /* 0x00007280ff0677ac */ /* 0x000ea20008000800 */
[----:B0-----:R-:W-:-:S05]  /*00b0*/  IMAD.WIDE R2, R5, 0x4, R2 ;  /* 0x0000000405027825 */ /* 0x001fca00078e0202 */
[----:B-1----:R2:W3:Y:S01]  /*00c0*/  LDG.E R0, desc[UR4][R2.64] ;  /* 0x0000000402007981 */ /* 0x0024e2000c1e1900 */
[----:B------:R-:W-:Y:S01]  /*00d0*/  BSSY.RECONVERGENT B0, `(.L_x_221) ;  /* 0x000000c000007945 */ /* 0x000fe20003800200 */
[----:B--2---:R-:W-:-:S04]  /*00e0*/  I2FP.F32.S32 R3, UR6 ;  /* 0x0000000600037c45 */ /* 0x004fc80008201400 */
[----:B------:R-:W0:Y:S02]  /*00f0*/  MUFU.RCP R4, R3 ;  /* 0x0000000300047308 */ /* 0x000e240000001000 */
[----:B0-----:R-:W-:-:S04]  /*0100*/  FFMA R5, -R3, R4, 1 ;  /* 0x3f80000003057423 */ /* 0x001fc80000000104 */
[----:B------:R-:W-:Y:S02]  /*0110*/  FFMA R5, R4, R5, R4 ;  /* 0x0000000504057223 */ /* 0x000fe40000000004 */
[----:B---3--:R-:W0:Y:S02]  /*0120*/  FCHK P0, R0, R3 ;  /* 0x0000000300007302 */ /* 0x008e240000000000 */
[----:B------:R-:W-:-:S04]  /*0130*/  FFMA R4, R0, R5, RZ ;  /* 0x0000000500047223 */ /* 0x000fc800000000ff */
[----:B------:R-:W-:-:S04]  /*0140*/  FFMA R6, -R3, R4, R0 ;  /* 0x0000000403067223 */ /* 0x000fc80000000100 */
[----:B------:R-:W-:Y:S01]  /*0150*/  FFMA R4, R5, R6, R4 ;  /* 0x0000000605047223 */ /* 0x000fe20000000004 */
[----:B0-----:R-:W-:Y:S06]  /*0160*/  @!P0 BRA `(.L_x_222) ;  /* 0x0000000000088947 */ /* 0x001fec0003800000 */
[----:B------:R-:W-:-:S07]  /*0170*/  MOV R2, 0x190 ;  /* 0x0000019000027802 */ /* 0x000fce0000000f00 */
[----:B------:R-:W-:Y:S05]  /*0180*/  CALL.REL.NOINC `($__internal_0_$__cuda_sm3x_div_rn_noftz_f32_slowpath) ;  /* 0x0000000000307944 */ /* 0x000fea0003c00000 */
.L_x_222:
[----:B------:R-:W-:Y:S05]  /*0190*/  BSYNC.RECONVERGENT B0 ;  /* 0x0000000000007941 */ /* 0x000fea0003800200 */
.L_x_221:
[----:B------:R-:W0:Y:S01]  /*01a0*/  LDC.64 R6, c[0x0][0x390] ;  /* 0x0000e400ff067b82 */ /* 0x000e220000000a00 */
[----:B------:R-:W-:Y:S01]  /*01b0*/  IMAD.MOV.U32 R5, RZ, RZ, 0x1 ;  /* 0x00000001ff057424 */ /* 0x000fe200078e00ff */
[----:B0-----:R-:W-:-:S05]  /*01c0*/  I2FP.F32.S32 R3, R6 ;  /* 0x0000000600037245 */ /* 0x001fca0000201400 */
[----:B------:R-:W-:Y:S02]  /*01d0*/  FMUL R4, R3, R4 ;  /* 0x0000000403047220 */ /* 0x000fe40000400000 */
[----:B------:R-:W0:Y:S02]  /*01e0*/  LDC.64 R2, c[0x0][0x388] ;  /* 0x0000e200ff027b82 */ /* 0x000e240000000a00 */
[----:B------:R-:W1:Y:S02]  /*01f0*/  F2I.TRUNC.NTZ R0, R4 ;  /* 0x0000000400007305 */ /* 0x000e64000020f100 */
[----:B-1----:R-:W-:-:S13]  /*0200*/  ISETP.GE.AND P0, PT, R0, R7, PT ;  /* 0x000000070000720c */ /* 0x002fda0003f06270 */
[----:B------:R-:W-:-:S04]  /*0210*/  @P0 VIADD R0, R7, 0xffffffff ;  /* 0xffffffff07000836 */ /* 0x000fc80000000000 */
[----:B0-----:R-:W-:-:S05]  /*0220*/  IMAD.WIDE R2, R0, 0x4, R2 ;  /* 0x0000000400027825 */ /* 0x001fca00078e0202 */
[----:B------:R-:W-:Y:S01]  /*0230*/  REDG.E.ADD.STRONG.GPU desc[UR4][R2.64], R5 ;  /* 0x000000050200798e */ /* 0x000fe2000c12e104 */
[----:B------:R-:W-:Y:S05]  /*0240*/  EXIT ;  /* 0x000000000000794d */ /* 0x000fea0003800000 */
        .weak           $__internal_0_$__cuda_sm3x_div_rn_noftz_f32_slowpath
        .type           $__internal_0_$__cuda_sm3x_div_rn_noftz_f32_slowpath,@function
        .size           $__internal_0_$__cuda_sm3x_div_rn_noftz_f32_slowpath,(.L_x_235 - $__internal_0_$__cuda_sm3x_div_rn_noftz_f32_slowpath)
$__internal_0_$__cuda_sm3x_div_rn_noftz_f32_slowpath:
[--C-:B------:R-:W-:Y:S01]  /*0250*/  SHF.R.U32.HI R5, RZ, 0x17, R3.reuse ;  /* 0x00000017ff057819 */ /* 0x100fe20000011603 */
[----:B------:R-:W-:Y:S01]  /*0260*/  BSSY.RECONVERGENT B1, `(.L_x_223) ;  /* 0x0000064000017945 */ /* 0x000fe20003800200 */
[--C-:B------:R-:W-:Y:S01]  /*0270*/  SHF.R.U32.HI R4, RZ, 0x17, R0.reuse ;  /* 0x00000017ff047819 */ /* 0x100fe20000011600 */
[----:B------:R-:W-:Y:S01]  /*0280*/  IMAD.MOV.U32 R6, RZ, RZ, R0 ;  /* 0x000000ffff067224 */ /* 0x000fe200078e0000 */
[----:B------:R-:W-:Y:S01]  /*0290*/  LOP3.LUT R5, R5, 0xff, RZ, 0xc0, !PT ;  /* 0x000000ff05057812 */ /* 0x000fe200078ec0ff */
[----:B------:R-:W-:Y:S01]  /*02a0*/  IMAD.MOV.U32 R7, RZ, RZ, R3 ;  /* 0x000000ffff077224 */ /* 0x000fe200078e0003 */
[----:B------:R-:W-:-:S03]  /*02b0*/  LOP3.LUT R4, R4, 0xff, RZ, 0xc0, !PT ;  /* 0x000000ff04047812 */ /* 0x000fc600078ec0ff */
[----:B------:R-:W-:Y:S02]  /*02c0*/  VIADD R10, R5, 0xffffffff ;  /* 0xffffffff050a7836 */ /* 0x000fe40000000000 */
[----:B------:R-:W-:-:S03]  /*02d0*/  VIADD R9, R4, 0xffffffff ;  /* 0xffffffff04097836 */ /* 0x000fc60000000000 */
[----:B------:R-:W-:-:S04]  /*02e0*/  ISETP.GT.U32.AND P0, PT, R10, 0xfd, PT ;  /* 0x000000fd0a00780c */ /* 0x000fc80003f04070 */
[----:B------:R-:W-:-:S13]  /*02f0*/  ISETP.GT.U32.OR P0, PT, R9, 0xfd, P0 ;  /* 0x000000fd0900780c */ /* 0x000fda0000704470 */
[----:B------:R-:W-:Y:S01]  /*0300*/  @!P0 IMAD.MOV.U32 R8, RZ, RZ, RZ ;  /* 0x000000ffff088224 */ /* 0x000fe200078e00ff */
[----:B------:R-:W-:Y:S06]  /*0310*/  @!P0 BRA `(.L_x_224) ;  /* 0x00000000005c8947 */ /* 0x000fec0003800000 */
[----:B------:R-:W-:Y:S02]  /*0320*/  FSETP.GTU.FTZ.AND P0, PT, |R0|, +INF , PT ;  /* 0x7f8000000000780b */ /* 0x000fe40003f1c200 */
[----:B------:R-:W-:-:S04]  /*0330*/  FSETP.GTU.FTZ.AND P1, PT, |R3|, +INF , PT ;  /* 0x7f8000000300780b */ /* 0x000fc80003f3c200 */
[----:B------:R-:W-:-:S13]  /*0340*/  PLOP3.LUT P0, PT, P0, P1, PT, 0xf8, 0x8f ;  /* 0x00000000008f781c */ /* 0x000fda0000703f70 */
[----:B------:R-:W-:Y:S05]  /*0350*/  @P0 BRA `(.L_x_225) ;  /* 0x00000004004c0947 */ /* 0x000fea0003800000 */
[----:B------:R-:W-:-:S13]  /*0360*/  LOP3.LUT P0, RZ, R7, 0x7fffffff, R6, 0xc8, !PT ;  /* 0x7fffffff07ff7812 */ /* 0x000fda000780c806 */
[----:B------:R-:W-:Y:S05]  /*0370*/  @!P0 BRA `(.L_x_226) ;  /* 0x00000004003c8947 */ /* 0x000fea0003800000 */
[C---:B------:R-:W-:Y:S02]  /*0380*/  FSETP.NEU.FTZ.AND P2, PT, |R0|.reuse, +INF , PT ;  /* 0x7f8000000000780b */ /* 0x040fe40003f5d200 */
[----:B------:R-:W-:Y:S02]  /*0390*/  FSETP.NEU.FTZ.AND P1, PT, |R3|, +INF , PT ;  /* 0x7f8000000300780b */ /* 0x000fe40003f3d200 */
[----:B------:R-:W-:-:S11]  /*03a0*/  FSETP.NEU.FTZ.AND P0, PT, |R0|, +INF , PT ;  /* 0x7f8000000000780b */ /* 0x000fd60003f1d200 */
[----:B------:R-:W-:Y:S05]  /*03b0*/  @!P1 BRA !P2, `(.L_x_226) ;  /* 0x00000004002c9947 */ /* 0x000fea0005000000 */
[----:B------:R-:W-:-:S04]  /*03c0*/  LOP3.LUT P2, RZ, R6, 0x7fffffff, RZ, 0xc0, !PT ;  /* 0x7fffffff06ff7812 */ /* 0x000fc8000784c0ff */
[----:B------:R-:W-:-:S13]  /*03d0*/  PLOP3.LUT P1, PT, P1, P2, PT, 0x2f, 0xf2 ;  /* 0x0000000000f2781c */ /* 0x000fda0000f24577 */
[----:B------:R-:W-:Y:S05]  /*03e0*/  @P1 BRA `(.L_x_227) ;  /* 0x0000000400181947 */ /* 0x000fea0003800000 */
[----:B------:R-:W-:-:S04]  /*03f0*/  LOP3.LUT P1, RZ, R7, 0x7fffffff, RZ, 0xc0, !PT ;  /* 0x7fffffff07ff7812 */ /* 0x000fc8000782c0ff */
[----:B------:R-:W-:-:S13]  /*0400*/  PLOP3.LUT P0, PT, P0, P1, PT, 0x2f, 0xf2 ;  /* 0x0000000000f2781c */ /* 0x000fda0000702577 */
[----:B------:R-:W-:Y:S05]  /*0410*/  @P0 BRA `(.L_x_228) ;  /* 0x0000000400000947 */ /* 0x000fea0003800000 */
[----:B------:R-:W-:Y:S02]  /*0420*/  ISETP.GE.AND P0, PT, R9, RZ, PT ;  /* 0x000000ff0900720c */ /* 0x000fe40003f06270 */
[----:B------:R-:W-:-:S11]  /*0430*/  ISETP.GE.AND P1, PT, R10, RZ, PT ;  /* 0x000000ff0a00720c */ /* 0x000fd60003f26270 */
[----:B------:R-:W-:Y:S02]  /*0440*/  @P0 IMAD.MOV.U32 R8, RZ, RZ, RZ ;  /* 0x000000ffff080224 */ /* 0x000fe400078e00ff */
[----:B------:R-:W-:Y:S01]  /*0450*/  @!P0 FFMA R6, R0, 1.84467440737095516160e+19, RZ ;  /* 0x5f80000000068823 */ /* 0x000fe200000000ff */
[----:B------:R-:W-:Y:S02]  /*0460*/  @!P0 IMAD.MOV.U32 R8, RZ, RZ, -0x40 ;  /* 0xffffffc0ff088424 */ /* 0x000fe400078e00ff */
[----:B------:R-:W-:Y:S02]  /*0470*/  @!P1 FFMA R7, R3, 1.84467440737095516160e+19, RZ ;  /* 0x5f80000003079823 */ /* 0x000fe400000000ff */
[----:B------:R-:W-:-:S07]  /*0480*/  @!P1 VIADD R8, R8, 0x40 ;  /* 0x0000004008089836 */ /* 0x000fce0000000000 */
.L_x_224:
[----:B------:R-:W-:Y:S01]  /*0490*/  LEA R0, R5, 0xc0800000, 0x17 ;  /* 0xc080000005007811 */ /* 0x000fe200078eb8ff */
[----:B------:R-:W-:Y:S01]  /*04a0*/  VIADD R4, R4, 0xffffff81 ;  /* 0xffffff8104047836 */ /* 0x000fe20000000000 */
[----:B------:R-:W-:Y:S03]  /*04b0*/  BSSY.RECONVERGENT B2, `(.L_x_229) ;  /* 0x0000035000027945 */ /* 0x000fe60003800200 */
[----:B------:R-:W-:Y:S01]  /*04c0*/  IMAD.IADD R7, R7, 0x1, -R0 ;  /* 0x0000000107077824 */ /* 0x000fe200078e0a00 */
[C---:B------:R-:W-:Y:S01]  /*04d0*/  IADD3 R5, PT, PT, R4.reuse, 0x7f, -R5 ;  /* 0x0000007f04057810 */ /* 0x040fe20007ffe805 */
[----:B------:R-:W-:Y:S02]  /*04e0*/  IMAD R0, R4, -0x800000, R6 ;  /* 0xff80000004007824 */ /* 0x000fe400078e0206 */
[----:B------:R-:W0:Y:S01]  /*04f0*/  MUFU.RCP R3, R7 ;  /* 0x0000000700037308 */ /* 0x000e220000001000 */
[----:B------:R-:W-:Y:S01]  /*0500*/  FADD.FTZ R9, -R7, -RZ ;  /* 0x800000ff07097221 */ /* 0x000fe20000010100 */
[----:B------:R-:W-:-:S03]  /*0510*/  IMAD.IADD R5, R5, 0x1, R8 ;  /* 0x0000000105057824 */ /* 0x000fc600078e0208 */
[----:B0-----:R-:W-:-:S04]  /*0520*/  FFMA R10, R3, R9, 1 ;  /* 0x3f800000030a7423 */ /* 0x001fc80000000009 */
[----:B------:R-:W-:-:S04]  /*0530*/  FFMA R10, R3, R10, R3 ;  /* 0x0000000a030a7223 */ /* 0x000fc80000000003 */
[----:B------:R-:W-:-:S04]  /*0540*/  FFMA R3, R0, R10, RZ ;  /* 0x0000000a00037223 */ /* 0x000fc800000000ff */
[----:B------:R-:W-:-:S04]  /*0550*/  FFMA R6, R9, R3, R0 ;  /* 0x0000000309067223 */ /* 0x000fc80000000000 */
[----:B------:R-:W-:-:S04]  /*0560*/  FFMA R11, R10, R6, R3 ;  /* 0x000000060a0b7223 */ /* 0x000fc80000000003 */
[----:B------:R-:W-:-:S04]  /*0570*/  FFMA R6, R9, R11, R0 ;  /* 0x0000000b09067223 */ /* 0x000fc80000000000 */
[----:B------:R-:W-:-:S05]  /*0580*/  FFMA R3, R10, R6, R11 ;  /* 0x000000060a037223 */ /* 0x000fca000000000b */
[----:B------:R-:W-:-:S04]  /*0590*/  SHF.R.U32.HI R0, RZ, 0x17, R3 ;  /* 0x00000017ff007819 */ /* 0x000fc80000011603 */
[----:B------:R-:W-:-:S05]  /*05a0*/  LOP3.LUT R0, R0, 0xff, RZ, 0xc0, !PT ;  /* 0x000000ff00007812 */ /* 0x000fca00078ec0ff */
[----:B------:R-:W-:-:S04]  /*05b0*/  IMAD.IADD R8, R0, 0x1, R5 ;  /* 0x0000000100087824 */ /* 0x000fc800078e0205 */
[----:B------:R-:W-:-:S05]  /*05c0*/  VIADD R0, R8, 0xffffffff ;  /* 0xffffffff08007836 */ /* 0x000fca0000000000 */
[----:B------:R-:W-:-:S13]  /*05d0*/  ISETP.GE.U32.AND P0, PT, R0, 0xfe, PT ;  /* 0x000000fe0000780c */ /* 0x000fda0003f06070 */
[----:B------:R-:W-:Y:S05]  /*05e0*/  @!P0 BRA `(.L_x_230) ;  /* 0x0000000000808947 */ /* 0x000fea0003800000 */
[----:B------:R-:W-:-:S13]  /*05f0*/  ISETP.GT.AND P0, PT, R8, 0xfe, PT ;  /* 0x000000fe0800780c */ /* 0x000fda0003f04270 */
[----:B------:R-:W-:Y:S05]  /*0600*/  @P0 BRA `(.L_x_231) ;  /* 0x00000000006c0947 */ /* 0x000fea0003800000 */
[----:B------:R-:W-:-:S13]  /*0610*/  ISETP.GE.AND P0, PT, R8, 0x1, PT ;  /* 0x000000010800780c */ /* 0x000fda0003f06270 */
[----:B------:R-:W-:Y:S05]  /*0620*/  @P0 BRA `(.L_x_232) ;  /* 0x0000000000740947 */ /* 0x000fea0003800000 */
[----:B------:R-:W-:Y:S02]  /*0630*/  ISETP.GE.AND P0, PT, R8, -0x18, PT ;  /* 0xffffffe80800780c */ /* 0x000fe40003f06270 */
[----:B------:R-:W-:-:S11]  /*0640*/  LOP3.LUT R3, R3, 0x80000000, RZ, 0xc0, !PT ;  /* 0x8000000003037812 */ /* 0x000fd600078ec0ff */
[----:B------:R-:W-:Y:S05]  /*0650*/  @!P0 BRA `(.L_x_232) ;  /* 0x0000000000688947 */ /* 0x000fea0003800000 */
[-CC-:B------:R-:W-:Y:S01]  /*0660*/  FFMA.RZ R0, R10, R6.reuse, R11.reuse ;  /* 0x000000060a007223 */ /* 0x180fe2000000c00b */
[----:B------:R-:W-:Y:S02]  /*0670*/  VIADD R7, R8, 0x20 ;  /* 0x0000002008077836 */ /* 0x000fe40000000000 */
[-CC-:B------:R-:W-:Y:S01]  /*0680*/  FFMA.RM R5, R10, R6.reuse, R11.reuse ;  /* 0x000000060a057223 */ /* 0x180fe2000000400b */
[----:B------:R-:W-:Y:S02]  /*0690*/  ISETP.NE.AND P2, PT, R8, RZ, PT ;  /* 0x000000ff0800720c */ /* 0x000fe40003f45270 */
[----:B------:R-:W-:Y:S01]  /*06a0*/  LOP3.LUT R4, R0, 0x7fffff, RZ, 0xc0, !PT ;  /* 0x007fffff00047812 */ /* 0x000fe200078ec0ff */
[----:B------:R-:W-:Y:S01]  /*06b0*/  FFMA.RP R0, R10, R6, R11 ;  /* 0x000000060a007223 */ /* 0x000fe2000000800b */
[----:B------:R-:W-:Y:S01]  /*06c0*/  IMAD.MOV R6, RZ, RZ, -R8 ;  /* 0x000000ffff067224 */ /* 0x000fe200078e0a08 */
[----:B------:R-:W-:Y:S02]  /*06d0*/  ISETP.NE.AND P1, PT, R8, RZ, PT ;  /* 0x000000ff0800720c */ /* 0x000fe40003f25270 */
[----:B------:R-:W-:-:S02]  /*06e0*/  LOP3.LUT R4, R4, 0x800000, RZ, 0xfc, !PT ;  /* 0x0080000004047812 */ /* 0x000fc400078efcff */
[----:B------:R-:W-:Y:S02]  /*06f0*/  FSETP.NEU.FTZ.AND P0, PT, R0, R5, PT ;  /* 0x000000050000720b */ /* 0x000fe40003f1d000 */
[----:B------:R-:W-:Y:S02]  /*0700*/  SHF.L.U32 R7, R4, R7, RZ ;  /* 0x0000000704077219 */ /* 0x000fe400000006ff */
[----:B------:R-:W-:Y:S02]  /*0710*/  SEL R5, R6, RZ, P2 ;  /* 0x000000ff06057207 */ /* 0x000fe40001000000 */
[----:B------:R-:W-:Y:S02]  /*0720*/  ISETP.NE.AND P1, PT, R7, RZ, P1 ;  /* 0x000000ff0700720c */ /* 0x000fe40000f25270 */
[----:B------:R-:W-:Y:S02]  /*0730*/  SHF.R.U32.HI R5, RZ, R5, R4 ;  /* 0x00000005ff057219 */ /* 0x000fe40000011604 */
[----:B------:R-:W-:-:S02]  /*0740*/  PLOP3.LUT P0, PT, P0, P1, PT, 0xf8, 0x8f ;  /* 0x00000000008f781c */ /* 0x000fc40000703f70 */
[----:B------:R-:W-:Y:S02]  /*0750*/  SHF.R.U32.HI R7, RZ, 0x1, R5 ;  /* 0x00000001ff077819 */ /* 0x000fe40000011605 */
[----:B------:R-:W-:-:S04]  /*0760*/  SEL R0, RZ, 0x1, !P0 ;  /* 0x00000001ff007807 */ /* 0x000fc80004000000 */
[----:B------:R-:W-:-:S04]  /*0770*/  LOP3.LUT R0, R0, 0x1, R7, 0xf8, !PT ;  /* 0x0000000100007812 */ /* 0x000fc800078ef807 */
[----:B------:R-:W-:-:S05]  /*0780*/  LOP3.LUT R0, R0, R5, RZ, 0xc0, !PT ;  /* 0x0000000500007212 */ /* 0x000fca00078ec0ff */
[----:B------:R-:W-:-:S05]  /*0790*/  IMAD.IADD R0, R7, 0x1, R0 ;  /* 0x0000000107007824 */ /* 0x000fca00078e0200 */
[----:B------:R-:W-:Y:S01]  /*07a0*/  LOP3.LUT R3, R0, R3, RZ, 0xfc, !PT ;  /* 0x0000000300037212 */ /* 0x000fe200078efcff */
[----:B------:R-:W-:Y:S06]  /*07b0*/  BRA `(.L_x_232) ;  /* 0x0000000000107947 */ /* 0x000fec0003800000 */
.L_x_231:
[----:B------:R-:W-:-:S04]  /*07c0*/  LOP3.LUT R3, R3, 0x80000000, RZ, 0xc0, !PT ;  /* 0x8000000003037812 */ /* 0x000fc800078ec0ff */
[----:B------:R-:W-:Y:S01]  /*07d0*/  LOP3.LUT R3, R3, 0x7f800000, RZ, 0xfc, !PT ;  /* 0x7f80000003037812 */ /* 0x000fe200078efcff */
[----:B------:R-:W-:Y:S06]  /*07e0*/  BRA `(.L_x_232) ;  /* 0x0000000000047947 */ /* 0x000fec0003800000 */
.L_x_230:
[----:B------:R-:W-:-:S07]  /*07f0*/  IMAD R3, R5, 0x800000, R3 ;  /* 0x0080000005037824 */ /* 0x000fce00078e0203 */
.L_x_232:
[----:B------:R-:W-:Y:S05]  /*0800*/  BSYNC.RECONVERGENT B2 ;  /* 0x0000000000027941 */ /* 0x000fea0003800200 */
.L_x_229:
[----:B------:R-:W-:Y:S05]  /*0810*/  BRA `(.L_x_233) ;  /* 0x0000000000207947 */ /* 0x000fea0003800000 */
.L_x_228:
[----:B------:R-:W-:-:S04]  /*0820*/  LOP3.LUT R3, R7, 0x80000000, R6, 0x48, !PT ;  /* 0x8000000007037812 */ /* 0x000fc800078e4806 */
[----:B------:R-:W-:Y:S01]  /*0830*/  LOP3.LUT R3, R3, 0x7f800000, RZ, 0xfc, !PT ;  /* 0x7f80000003037812 */ /* 0x000fe200078efcff */
[----:B------:R-:W-:Y:S06]  /*0840*/  BRA `(.L_x_233) ;  /* 0x0000000000147947 */ /* 0x000fec0003800000 */
.L_x_227:
[----:B------:R-:W-:Y:S01]  /*0850*/  LOP3.LUT R3, R7, 0x80000000, R6, 0x48, !PT ;  /* 0x8000000007037812 */ /* 0x000fe200078e4806 */
[----:B------:R-:W-:Y:S06]  /*0860*/  BRA `(.L_x_233) ;  /* 0x00000000000c7947 */ /* 0x000fec0003800000 */
.L_x_226:
[----:B------:R-:W0:Y:S01]  /*0870*/  MUFU.RSQ R3, -QNAN ;  /* 0xffc0000000037908 */ /* 0x000e220000001400 */
[----:B------:R-:W-:Y:S05]  /*0880*/  BRA `(.L_x_233) ;  /* 0x0000000000047947 */ /* 0x000fea0003800000 */
.L_x_225:
[----:B------:R-:W-:-:S07]  /*0890*/  FADD.FTZ R3, R0, R3 ;  /* 0x0000000300037221 */ /* 0x000fce0000010000 */
.L_x_233:
[----:B------:R-:W-:Y:S05]  /*08a0*/  BSYNC.RECONVERGENT B1 ;  /* 0x0000000000017941 */ /* 0x000fea0003800200 */
.L_x_223:
[----:B0-----:R-:W-:Y:S02]  /*08b0*/  IMAD.MOV.U32 R4, RZ, RZ, R3 ;  /* 0x000000ffff047224 */ /* 0x001fe400078e0003 */
[----:B------:R-:W-:-:S04]  /*08c0*/  IMAD.MOV.U32 R3, RZ, RZ, 0x0 ;  /* 0x00000000ff037424 */ /* 0x000fc800078e00ff */
[----:B------:R-:W-:Y:S05]  /*08d0*/  RET.REL.NODEC R2 `(_Z18bucket_sort_kernelPfPiii) ;  /* 0xfffffff402c87950 */ /* 0x000fea0003c3ffff */
.L_x_234:
        /* <DEDUP_REMOVED lines=10> */
.L_x_235:


//--------------------- .nv.shared._ZN3cub18CUB_300001_SM_10006detail10radix_sort29DeviceRadixSortOnesweepKernelINS1_5radix10policy_hubIfNS0_8NullTypeEyE10Policy1000ELNS0_9SortOrderE0EfS6_yiiNS1_21identity_decomposer_tEEEvPT5_SC_PT3_PKSD_PT1_PKSH_PT2_PKSL_T4_iiT6_ --------------------------
	.section	.nv.shared._ZN3cub18CUB_300001_SM_10006detail10radix_sort29DeviceRadixSortOnesweepKernelINS1_5radix10policy_hubIfNS0_8NullTypeEyE10Policy1000ELNS0_9SortOrderE0EfS6_yiiNS1_21identity_decomposer_tEEEvPT5_SC_PT3_PKSD_PT1_PKSH_PT2_PKSL_T4_iiT6_,"aw",@nobits
	.sectionflags	@""
	.align	16
.nv.shared._ZN3cub18CUB_300001_SM_10006detail10radix_sort29DeviceRadixSortOnesweepKernelINS1_5radix10policy_hubIfNS0_8NullTypeEyE10Policy1000ELNS0_9SortOrderE0EfS6_yiiNS1_21identity_decomposer_tEEEvPT5_SC_PT3_PKSD_PT1_PKSH_PT2_PKSL_T4_iiT6_:
	.zero		30720


//--------------------- .nv.shared.reserved.0     --------------------------
	.section	.nv.shared.reserved.0,"aw",@nobits
	.weak		__nv_reservedSMEM_offset_0_alias
	.size		__nv_reservedSMEM_offset_0_alias, 0, 64
	.other		__nv_reservedSMEM_offset_0_alias,@"STO_CUDA_RESERVED_SHARED STV_DEFAULT"
__nv_reservedSMEM_offset_0_alias:
	.zero		0
	.zero		64


//--------------------- .nv.global                --------------------------
	.section	.nv.global,"aw",@nobits
.nv.global:
	.type		_ZN34_INTERNAL_741ff7a7_4_k_cu_18c685456thrust24THRUST_300001_SM_1000_NS12placeholders2_8E,@object
	.size		_ZN34_INTERNAL_741ff7a7_4_k_cu_18c685456thrust24THRUST_300001_SM_1000_NS12placeholders2_8E,(_ZN34_INTERNAL_741ff7a7_4_k_cu_18c685454cuda3std3__436_GLOBAL__N__741ff7a7_4_k_cu_18c685456ignoreE - _ZN34_INTERNAL_741ff7a7_4_k_cu_18c685456thrust24THRUST_300001_SM_1000_NS12placeholders2_8E)
_ZN34_INTERNAL_741ff7a7_4_k_cu_18c685456thrust24THRUST_300001_SM_1000_NS12placeholders2_8E:
	.zero		1
	.type		_ZN34_INTERNAL_741ff7a7_4_k_cu_18c685454cuda3std3__436_GLOBAL__N__741ff7a7_4_k_cu_18c685456ignoreE,@object
	.size		_ZN34_INTERNAL_741ff7a7_4_k_cu_18c685454cuda3std3__436_GLOBAL__N__741ff7a7_4_k_cu_18c685456ignoreE,(_ZN34_INTERNAL_741ff7a7_4_k_cu_18c685454cuda3std6ranges3__45__cpo4dataE - _ZN34_INTERNAL_741ff7a7_4_k_cu_18c685454cuda3std3__436_GLOBAL__N__741ff7a7_4_k_cu_18c685456ignoreE)
_ZN34_INTERNAL_741ff7a7_4_k_cu_18c685454cuda3std3__436_GLOBAL__N__741ff7a7_4_k_cu_18c685456ignoreE:
	.zero		1
	.type		_ZN34_INTERNAL_741ff7a7_4_k_cu_18c685454cuda3std6ranges3__45__cpo4dataE,@object
	.size		_ZN34_INTERNAL_741ff7a7_4_k_cu_18c685454cuda3std6ranges3__45__cpo4dataE,(_ZN34_INTERNAL_741ff7a7_4_k_cu_18c685456thrust24THRUST_300001_SM_1000_NS6system3cpp3parE - _ZN34_INTERNAL_741ff7a7_4_k_cu_18c685454cuda3std6ranges3__45__cpo4dataE)
_ZN34_INTERNAL_741ff7a7_4_k_cu_18c685454cuda3std6ranges3__45__cpo4dataE:
	.zero		1
	.type		_ZN34_INTERNAL_741ff7a7_4_k_cu_18c685456thrust24THRUST_300001_SM_1000_NS6system3cpp3parE,@object
	.size		_ZN34_INTERNAL_741ff7a7_4_k_cu_18c685456thrust24THRUST_300001_SM_1000_NS6system3cpp3parE,(_ZN34_INTERNAL_741ff7a7_4_k_cu_18c685454cuda3std3__45__cpo5beginE - _ZN34_INTERNAL_741ff7a7_4_k_cu_18c685456thrust24THRUST_300001_SM_1000_NS6system3cpp3parE)
_ZN34_INTERNAL_741ff7a7_4_k_cu_18c685456thrust24THRUST_300001_SM_1000_NS6system3cpp3parE:
	.zero		1
	.type		_ZN34_INTERNAL_741ff7a7_4_k_cu_18c685454cuda3std3__45__cpo5beginE,@object
	.size		_ZN34_INTERNAL_741ff7a7_4_k_cu_18c685454cuda3std3__45__cpo5beginE,(_ZN34_INTERNAL_741ff7a7_4_k_cu_18c685454cuda3std6ranges3__45__cpo5beginE - _ZN34_INTERNAL_741ff7a7_4_k_cu_18c685454cuda3std3__45__cpo5beginE)
_ZN34_INTERNAL_741ff7a7_4_k_cu_18c685454cuda3std3__45__cpo5beginE:
	.zero		1
	.type		_ZN34_INTERNAL_741ff7a7_4_k_cu_18c685454cuda3std6ranges3__45__cpo5beginE,@object
	.size		_ZN34_INTERNAL_741ff7a7_4_k_cu_18c685454cuda3std6ranges3__45__cpo5beginE,(_ZN34_INTERNAL_741ff7a7_4_k_cu_18c685456thrust24THRUST_300001_SM_1000_NS6deviceE - _ZN34_INTERNAL_741ff7a7_4_k_cu_18c685454cuda3std6ranges3__45__cpo5beginE)
_ZN34_INTERNAL_741ff7a7_4_k_cu_18c685454cuda3std6ranges3__45__cpo5beginE:
	.zero		1
	.type		_ZN34_INTERNAL_741ff7a7_4_k_cu_18c685456thrust24THRUST_300001_SM_1000_NS6deviceE,@object
	.size		_ZN34_INTERNAL_741ff7a7_4_k_cu_18c685456thrust24THRUST_300001_SM_1000_NS6deviceE,(_ZN34_INTERNAL_741ff7a7_4_k_cu_18c685454cuda3std3__47nulloptE - _ZN34_INTERNAL_741ff7a7_4_k_cu_18c685456thrust24THRUST_300001_SM_1000_NS6deviceE)
_ZN34_INTERNAL_741ff7a7_4_k_cu_18c685456thrust24THRUST_300001_SM_1000_NS6deviceE:
	.zero		1
	.type		_ZN34_INTERNAL_741ff7a7_4_k_cu_18c685454cuda3std3__47nulloptE,@object
	.size		_ZN34_INTERNAL_741ff7a7_4_k_cu_18c685454cuda3std3__47nulloptE,(_ZN34_INTERNAL_741ff7a7_4_k_cu_18c685454cuda3std6ranges3__45__cpo8distanceE - _ZN34_INTERNAL_741ff7a7_4_k_cu_18c685454cuda3std3__47nulloptE)
_ZN34_INTERNAL_741ff7a7_4_k_cu_18c685454cuda3std3__47nulloptE:
	.zero		1
	.type		_ZN34_INTERNAL_741ff7a7_4_k_cu_18c685454cuda3std6ranges3__45__cpo8distanceE,@object
	.size		_ZN34_INTERNAL_741ff7a7_4_k_cu_18c685454cuda3std6ranges3__45__cpo8distanceE,(_ZN34_INTERNAL_741ff7a7_4_k_cu_18c685456thrust24THRUST_300001_SM_1000_NS12placeholders2_4E - _ZN34_INTERNAL_741ff7a7_4_k_cu_18c685454cuda3std6ranges3__45__cpo8distanceE)
_ZN34_INTERNAL_741ff7a7_4_k_cu_18c685454cuda3std6ranges3__45__cpo8distanceE:
	.zero		1
	.type		_ZN34_INTERNAL_741ff7a7_4_k_cu_18c685456thrust24THRUST_300001_SM_1000_NS12placeholders2_4E,@object
	.size		_ZN34_INTERNAL_741ff7a7_4_k_cu_18c685456thrust24THRUST_300001_SM_1000_NS12placeholders2_4E,(_ZN34_INTERNAL_741ff7a7_4_k_cu_18c685454cuda3std3__45__cpo6rbeginE - _ZN34_INTERNAL_741ff7a7_4_k_cu_18c685456thrust24THRUST_300001_SM_1000_NS12placeholders2_4E)
_ZN34_INTERNAL_741ff7a7_4_k_cu_18c685456thrust24THRUST_300001_SM_1000_NS12placeholders2_4E:
	.zero		1
	.type		_ZN34_INTERNAL_741ff7a7_4_k_cu_18c685454cuda3std3__45__cpo6rbeginE,@object
	.size		_ZN34_INTERNAL_741ff7a7_4_k_cu_18c685454cuda3std3__45__cpo6rbeginE,(_ZN34_INTERNAL_741ff7a7_4_k_cu_18c685454cuda3std6ranges3__45__cpo7advanceE - _ZN34_INTERNAL_741ff7a7_4_k_cu_18c685454cuda3std3__45__cpo6rbeginE)
_ZN34_INTERNAL_741ff7a7_4_k_cu_18c685454cuda3std3__45__cpo6rbeginE:
	.zero		1
	.type		_ZN34_INTERNAL_741ff7a7_4_k_cu_18c685454cuda3std6ranges3__45__cpo7advanceE,@object
	.size		_ZN34_INTERNAL_741ff7a7_4_k_cu_18c685454cuda3std6ranges3__45__cpo7advanceE,(_ZN34_INTERNAL_741ff7a7_4_k_cu_18c685456thrust24THRUST_300001_SM_1000_NS12placeholders3_10E - _ZN34_INTERNAL_741ff7a7_4_k_cu_18c685454cuda3std6ranges3__45__cpo7advanceE)
_ZN34_INTERNAL_741ff7a7_4_k_cu_18c685454cuda3std6ranges3__45__cpo7advanceE:
	.zero		1
	.type		_ZN34_INTERNAL_741ff7a7_4_k_cu_18c685456thrust24THRUST_300001_SM_1000_NS12placeholders3_10E,@object
	.size		_ZN34_INTERNAL_741ff7a7_4_k_cu_18c685456thrust24THRUST_300001_SM_1000_NS12placeholders3_10E,(_ZN34_INTERNAL_741ff7a7_4_k_cu_18c685454cuda3std3__48in_placeE - _ZN34_INTERNAL_741ff7a7_4_k_cu_18c685456thrust24THRUST_300001_SM_1000_NS12placeholders3_10E)
_ZN34_INTERNAL_741ff7a7_4_k_cu_18c685456thrust24THRUST_300001_SM_1000_NS12placeholders3_10E:
	.zero		1
	.type		_ZN34_INTERNAL_741ff7a7_4_k_cu_18c685454cuda3std3__48in_placeE,@object
	.size		_ZN34_INTERNAL_741ff7a7_4_k_cu_18c685454cuda3std3__48in_placeE,(_ZN34_INTERNAL_741ff7a7_4_k_cu_18c685454cuda3std6ranges3__45__cpo4sizeE - _ZN34_INTERNAL_741ff7a7_4_k_cu_18c685454cuda3std3__48in_placeE)
_ZN34_INTERNAL_741ff7a7_4_k_cu_18c685454cuda3std3__48in_placeE:
	.zero		1
	.type		_ZN34_INTERNAL_741ff7a7_4_k_cu_18c685454cuda3std6ranges3__45__cpo4sizeE,@object
	.size		_ZN34_INTERNAL_741ff7a7_4_k_cu_18c685454cuda3std6ranges3__45__cpo4sizeE,(_ZN34_INTERNAL_741ff7a7_4_k_cu_18c685456thrust24THRUST_300001_SM_1000_NS12placeholders2_2E - _ZN34_INTERNAL_741ff7a7_4_k_cu_18c685454cuda3std6ranges3__45__cpo4sizeE)
_ZN34_INTERNAL_741ff7a7_4_k_cu_18c685454cuda3std6ranges3__45__cpo4sizeE:
	.zero		1
	.type		_ZN34_INTERNAL_741ff7a7_4_k_cu_18c685456thrust24THRUST_300001_SM_1000_NS12placeholders2_2E,@object
	.size		_ZN34_INTERNAL_741ff7a7_4_k_cu_18c685456thrust24THRUST_300001_SM_1000_NS12placeholders2_2E,(_ZN34_INTERNAL_741ff7a7_4_k_cu_18c685454cuda3std3__45__cpo6cbeginE - _ZN34_INTERNAL_741ff7a7_4_k_cu_18c685456thrust24THRUST_300001_SM_1000_NS12placeholders2_2E)
_ZN34_INTERNAL_741ff7a7_4_k_cu_18c685456thrust24THRUST_300001_SM_1000_NS12placeholders2_2E:
	.zero		1
	.type		_ZN34_INTERNAL_741ff7a7_4_k_cu_18c685454cuda3std3__45__cpo6cbeginE,@object
	.size		_ZN34_INTERNAL_741ff7a7_4_k_cu_18c685454cuda3std3__45__cpo6cbeginE,(_ZN34_INTERNAL_741ff7a7_4_k_cu_18c685454cuda3std6ranges3__45__cpo6cbeginE - _ZN34_INTERNAL_741ff7a7_4_k_cu_18c685454cuda3std3__45__cpo6cbeginE)
_ZN34_INTERNAL_741ff7a7_4_k_cu_18c685454cuda3std3__45__cpo6cbeginE:
	.zero		1
	.type		_ZN34_INTERNAL_741ff7a7_4_k_cu_18c685454cuda3std6ranges3__45__cpo6cbeginE,@object
	.size		_ZN34_INTERNAL_741ff7a7_4_k_cu_18c685454cuda3std6ranges3__45__cpo6cbeginE,(_ZN34_INTERNAL_741ff7a7_4_k_cu_18c685456thrust24THRUST_300001_SM_1000_NS12placeholders2_6E - _ZN34_INTERNAL_741ff7a7_4_k_cu_18c685454cuda3std6ranges3__45__cpo6cbeginE)
_ZN34_INTERNAL_741ff7a7_4_k_cu_18c685454cuda3std6ranges3__45__cpo6cbeginE:
	.zero		1
	.type		_ZN34_INTERNAL_741ff7a7_4_k_cu_18c685456thrust24THRUST_300001_SM_1000_NS12placeholders2_6E,@object
	.size		_ZN34_INTERNAL_741ff7a7_4_k_cu_18c685456thrust24THRUST_300001_SM_1000_NS12placeholders2_6E,(_ZN34_INTERNAL_741ff7a7_4_k_cu_18c685454cuda3std3__45__cpo7crbeginE - _ZN34_INTERNAL_741ff7a7_4_k_cu_18c685456thrust24THRUST_300001_SM_1000_NS12placeholders2_6E)
_ZN34_INTERNAL_741ff7a7_4_k_cu_18c685456thrust24THRUST_300001_SM_1000_NS12placeholders2_6E:
	.zero		1
	.type		_ZN34_INTERNAL_741ff7a7_4_k_cu_18c685454cuda3std3__45__cpo7crbeginE,@object
	.size		_ZN34_INTERNAL_741ff7a7_4_k_cu_18c685454cuda3std3__45__cpo7crbeginE,(_ZN34_INTERNAL_741ff7a7_4_k_cu_18c685454cuda3std6ranges3__45__cpo4nextE - _ZN34_INTERNAL_741ff7a7_4_k_cu_18c685454cuda3std3__45__cpo7crbeginE)
_ZN34_INTERNAL_741ff7a7_4_k_cu_18c685454cuda3std3__45__cpo7crbeginE:
	.zero		1
	.type		_ZN34_INTERNAL_741ff7a7_4_k_cu_18c685454cuda3std6ranges3__45__cpo4nextE,@object
	.size		_ZN34_INTERNAL_741ff7a7_4_k_cu_18c685454cuda3std6ranges3__45__cpo4nextE,(_ZN34_INTERNAL_741ff7a7_4_k_cu_18c685454cuda3std6ranges3__45__cpo4swapE - _ZN34_INTERNAL_741ff7a7_4_k_cu_18c685454cuda3std6ranges3__45__cpo4nextE)
_ZN34_INTERNAL_741ff7a7_4_k_cu_18c685454cuda3std6ranges3__45__cpo4nextE:
	.zero		1
	.type		_ZN34_INTERNAL_741ff7a7_4_k_cu_18c685454cuda3std6ranges3__45__cpo4swapE,@object
	.size		_ZN34_INTERNAL_741ff7a7_4_k_cu_18c685454cuda3std6ranges3__45__cpo4swapE,(_ZN34_INTERNAL_741ff7a7_4_k_cu_18c685456thrust24THRUST_300001_SM_1000_NS8cuda_cub10par_nosyncE - _ZN34_INTERNAL_741ff7a7_4_k_cu_18c685454cuda3std6ranges3__45__cpo4swapE)
_ZN34_INTERNAL_741ff7a7_4_k_cu_18c685454cuda3std6ranges3__45__cpo4swapE:
	.zero		1
	.type		_ZN34_INTERNAL_741ff7a7_4_k_cu_18c685456thrust24THRUST_300001_SM_1000_NS8cuda_cub10par_nosyncE,@object
	.size		_ZN34_INTERNAL_741ff7a7_4_k_cu_18c685456thrust24THRUST_300001_SM_1000_NS8cuda_cub10par_nosyncE,(_ZN34_INTERNAL_741ff7a7_4_k_cu_18c685456thrust24THRUST_300001_SM_1000_NS3seqE - _ZN34_INTERNAL_741ff7a7_4_k_cu_18c685456thrust24THRUST_300001_SM_1000_NS8cuda_cub10par_nosyncE)
_ZN34_INTERNAL_741ff7a7_4_k_cu_18c685456thrust24THRUST_300001_SM_1000_NS8cuda_cub10par_nosyncE:
	.zero		1
	.type		_ZN34_INTERNAL_741ff7a7_4_k_cu_18c685456thrust24THRUST_300001_SM_1000_NS3seqE,@object
	.size		_ZN34_INTERNAL_741ff7a7_4_k_cu_18c685456thrust24THRUST_300001_SM_1000_NS3seqE,(_ZN34_INTERNAL_741ff7a7_4_k_cu_18c685454cuda3std3__420unreachable_sentinelE - _ZN34_INTERNAL_741ff7a7_4_k_cu_18c685456thrust24THRUST_300001_SM_1000_NS3seqE)
_ZN34_INTERNAL_741ff7a7_4_k_cu_18c685456thrust24THRUST_300001_SM_1000_NS3seqE:
	.zero		1
	.type		_ZN34_INTERNAL_741ff7a7_4_k_cu_18c685454cuda3std3__420unreachable_sentinelE,@object
	.size		_ZN34_INTERNAL_741ff7a7_4_k_cu_18c685454cuda3std3__420unreachable_sentinelE,(_ZN34_INTERNAL_741ff7a7_4_k_cu_18c685454cuda3std6ranges3__45__cpo5ssizeE - _ZN34_INTERNAL_741ff7a7_4_k_cu_18c685454cuda3std3__420unreachable_sentinelE)
_ZN34_INTERNAL_741ff7a7_4_k_cu_18c685454cuda3std3__420unreachable_sentinelE:
	.zero		1
	.type		_ZN34_INTERNAL_741ff7a7_4_k_cu_18c685454cuda3std6ranges3__45__cpo5ssizeE,@object
	.size		_ZN34_INTERNAL_741ff7a7_4_k_cu_18c685454cuda3std6ranges3__45__cpo5ssizeE,(_ZN34_INTERNAL_741ff7a7_4_k_cu_18c685456thrust24THRUST_300001_SM_1000_NS12placeholders2_3E - _ZN34_INTERNAL_741ff7a7_4_k_cu_18c685454cuda3std6ranges3__45__cpo5ssizeE)
_ZN34_INTERNAL_741ff7a7_4_k_cu_18c685454cuda3std6ranges3__45__cpo5ssizeE:
	.zero		1
	.type		_ZN34_INTERNAL_741ff7a7_4_k_cu_18c685456thrust24THRUST_300001_SM_1000_NS12placeholders2_3E,@object
	.size		_ZN34_INTERNAL_741ff7a7_4_k_cu_18c685456thrust24THRUST_300001_SM_1000_NS12placeholders2_3E,(_ZN34_INTERNAL_741ff7a7_4_k_cu_18c685454cuda3std3__45__cpo4cendE - _ZN34_INTERNAL_741ff7a7_4_k_cu_18c685456thrust24THRUST_300001_SM_1000_NS12placeholders2_3E)
_ZN34_INTERNAL_741ff7a7_4_k_cu_18c685456thrust24THRUST_300001_SM_1000_NS12placeholders2_3E:
	.zero		1
	.type		_ZN34_INTERNAL_741ff7a7_4_k_cu_18c685454cuda3std3__45__cpo4cendE,@object
	.size		_ZN34_INTERNAL_741ff7a7_4_k_cu_18c685454cuda3std3__45__cpo4cendE,(_ZN34_INTERNAL_741ff7a7_4_k_cu_18c685454cuda3std6ranges3__45__cpo4cendE - _ZN34_INTERNAL_741ff7a7_4_k_cu_18c685454cuda3std3__45__cpo4cendE)
_ZN34_INTERNAL_741ff7a7_4_k_cu_18c685454cuda3std3__45__cpo4cendE:
	.zero		1
	.type		_ZN34_INTERNAL_741ff7a7_4_k_cu_18c685454cuda3std6ranges3__45__cpo4cendE,@object
	.size		_ZN34_INTERNAL_741ff7a7_4_k_cu_18c685454cuda3std6ranges3__45__cpo4cendE,(_ZN34_INTERNAL_741ff7a7_4_k_cu_18c685456thrust24THRUST_300001_SM_1000_NS12placeholders2_7E - _ZN34_INTERNAL_741ff7a7_4_k_cu_18c685454cuda3std6ranges3__45__cpo4cendE)
_ZN34_INTERNAL_741ff7a7_4_k_cu_18c685454cuda3std6ranges3__45__cpo4cendE:
	.zero		1
	.type		_ZN34_INTERNAL_741ff7a7_4_k_cu_18c685456thrust24THRUST_300001_SM_1000_NS12placeholders2_7E,@object
	.size		_ZN34_INTERNAL_741ff7a7_4_k_cu_18c685456thrust24THRUST_300001_SM_1000_NS12placeholders2_7E,(_ZN34_INTERNAL_741ff7a7_4_k_cu_18c685454cuda3std3__45__cpo5crendE - _ZN34_INTERNAL_741ff7a7_4_k_cu_18c685456thrust24THRUST_300001_SM_1000_NS12placeholders2_7E)
_ZN34_INTERNAL_741ff7a7_4_k_cu_18c685456thrust24THRUST_300001_SM_1000_NS12placeholders2_7E:
	.zero		1
	.type		_ZN34_INTERNAL_741ff7a7_4_k_cu_18c685454cuda3std3__45__cpo5crendE,@object
	.size		_ZN34_INTERNAL_741ff7a7_4_k_cu_18c685454cuda3std3__45__cpo5crendE,(_ZN34_INTERNAL_741ff7a7_4_k_cu_18c685454cuda3std6ranges3__45__cpo4prevE - _ZN34_INTERNAL_741ff7a7_4_k_cu_18c685454cuda3std3__45__cpo5crendE)
_ZN34_INTERNAL_741ff7a7_4_k_cu_18c685454cuda3std3__45__cpo5crendE:
	.zero		1
	.type		_ZN34_INTERNAL_741ff7a7_4_k_cu_18c685454cuda3std6ranges3__45__cpo4prevE,@object
	.size		_ZN34_INTERNAL_741ff7a7_4_k_cu_18c685454cuda3std6ranges3__45__cpo4prevE,(_ZN34_INTERNAL_741ff7a7_4_k_cu_18c685454cuda3std6ranges3__45__cpo9iter_moveE - _ZN34_INTERNAL_741ff7a7_4_k_cu_18c685454cuda3std6ranges3__45__cpo4prevE)
_ZN34_INTERNAL_741ff7a7_4_k_cu_18c685454cuda3std6ranges3__45__cpo4prevE:
	.zero		1
	.type		_ZN34_INTERNAL_741ff7a7_4_k_cu_18c685454cuda3std6ranges3__45__cpo9iter_moveE,@object
	.size		_ZN34_INTERNAL_741ff7a7_4_k_cu_18c685454cuda3std6ranges3__45__cpo9iter_moveE,(_ZN34_INTERNAL_741ff7a7_4_k_cu_18c685456thrust24THRUST_300001_SM_1000_NS6system6detail10sequential3seqE - _ZN34_INTERNAL_741ff7a7_4_k_cu_18c685454cuda3std6ranges3__45__cpo9iter_moveE)
_ZN34_INTERNAL_741ff7a7_4_k_cu_18c685454cuda3std6ranges3__45__cpo9iter_moveE:
	.zero		1
	.type		_ZN34_INTERNAL_741ff7a7_4_k_cu_18c685456thrust24THRUST_300001_SM_1000_NS6system6detail10sequential3seqE,@object
	.size		_ZN34_INTERNAL_741ff7a7_4_k_cu_18c685456thrust24THRUST_300001_SM_1000_NS6system6detail10sequential3seqE,(_ZN34_INTERNAL_741ff7a7_4_k_cu_18c685456thrust24THRUST_300001_SM_1000_NS12placeholders2_9E - _ZN34_INTERNAL_741ff7a7_4_k_cu_18c685456thrust24THRUST_300001_SM_1000_NS6system6detail10sequential3seqE)
_ZN34_INTERNAL_741ff7a7_4_k_cu_18c685456thrust24THRUST_300001_SM_1000_NS6system6detail10sequential3seqE:
	.zero		1
	.type		_ZN34_INTERNAL_741ff7a7_4_k_cu_18c685456thrust24THRUST_300001_SM_1000_NS12placeholders2_9E,@object
	.size		_ZN34_INTERNAL_741ff7a7_4_k_cu_18c685456thrust24THRUST_300001_SM_1000_NS12placeholders2_9E,(_ZN34_INTERNAL_741ff7a7_4_k_cu_18c685454cuda3std3__419piecewise_constructE - _ZN34_INTERNAL_741ff7a7_4_k_cu_18c685456thrust24THRUST_300001_SM_1000_NS12placeholders2_9E)
_ZN34_INTERNAL_741ff7a7_4_k_cu_18c685456thrust24THRUST_300001_SM_1000_NS12placeholders2_9E:
	.zero		1
	.type		_ZN34_INTERNAL_741ff7a7_4_k_cu_18c685454cuda3std3__419piecewise_constructE,@object
	.size		_ZN34_INTERNAL_741ff7a7_4_k_cu_18c685454cuda3std3__419piecewise_constructE,(_ZN34_INTERNAL_741ff7a7_4_k_cu_18c685454cuda3std6ranges3__45__cpo5cdataE - _ZN34_INTERNAL_741ff7a7_4_k_cu_18c685454cuda3std3__419piecewise_constructE)
_ZN34_INTERNAL_741ff7a7_4_k_cu_18c685454cuda3std3__419piecewise_constructE:
	.zero		1
	.type		_ZN34_INTERNAL_741ff7a7_4_k_cu_18c685454cuda3std6ranges3__45__cpo5cdataE,@object
	.size		_ZN34_INTERNAL_741ff7a7_4_k_cu_18c685454cuda3std6ranges3__45__cpo5cdataE,(_ZN34_INTERNAL_741ff7a7_4_k_cu_18c685456thrust24THRUST_300001_SM_1000_NS12placeholders2_1E - _ZN34_INTERNAL_741ff7a7_4_k_cu_18c685454cuda3std6ranges3__45__cpo5cdataE)
_ZN34_INTERNAL_741ff7a7_4_k_cu_18c685454cuda3std6ranges3__45__cpo5cdataE:
	.zero		1
	.type		_ZN34_INTERNAL_741ff7a7_4_k_cu_18c685456thrust24THRUST_300001_SM_1000_NS12placeholders2_1E,@object
	.size		_ZN34_INTERNAL_741ff7a7_4_k_cu_18c685456thrust24THRUST_300001_SM_1000_NS12placeholders2_1E,(_ZN34_INTERNAL_741ff7a7_4_k_cu_18c685454cuda3std3__45__cpo3endE - _ZN34_INTERNAL_741ff7a7_4_k_cu_18c685456thrust24THRUST_300001_SM_1000_NS12placeholders2_1E)
_ZN34_INTERNAL_741ff7a7_4_k_cu_18c685456thrust24THRUST_300001_SM_1000_NS12placeholders2_1E:
	.zero		1
	.type		_ZN34_INTERNAL_741ff7a7_4_k_cu_18c685454cuda3std3__45__cpo3endE,@object
	.size		_ZN34_INTERNAL_741ff7a7_4_k_cu_18c685454cuda3std3__45__cpo3endE,(_ZN34_INTERNAL_741ff7a7_4_k_cu_18c685454cuda3std6ranges3__45__cpo3endE - _ZN34_INTERNAL_741ff7a7_4_k_cu_18c685454cuda3std3__45__cpo3endE)
_ZN34_INTERNAL_741ff7a7_4_k_cu_18c685454cuda3std3__45__cpo3endE:
	.zero		1
	.type		_ZN34_INTERNAL_741ff7a7_4_k_cu_18c685454cuda3std6ranges3__45__cpo3endE,@object
	.size		_ZN34_INTERNAL_741ff7a7_4_k_cu_18c685454cuda3std6ranges3__45__cpo3endE,(_ZN34_INTERNAL_741ff7a7_4_k_cu_18c685456thrust24THRUST_300001_SM_1000_NS12placeholders2_5E - _ZN34_INTERNAL_741ff7a7_4_k_cu_18c685454cuda3std6ranges3__45__cpo3endE)
_ZN34_INTERNAL_741ff7a7_4_k_cu_18c685454cuda3std6ranges3__45__cpo3endE:
	.zero		1
	.type		_ZN34_INTERNAL_741ff7a7_4_k_cu_18c685456thrust24THRUST_300001_SM_1000_NS12placeholders2_5E,@object
	.size		_ZN34_INTERNAL_741ff7a7_4_k_cu_18c685456thrust24THRUST_300001_SM_1000_NS12placeholders2_5E,(_ZN34_INTERNAL_741ff7a7_4_k_cu_18c685454cuda3std3__45__cpo4rendE - _ZN34_INTERNAL_741ff7a7_4_k_cu_18c685456thrust24THRUST_300001_SM_1000_NS12placeholders2_5E)
_ZN34_INTERNAL_741ff7a7_4_k_cu_18c685456thrust24THRUST_300001_SM_1000_NS12placeholders2_5E:
	.zero		1
	.type		_ZN34_INTERNAL_741ff7a7_4_k_cu_18c685454cuda3std3__45__cpo4rendE,@object
	.size		_ZN34_INTERNAL_741ff7a7_4_k_cu_18c685454cuda3std3__45__cpo4rendE,(_ZN34_INTERNAL_741ff7a7_4_k_cu_18c685454cuda3std6ranges3__45__cpo9iter_swapE - _ZN34_INTERNAL_741ff7a7_4_k_cu_18c685454cuda3std3__45__cpo4rendE)
_ZN34_INTERNAL_741ff7a7_4_k_cu_18c685454cuda3std3__45__cpo4rendE:
	.zero		1
	.type		_ZN34_INTERNAL_741ff7a7_4_k_cu_18c685454cuda3std6ranges3__45__cpo9iter_swapE,@object
	.size		_ZN34_INTERNAL_741ff7a7_4_k_cu_18c685454cuda3std6ranges3__45__cpo9iter_swapE,(_ZN34_INTERNAL_741ff7a7_4_k_cu_18c685454cuda3std3__48unexpectE - _ZN34_INTERNAL_741ff7a7_4_k_cu_18c685454cuda3std6ranges3__45__cpo9iter_swapE)
_ZN34_INTERNAL_741ff7a7_4_k_cu_18c685454cuda3std6ranges3__45__cpo9iter_swapE:
	.zero		1
	.type		_ZN34_INTERNAL_741ff7a7_4_k_cu_18c685454cuda3std3__48unexpectE,@object
	.size		_ZN34_INTERNAL_741ff7a7_4_k_cu_18c685454cuda3std3__48unexpectE,(_ZN34_INTERNAL_741ff7a7_4_k_cu_18c685456thrust24THRUST_300001_SM_1000_NS8cuda_cub3parE - _ZN34_INTERNAL_741ff7a7_4_k_cu_18c685454cuda3std3__48unexpectE)
_ZN34_INTERNAL_741ff7a7_4_k_cu_18c685454cuda3std3__48unexpectE:
	.zero		1
	.type		_ZN34_INTERNAL_741ff7a7_4_k_cu_18c685456thrust24THRUST_300001_SM_1000_NS8cuda_cub3parE,@object
	.size		_ZN34_INTERNAL_741ff7a7_4_k_cu_18c685456thrust24THRUST_300001_SM_1000_NS8cuda_cub3parE,(.L_29 - _ZN34_INTERNAL_741ff7a7_4_k_cu_18c685456thrust24THRUST_300001_SM_1000_NS8cuda_cub3parE)
_ZN34_INTERNAL_741ff7a7_4_k_cu_18c685456thrust24THRUST_300001_SM_1000_NS8cuda_cub3parE:
	.zero		1
.L_29:


//--------------------- .nv.shared._ZN3cub18CUB_300001_SM_10006detail10radix_sort33DeviceRadixSortExclusiveSumKernelINS1_5radix10policy_hubIfNS0_8NullTypeEyE10Policy1000EyEEvPT0_ --------------------------
	.section	.nv.shared._ZN3cub18CUB_300001_SM_10006detail10radix_sort33DeviceRadixSortExclusiveSumKernelINS1_5radix10policy_hubIfNS0_8NullTypeEyE10Policy1000EyEEvPT0_,"aw",@nobits
	.sectionflags	@""
	.align	16
.nv.shared._ZN3cub18CUB_300001_SM_10006detail10radix_sort33DeviceRadixSortExclusiveSumKernelINS1_5radix10policy_hubIfNS0_8NullTypeEyE10Policy1000EyEEvPT0_:
	.zero		3360


//--------------------- .nv.shared._ZN3cub18CUB_300001_SM_10006detail10radix_sort30DeviceRadixSortHistogramKernelINS1_5radix10policy_hubIfNS0_8NullTypeEyE10Policy1000ELNS0_9SortOrderE0EfyNS1_21identity_decomposer_tEEEvPT2_PKT1_SB_iiT3_ --------------------------
	.section	.nv.shared._ZN3cub18CUB_300001_SM_10006detail10radix_sort30DeviceRadixSortHistogramKernelINS1_5radix10policy_hubIfNS0_8NullTypeEyE10Policy1000ELNS0_9SortOrderE0EfyNS1_21identity_decomposer_tEEEvPT2_PKT1_SB_iiT3_,"aw",@nobits
	.sectionflags	@""
	.align	4
.nv.shared._ZN3cub18CUB_300001_SM_10006detail10radix_sort30DeviceRadixSortHistogramKernelINS1_5radix10policy_hubIfNS0_8NullTypeEyE10Policy1000ELNS0_9SortOrderE0EfyNS1_21identity_decomposer_tEEEvPT2_PKT1_SB_iiT3_:
	.zero		5120


//--------------------- .nv.shared._ZN3cub18CUB_300001_SM_10006detail10radix_sort31DeviceRadixSortSingleTileKernelINS1_5radix10policy_hubIfNS0_8NullTypeEyE10Policy1000ELNS0_9SortOrderE0EfS6_yNS1_21identity_decomposer_tEEEvPKT1_PSB_PKT2_PSF_T3_iiT4_ --------------------------
	.section	.nv.shared._ZN3cub18CUB_300001_SM_10006detail10radix_sort31DeviceRadixSortSingleTileKernelINS1_5radix10policy_hubIfNS0_8NullTypeEyE10Policy1000ELNS0_9SortOrderE0EfS6_yNS1_21identity_decomposer_tEEEvPKT1_PSB_PKT2_PSF_T3_iiT4_,"aw",@nobits
	.sectionflags	@""
	.align	16
.nv.shared._ZN3cub18CUB_300001_SM_10006detail10radix_sort31DeviceRadixSortSingleTileKernelINS1_5radix10policy_hubIfNS0_8NullTypeEyE10Policy1000ELNS0_9SortOrderE0EfS6_yNS1_21identity_decomposer_tEEEvPKT1_PSB_PKT2_PSF_T3_iiT4_:
	.zero		34880


//--------------------- .nv.constant0._ZN3cub18CUB_300001_SM_10006detail10radix_sort29DeviceRadixSortOnesweepKernelINS1_5radix10policy_hubIfNS0_8NullTypeEyE10Policy1000ELNS0_9SortOrderE0EfS6_yiiNS1_21identity_decomposer_tEEEvPT5_SC_PT3_PKSD_PT1_PKSH_PT2_PKSL_T4_iiT6_ --------------------------
	.section	.nv.constant0._ZN3cub18CUB_300001_SM_10006detail10radix_sort29DeviceRadixSortOnesweepKernelINS1_5radix10policy_hubIfNS0_8NullTypeEyE10Policy1000ELNS0_9SortOrderE0EfS6_yiiNS1_21identity_decomposer_tEEEvPT5_SC_PT3_PKSD_PT1_PKSH_PT2_PKSL_T4_iiT6_,"a",@progbits
	.sectionflags	@""
	.align	4
.nv.constant0._ZN3cub18CUB_300001_SM_10006detail10radix_sort29DeviceRadixSortOnesweepKernelINS1_5radix10policy_hubIfNS0_8NullTypeEyE10Policy1000ELNS0_9SortOrderE0EfS6_yiiNS1_21identity_decomposer_tEEEvPT5_SC_PT3_PKSD_PT1_PKSH_PT2_PKSL_T4_iiT6_:
	.zero		973


//--------------------- .nv.constant0._ZN3cub18CUB_300001_SM_10006detail10radix_sort33DeviceRadixSortExclusiveSumKernelINS1_5radix10policy_hubIfNS0_8NullTypeEyE10Policy1000EyEEvPT0_ --------------------------
	.section	.nv.constant0._ZN3cub18CUB_300001_SM_10006detail10radix_sort33DeviceRadixSortExclusiveSumKernelINS1_5radix10policy_hubIfNS0_8NullTypeEyE10Policy1000EyEEvPT0_,"a",@progbits
	.sectionflags	@""
	.align	4
.nv.constant0._ZN3cub18CUB_300001_SM_10006detail10radix_sort33DeviceRadixSortExclusiveSumKernelINS1_5radix10policy_hubIfNS0_8NullTypeEyE10Policy1000EyEEvPT0_:
	.zero		904


//--------------------- .nv.constant0._ZN3cub18CUB_300001_SM_10006detail10radix_sort30DeviceRadixSortHistogramKernelINS1_5radix10policy_hubIfNS0_8NullTypeEyE10Policy1000ELNS0_9SortOrderE0EfyNS1_21identity_decomposer_tEEEvPT2_PKT1_SB_iiT3_ --------------------------
	.section	.nv.constant0._ZN3cub18CUB_300001_SM_10006detail10radix_sort30DeviceRadixSortHistogramKernelINS1_5radix10policy_hubIfNS0_8NullTypeEyE10Policy1000ELNS0_9SortOrderE0EfyNS1_21identity_decomposer_tEEEvPT2_PKT1_SB_iiT3_,"a",@progbits
	.sectionflags	@""
	.align	4
.nv.constant0._ZN3cub18CUB_300001_SM_10006detail10radix_sort30DeviceRadixSortHistogramKernelINS1_5radix10policy_hubIfNS0_8NullTypeEyE10Policy1000ELNS0_9SortOrderE0EfyNS1_21identity_decomposer_tEEEvPT2_PKT1_SB_iiT3_:
	.zero		929


//--------------------- .nv.constant0._ZN3cub18CUB_300001_SM_10006detail10radix_sort31DeviceRadixSortSingleTileKernelINS1_5radix10policy_hubIfNS0_8NullTypeEyE10Policy1000ELNS0_9SortOrderE0EfS6_yNS1_21identity_decomposer_tEEEvPKT1_PSB_PKT2_PSF_T3_iiT4_ --------------------------
	.section	.nv.constant0._ZN3cub18CUB_300001_SM_10006detail10radix_sort31DeviceRadixSortSingleTileKernelINS1_5radix10policy_hubIfNS0_8NullTypeEyE10Policy1000ELNS0_9SortOrderE0EfS6_yNS1_21identity_decomposer_tEEEvPKT1_PSB_PKT2_PSF_T3_iiT4_,"a",@progbits
	.sectionflags	@""
	.align	4
.nv.constant0._ZN3cub18CUB_300001_SM_10006detail10radix_sort31DeviceRadixSortSingleTileKernelINS1_5radix10policy_hubIfNS0_8NullTypeEyE10Policy1000ELNS0_9SortOrderE0EfS6_yNS1_21identity_decomposer_tEEEvPKT1_PSB_PKT2_PSF_T3_iiT4_:
	.zero		945


//--------------------- .nv.constant0._ZN3cub18CUB_300001_SM_10006detail11EmptyKernelIvEEvv --------------------------
	.section	.nv.constant0._ZN3cub18CUB_300001_SM_10006detail11EmptyKernelIvEEvv,"a",@progbits
	.sectionflags	@""
	.align	4
.nv.constant0._ZN3cub18CUB_300001_SM_10006detail11EmptyKernelIvEEvv:
	.zero		896


//--------------------- .nv.constant0._Z18bucket_sort_kernelPfPiii --------------------------
	.section	.nv.constant0._Z18bucket_sort_kernelPfPiii,"a",@progbits
	.sectionflags	@""
	.align	4
.nv.constant0._Z18bucket_sort_kernelPfPiii:
	.zero		920


//--------------------- SYMBOLS --------------------------

	.type		.nv.reservedSmem.offset0,@object
	.size		.nv.reservedSmem.offset0,0x4
	.type		.nv.reservedSmem.cap,@object
	.size		.nv.reservedSmem.cap,0x4
